//
// Generated by NVIDIA NVVM Compiler
//
// Compiler Build ID: CL-36424714
// Cuda compilation tools, release 13.0, V13.0.88
// Based on NVVM 20.0.0
//

.version 9.0
.target sm_100
.address_size 64

	// .globl	_Z7initRNGP17curandStateXORWOWi
.global .align 4 .b8 precalc_xorwow_matrix[102400];
.global .align 4 .b8 precalc_xorwow_offset_matrix[102400];
.global .align 4 .b8 mrg32k3aM1[2304];
.global .align 4 .b8 mrg32k3aM2[2304];
.global .align 4 .b8 mrg32k3aM1SubSeq[2016];
.global .align 4 .b8 mrg32k3aM2SubSeq[2016];
.global .align 4 .b8 mrg32k3aM1Seq[2304];
.global .align 4 .b8 mrg32k3aM2Seq[2304];
.const .align 8 .b8 __cr_lgamma_table[72];
// _ZZ15dev_update_gridPjffP17curandStateXORWOWE11shared_grid has been demoted

.visible .entry _Z7initRNGP17curandStateXORWOWi(
	.param .u64 .ptr .align 1 _Z7initRNGP17curandStateXORWOWi_param_0,
	.param .u32 _Z7initRNGP17curandStateXORWOWi_param_1
)
{
	.reg .pred 	%p<25>;
	.reg .b32 	%r<417>;
	.reg .b64 	%rd<18>;

	ld.param.u64 	%rd8, [_Z7initRNGP17curandStateXORWOWi_param_0];
	ld.param.u32 	%r182, [_Z7initRNGP17curandStateXORWOWi_param_1];
	cvta.to.global.u64 	%rd9, %rd8;
	mov.u32 	%r183, %ctaid.x;
	mov.u32 	%r184, %ctaid.y;
	mov.u32 	%r185, %nctaid.x;
	mad.lo.s32 	%r186, %r184, %r185, %r183;
	mov.u32 	%r187, %ntid.x;
	mov.u32 	%r188, %ntid.y;
	mov.u32 	%r189, %tid.y;
	mov.u32 	%r190, %tid.x;
	mad.lo.s32 	%r191, %r186, %r188, %r189;
	mad.lo.s32 	%r192, %r191, %r187, %r190;
	cvt.s64.s32 	%rd17, %r192;
	mul.wide.s32 	%rd10, %r192, 48;
	add.s64 	%rd2, %rd9, %rd10;
	xor.b32  	%r193, %r182, -1429050551;
	mul.lo.s32 	%r194, %r193, 1099087573;
	setp.gt.s32 	%p1, %r182, -1;
	selp.b32 	%r195, -644748465, -1947113066, %p1;
	add.s32 	%r196, %r195, %r194;
	add.s32 	%r197, %r196, 6615241;
	add.s32 	%r198, %r194, 123456789;
	st.global.v2.u32 	[%rd2], {%r197, %r198};
	xor.b32  	%r199, %r194, 362436069;
	add.s32 	%r200, %r195, 521288629;
	st.global.v2.u32 	[%rd2+8], {%r199, %r200};
	xor.b32  	%r201, %r195, 88675123;
	add.s32 	%r202, %r194, 5783321;
	st.global.v2.u32 	[%rd2+16], {%r201, %r202};
	setp.eq.s32 	%p2, %r192, 0;
	@%p2 bra 	$L__BB0_42;
	mov.b32 	%r323, 0;
	mov.u64 	%rd12, precalc_xorwow_matrix;
$L__BB0_2:
	and.b64  	%rd4, %rd17, 3;
	setp.eq.s64 	%p3, %rd4, 0;
	@%p3 bra 	$L__BB0_41;
	mul.wide.u32 	%rd11, %r323, 3200;
	add.s64 	%rd5, %rd12, %rd11;
	cvt.u32.u64 	%r2, %rd4;
	mov.b32 	%r324, 0;
$L__BB0_4:
	mov.b32 	%r337, 0;
	mov.u32 	%r338, %r337;
	mov.u32 	%r339, %r337;
	mov.u32 	%r340, %r337;
	mov.u32 	%r341, %r337;
	mov.u32 	%r330, %r337;
$L__BB0_5:
	mul.wide.u32 	%rd13, %r330, 4;
	add.s64 	%rd14, %rd2, %rd13;
	ld.global.u32 	%r10, [%rd14+4];
	shl.b32 	%r11, %r330, 5;
	mov.b32 	%r336, 0;
$L__BB0_6:
	.pragma "nounroll";
	shr.u32 	%r207, %r10, %r336;
	and.b32  	%r208, %r207, 1;
	setp.eq.b32 	%p4, %r208, 1;
	not.pred 	%p5, %p4;
	add.s32 	%r209, %r11, %r336;
	mul.lo.s32 	%r210, %r209, 5;
	mul.wide.u32 	%rd15, %r210, 4;
	add.s64 	%rd6, %rd5, %rd15;
	@%p5 bra 	$L__BB0_8;
	ld.global.u32 	%r211, [%rd6];
	xor.b32  	%r341, %r341, %r211;
	ld.global.u32 	%r212, [%rd6+4];
	xor.b32  	%r340, %r340, %r212;
	ld.global.u32 	%r213, [%rd6+8];
	xor.b32  	%r339, %r339, %r213;
	ld.global.u32 	%r214, [%rd6+12];
	xor.b32  	%r338, %r338, %r214;
	ld.global.u32 	%r215, [%rd6+16];
	xor.b32  	%r337, %r337, %r215;
$L__BB0_8:
	and.b32  	%r217, %r207, 2;
	setp.eq.s32 	%p6, %r217, 0;
	@%p6 bra 	$L__BB0_10;
	ld.global.u32 	%r218, [%rd6+20];
	xor.b32  	%r341, %r341, %r218;
	ld.global.u32 	%r219, [%rd6+24];
	xor.b32  	%r340, %r340, %r219;
	ld.global.u32 	%r220, [%rd6+28];
	xor.b32  	%r339, %r339, %r220;
	ld.global.u32 	%r221, [%rd6+32];
	xor.b32  	%r338, %r338, %r221;
	ld.global.u32 	%r222, [%rd6+36];
	xor.b32  	%r337, %r337, %r222;
$L__BB0_10:
	and.b32  	%r224, %r207, 4;
	setp.eq.s32 	%p7, %r224, 0;
	@%p7 bra 	$L__BB0_12;
	ld.global.u32 	%r225, [%rd6+40];
	xor.b32  	%r341, %r341, %r225;
	ld.global.u32 	%r226, [%rd6+44];
	xor.b32  	%r340, %r340, %r226;
	ld.global.u32 	%r227, [%rd6+48];
	xor.b32  	%r339, %r339, %r227;
	ld.global.u32 	%r228, [%rd6+52];
	xor.b32  	%r338, %r338, %r228;
	ld.global.u32 	%r229, [%rd6+56];
	xor.b32  	%r337, %r337, %r229;
$L__BB0_12:
	and.b32  	%r231, %r207, 8;
	setp.eq.s32 	%p8, %r231, 0;
	@%p8 bra 	$L__BB0_14;
	ld.global.u32 	%r232, [%rd6+60];
	xor.b32  	%r341, %r341, %r232;
	ld.global.u32 	%r233, [%rd6+64];
	xor.b32  	%r340, %r340, %r233;
	ld.global.u32 	%r234, [%rd6+68];
	xor.b32  	%r339, %r339, %r234;
	ld.global.u32 	%r235, [%rd6+72];
	xor.b32  	%r338, %r338, %r235;
	ld.global.u32 	%r236, [%rd6+76];
	xor.b32  	%r337, %r337, %r236;
$L__BB0_14:
	and.b32  	%r238, %r207, 16;
	setp.eq.s32 	%p9, %r238, 0;
	@%p9 bra 	$L__BB0_16;
	ld.global.u32 	%r239, [%rd6+80];
	xor.b32  	%r341, %r341, %r239;
	ld.global.u32 	%r240, [%rd6+84];
	xor.b32  	%r340, %r340, %r240;
	ld.global.u32 	%r241, [%rd6+88];
	xor.b32  	%r339, %r339, %r241;
	ld.global.u32 	%r242, [%rd6+92];
	xor.b32  	%r338, %r338, %r242;
	ld.global.u32 	%r243, [%rd6+96];
	xor.b32  	%r337, %r337, %r243;
$L__BB0_16:
	and.b32  	%r245, %r207, 32;
	setp.eq.s32 	%p10, %r245, 0;
	@%p10 bra 	$L__BB0_18;
	ld.global.u32 	%r246, [%rd6+100];
	xor.b32  	%r341, %r341, %r246;
	ld.global.u32 	%r247, [%rd6+104];
	xor.b32  	%r340, %r340, %r247;
	ld.global.u32 	%r248, [%rd6+108];
	xor.b32  	%r339, %r339, %r248;
	ld.global.u32 	%r249, [%rd6+112];
	xor.b32  	%r338, %r338, %r249;
	ld.global.u32 	%r250, [%rd6+116];
	xor.b32  	%r337, %r337, %r250;
$L__BB0_18:
	and.b32  	%r252, %r207, 64;
	setp.eq.s32 	%p11, %r252, 0;
	@%p11 bra 	$L__BB0_20;
	ld.global.u32 	%r253, [%rd6+120];
	xor.b32  	%r341, %r341, %r253;
	ld.global.u32 	%r254, [%rd6+124];
	xor.b32  	%r340, %r340, %r254;
	ld.global.u32 	%r255, [%rd6+128];
	xor.b32  	%r339, %r339, %r255;
	ld.global.u32 	%r256, [%rd6+132];
	xor.b32  	%r338, %r338, %r256;
	ld.global.u32 	%r257, [%rd6+136];
	xor.b32  	%r337, %r337, %r257;
$L__BB0_20:
	and.b32  	%r259, %r207, 128;
	setp.eq.s32 	%p12, %r259, 0;
	@%p12 bra 	$L__BB0_22;
	ld.global.u32 	%r260, [%rd6+140];
	xor.b32  	%r341, %r341, %r260;
	ld.global.u32 	%r261, [%rd6+144];
	xor.b32  	%r340, %r340, %r261;
	ld.global.u32 	%r262, [%rd6+148];
	xor.b32  	%r339, %r339, %r262;
	ld.global.u32 	%r263, [%rd6+152];
	xor.b32  	%r338, %r338, %r263;
	ld.global.u32 	%r264, [%rd6+156];
	xor.b32  	%r337, %r337, %r264;
$L__BB0_22:
	and.b32  	%r266, %r207, 256;
	setp.eq.s32 	%p13, %r266, 0;
	@%p13 bra 	$L__BB0_24;
	ld.global.u32 	%r267, [%rd6+160];
	xor.b32  	%r341, %r341, %r267;
	ld.global.u32 	%r268, [%rd6+164];
	xor.b32  	%r340, %r340, %r268;
	ld.global.u32 	%r269, [%rd6+168];
	xor.b32  	%r339, %r339, %r269;
	ld.global.u32 	%r270, [%rd6+172];
	xor.b32  	%r338, %r338, %r270;
	ld.global.u32 	%r271, [%rd6+176];
	xor.b32  	%r337, %r337, %r271;
$L__BB0_24:
	and.b32  	%r273, %r207, 512;
	setp.eq.s32 	%p14, %r273, 0;
	@%p14 bra 	$L__BB0_26;
	ld.global.u32 	%r274, [%rd6+180];
	xor.b32  	%r341, %r341, %r274;
	ld.global.u32 	%r275, [%rd6+184];
	xor.b32  	%r340, %r340, %r275;
	ld.global.u32 	%r276, [%rd6+188];
	xor.b32  	%r339, %r339, %r276;
	ld.global.u32 	%r277, [%rd6+192];
	xor.b32  	%r338, %r338, %r277;
	ld.global.u32 	%r278, [%rd6+196];
	xor.b32  	%r337, %r337, %r278;
$L__BB0_26:
	and.b32  	%r280, %r207, 1024;
	setp.eq.s32 	%p15, %r280, 0;
	@%p15 bra 	$L__BB0_28;
	ld.global.u32 	%r281, [%rd6+200];
	xor.b32  	%r341, %r341, %r281;
	ld.global.u32 	%r282, [%rd6+204];
	xor.b32  	%r340, %r340, %r282;
	ld.global.u32 	%r283, [%rd6+208];
	xor.b32  	%r339, %r339, %r283;
	ld.global.u32 	%r284, [%rd6+212];
	xor.b32  	%r338, %r338, %r284;
	ld.global.u32 	%r285, [%rd6+216];
	xor.b32  	%r337, %r337, %r285;
$L__BB0_28:
	and.b32  	%r287, %r207, 2048;
	setp.eq.s32 	%p16, %r287, 0;
	@%p16 bra 	$L__BB0_30;
	ld.global.u32 	%r288, [%rd6+220];
	xor.b32  	%r341, %r341, %r288;
	ld.global.u32 	%r289, [%rd6+224];
	xor.b32  	%r340, %r340, %r289;
	ld.global.u32 	%r290, [%rd6+228];
	xor.b32  	%r339, %r339, %r290;
	ld.global.u32 	%r291, [%rd6+232];
	xor.b32  	%r338, %r338, %r291;
	ld.global.u32 	%r292, [%rd6+236];
	xor.b32  	%r337, %r337, %r292;
$L__BB0_30:
	and.b32  	%r294, %r207, 4096;
	setp.eq.s32 	%p17, %r294, 0;
	@%p17 bra 	$L__BB0_32;
	ld.global.u32 	%r295, [%rd6+240];
	xor.b32  	%r341, %r341, %r295;
	ld.global.u32 	%r296, [%rd6+244];
	xor.b32  	%r340, %r340, %r296;
	ld.global.u32 	%r297, [%rd6+248];
	xor.b32  	%r339, %r339, %r297;
	ld.global.u32 	%r298, [%rd6+252];
	xor.b32  	%r338, %r338, %r298;
	ld.global.u32 	%r299, [%rd6+256];
	xor.b32  	%r337, %r337, %r299;
$L__BB0_32:
	and.b32  	%r301, %r207, 8192;
	setp.eq.s32 	%p18, %r301, 0;
	@%p18 bra 	$L__BB0_34;
	ld.global.u32 	%r302, [%rd6+260];
	xor.b32  	%r341, %r341, %r302;
	ld.global.u32 	%r303, [%rd6+264];
	xor.b32  	%r340, %r340, %r303;
	ld.global.u32 	%r304, [%rd6+268];
	xor.b32  	%r339, %r339, %r304;
	ld.global.u32 	%r305, [%rd6+272];
	xor.b32  	%r338, %r338, %r305;
	ld.global.u32 	%r306, [%rd6+276];
	xor.b32  	%r337, %r337, %r306;
$L__BB0_34:
	and.b32  	%r308, %r207, 16384;
	setp.eq.s32 	%p19, %r308, 0;
	@%p19 bra 	$L__BB0_36;
	ld.global.u32 	%r309, [%rd6+280];
	xor.b32  	%r341, %r341, %r309;
	ld.global.u32 	%r310, [%rd6+284];
	xor.b32  	%r340, %r340, %r310;
	ld.global.u32 	%r311, [%rd6+288];
	xor.b32  	%r339, %r339, %r311;
	ld.global.u32 	%r312, [%rd6+292];
	xor.b32  	%r338, %r338, %r312;
	ld.global.u32 	%r313, [%rd6+296];
	xor.b32  	%r337, %r337, %r313;
$L__BB0_36:
	and.b32  	%r315, %r207, 32768;
	setp.eq.s32 	%p20, %r315, 0;
	@%p20 bra 	$L__BB0_38;
	ld.global.u32 	%r316, [%rd6+300];
	xor.b32  	%r341, %r341, %r316;
	ld.global.u32 	%r317, [%rd6+304];
	xor.b32  	%r340, %r340, %r317;
	ld.global.u32 	%r318, [%rd6+308];
	xor.b32  	%r339, %r339, %r318;
	ld.global.u32 	%r319, [%rd6+312];
	xor.b32  	%r338, %r338, %r319;
	ld.global.u32 	%r320, [%rd6+316];
	xor.b32  	%r337, %r337, %r320;
$L__BB0_38:
	add.s32 	%r336, %r336, 16;
	setp.ne.s32 	%p21, %r336, 32;
	@%p21 bra 	$L__BB0_6;
	mad.lo.s32 	%r321, %r330, -31, %r11;
	add.s32 	%r330, %r321, 1;
	setp.ne.s32 	%p22, %r330, 5;
	@%p22 bra 	$L__BB0_5;
	st.global.u32 	[%rd2+4], %r341;
	st.global.u32 	[%rd2+8], %r340;
	st.global.u32 	[%rd2+12], %r339;
	st.global.u32 	[%rd2+16], %r338;
	st.global.u32 	[%rd2+20], %r337;
	add.s32 	%r324, %r324, 1;
	setp.lt.u32 	%p23, %r324, %r2;
	@%p23 bra 	$L__BB0_4;
$L__BB0_41:
	shr.u64 	%rd7, %rd17, 2;
	add.s32 	%r323, %r323, 1;
	setp.gt.u64 	%p24, %rd17, 3;
	mov.u64 	%rd17, %rd7;
	@%p24 bra 	$L__BB0_2;
$L__BB0_42:
	mov.b32 	%r322, 0;
	st.global.v2.u32 	[%rd2+24], {%r322, %r322};
	st.global.u32 	[%rd2+32], %r322;
	mov.b64 	%rd16, 0;
	st.global.u64 	[%rd2+40], %rd16;
	ret;

}
	// .globl	_Z24dev_measure_cycle_kernelPjP17curandStateXORWOWP11multiavg_trPiff
.visible .entry _Z24dev_measure_cycle_kernelPjP17curandStateXORWOWP11multiavg_trPiff(
	.param .u64 .ptr .align 1 _Z24dev_measure_cycle_kernelPjP17curandStateXORWOWP11multiavg_trPiff_param_0,
	.param .u64 .ptr .align 1 _Z24dev_measure_cycle_kernelPjP17curandStateXORWOWP11multiavg_trPiff_param_1,
	.param .u64 .ptr .align 1 _Z24dev_measure_cycle_kernelPjP17curandStateXORWOWP11multiavg_trPiff_param_2,
	.param .u64 .ptr .align 1 _Z24dev_measure_cycle_kernelPjP17curandStateXORWOWP11multiavg_trPiff_param_3,
	.param .f32 _Z24dev_measure_cycle_kernelPjP17curandStateXORWOWP11multiavg_trPiff_param_4,
	.param .f32 _Z24dev_measure_cycle_kernelPjP17curandStateXORWOWP11multiavg_trPiff_param_5
)
{
	.reg .pred 	%p<164>;
	.reg .b32 	%r<2751>;
	.reg .b32 	%f<347>;
	.reg .b64 	%rd<9>;
	.reg .b64 	%fd<121>;
	// demoted variable
	.shared .align 4 .b8 _ZZ15dev_update_gridPjffP17curandStateXORWOWE11shared_grid[3364];
	ld.param.u64 	%rd3, [_Z24dev_measure_cycle_kernelPjP17curandStateXORWOWP11multiavg_trPiff_param_0];
	ld.param.u64 	%rd4, [_Z24dev_measure_cycle_kernelPjP17curandStateXORWOWP11multiavg_trPiff_param_1];
	cvta.to.global.u64 	%rd5, %rd4;
	cvta.to.global.u64 	%rd6, %rd3;
	mov.u32 	%r1331, %ctaid.x;
	mov.u32 	%r1332, %tid.x;
	mad.lo.s32 	%r1333, %r1331, 27, %r1332;
	mov.u32 	%r1334, %ctaid.y;
	mov.u32 	%r1335, %tid.y;
	mad.lo.s32 	%r1336, %r1334, 27, %r1335;
	mov.u32 	%r1337, %nctaid.x;
	mad.lo.s32 	%r1338, %r1334, %r1337, %r1331;
	mov.u32 	%r1339, %ntid.x;
	mov.u32 	%r1340, %ntid.y;
	mad.lo.s32 	%r1341, %r1338, %r1340, %r1335;
	mad.lo.s32 	%r1342, %r1341, %r1339, %r1332;
	mad.lo.s32 	%r1343, %r1336, 110, %r1333;
	mul.wide.s32 	%rd7, %r1343, 4;
	add.s64 	%rd1, %rd6, %rd7;
	setp.eq.s32 	%p4, %r1332, 0;
	setp.eq.s32 	%p5, %r1332, 28;
	or.pred  	%p6, %p4, %p5;
	setp.eq.s32 	%p7, %r1335, 0;
	or.pred  	%p8, %p7, %p6;
	setp.eq.s32 	%p9, %r1335, 28;
	or.pred  	%p1, %p9, %p8;
	add.s32 	%r1344, %r1333, %r1336;
	and.b32  	%r1346, %r1344, 1;
	setp.eq.b32 	%p10, %r1346, 1;
	mul.wide.u32 	%rd8, %r1342, 48;
	add.s64 	%rd2, %rd5, %rd8;
	and.b32  	%r1347, %r1336, 1;
	add.s32 	%r1348, %r1347, %r1333;
	and.b32  	%r1350, %r1348, -2147483647;
	setp.ne.s32 	%p11, %r1350, 1;
	or.pred  	%p2, %p1, %p10;
	or.pred  	%p3, %p1, %p11;
	mov.b32 	%r2509, 0;
$L__BB1_1:
	mov.u32 	%r1351, %ctaid.x;
	mov.u32 	%r1352, %ctaid.y;
	add.s32 	%r1353, %r1351, %r1352;
	and.b32  	%r1354, %r1353, 1;
	setp.eq.b32 	%p12, %r1354, 1;
	ld.global.u32 	%r1355, [%rd1];
	mov.u32 	%r1356, %tid.y;
	mov.u32 	%r1357, %tid.x;
	mad.lo.s32 	%r1358, %r1356, 29, %r1357;
	shl.b32 	%r1359, %r1358, 2;
	mov.u32 	%r1360, _ZZ15dev_update_gridPjffP17curandStateXORWOWE11shared_grid;
	add.s32 	%r10, %r1360, %r1359;
	st.shared.u32 	[%r10], %r1355;
	bar.sync 	0;
	@%p12 bra 	$L__BB1_64;
	@%p2 bra 	$L__BB1_32;
	ld.shared.u32 	%r11, [%r10];
	ld.global.v2.u32 	{%r2530, %r2525}, [%rd2];
	ld.global.v2.u32 	{%r2519, %r2520}, [%rd2+8];
	ld.global.v2.u32 	{%r2521, %r2534}, [%rd2+16];
	ld.global.v2.u32 	{%r18, %r19}, [%rd2+24];
	ld.global.f32 	%f1, [%rd2+32];
	ld.global.f64 	%fd1, [%rd2+40];
	mov.b32 	%r2523, 0;
$L__BB1_4:
	mov.u32 	%r2537, %r2534;
	ld.param.f32 	%f283, [_Z24dev_measure_cycle_kernelPjP17curandStateXORWOWP11multiavg_trPiff_param_5];
	ld.param.f32 	%f251, [_Z24dev_measure_cycle_kernelPjP17curandStateXORWOWP11multiavg_trPiff_param_4];
	shr.u32 	%r1362, %r2525, 2;
	xor.b32  	%r1363, %r1362, %r2525;
	shl.b32 	%r1364, %r2537, 4;
	shl.b32 	%r1365, %r1363, 1;
	xor.b32  	%r1366, %r1364, %r1365;
	xor.b32  	%r1367, %r1366, %r2537;
	xor.b32  	%r2531, %r1367, %r1363;
	add.s32 	%r1368, %r2530, %r2531;
	add.s32 	%r1369, %r1368, 362437;
	cvt.rn.f32.u32 	%f123, %r1369;
	fma.rn.f32 	%f124, %f123, 0f2F800000, 0f2F000000;
	setp.leu.f32 	%p13, %f251, %f124;
	setp.leu.f32 	%p14, %f124, %f283;
	or.pred  	%p15, %p13, %p14;
	@%p15 bra 	$L__BB1_6;
	mov.b32 	%r1373, 1;
	shl.b32 	%r1374, %r1373, %r2523;
	or.b32  	%r2526, %r1374, %r2524;
	bra.uni 	$L__BB1_7;
$L__BB1_6:
	mov.b32 	%r1370, 1;
	shl.b32 	%r1371, %r1370, %r2523;
	not.b32 	%r1372, %r1371;
	and.b32  	%r2526, %r2524, %r1372;
$L__BB1_7:
	ld.param.f32 	%f284, [_Z24dev_measure_cycle_kernelPjP17curandStateXORWOWP11multiavg_trPiff_param_5];
	ld.param.f32 	%f252, [_Z24dev_measure_cycle_kernelPjP17curandStateXORWOWP11multiavg_trPiff_param_4];
	shr.u32 	%r1375, %r2519, 2;
	xor.b32  	%r1376, %r1375, %r2519;
	shl.b32 	%r1377, %r2531, 4;
	shl.b32 	%r1378, %r1376, 1;
	xor.b32  	%r1379, %r1377, %r1378;
	xor.b32  	%r1380, %r1379, %r2531;
	xor.b32  	%r2532, %r1380, %r1376;
	add.s32 	%r1381, %r2530, %r2532;
	add.s32 	%r1382, %r1381, 724874;
	cvt.rn.f32.u32 	%f125, %r1382;
	fma.rn.f32 	%f126, %f125, 0f2F800000, 0f2F000000;
	setp.gt.f32 	%p16, %f252, %f126;
	setp.gt.f32 	%p17, %f126, %f284;
	and.pred  	%p18, %p16, %p17;
	@%p18 bra 	$L__BB1_9;
	mov.b32 	%r1383, 2;
	shl.b32 	%r1384, %r1383, %r2523;
	not.b32 	%r1385, %r1384;
	and.b32  	%r2527, %r2526, %r1385;
	bra.uni 	$L__BB1_10;
$L__BB1_9:
	mov.b32 	%r1386, 2;
	shl.b32 	%r1387, %r1386, %r2523;
	or.b32  	%r2527, %r1387, %r2526;
$L__BB1_10:
	ld.param.f32 	%f285, [_Z24dev_measure_cycle_kernelPjP17curandStateXORWOWP11multiavg_trPiff_param_5];
	ld.param.f32 	%f253, [_Z24dev_measure_cycle_kernelPjP17curandStateXORWOWP11multiavg_trPiff_param_4];
	shr.u32 	%r1388, %r2520, 2;
	xor.b32  	%r1389, %r1388, %r2520;
	shl.b32 	%r1390, %r2532, 4;
	shl.b32 	%r1391, %r1389, 1;
	xor.b32  	%r1392, %r1390, %r1391;
	xor.b32  	%r1393, %r1392, %r2532;
	xor.b32  	%r2533, %r1393, %r1389;
	add.s32 	%r1394, %r2530, %r2533;
	add.s32 	%r1395, %r1394, 1087311;
	cvt.rn.f32.u32 	%f127, %r1395;
	fma.rn.f32 	%f128, %f127, 0f2F800000, 0f2F000000;
	setp.gt.f32 	%p19, %f253, %f128;
	setp.gt.f32 	%p20, %f128, %f285;
	and.pred  	%p21, %p19, %p20;
	@%p21 bra 	$L__BB1_12;
	mov.b32 	%r1396, 4;
	shl.b32 	%r1397, %r1396, %r2523;
	not.b32 	%r1398, %r1397;
	and.b32  	%r2528, %r2527, %r1398;
	bra.uni 	$L__BB1_13;
$L__BB1_12:
	mov.b32 	%r1399, 4;
	shl.b32 	%r1400, %r1399, %r2523;
	or.b32  	%r2528, %r1400, %r2527;
$L__BB1_13:
	ld.param.f32 	%f286, [_Z24dev_measure_cycle_kernelPjP17curandStateXORWOWP11multiavg_trPiff_param_5];
	ld.param.f32 	%f254, [_Z24dev_measure_cycle_kernelPjP17curandStateXORWOWP11multiavg_trPiff_param_4];
	shr.u32 	%r1401, %r2521, 2;
	xor.b32  	%r1402, %r1401, %r2521;
	shl.b32 	%r1403, %r2533, 4;
	shl.b32 	%r1404, %r1402, 1;
	xor.b32  	%r1405, %r1403, %r1404;
	xor.b32  	%r1406, %r1405, %r2533;
	xor.b32  	%r2534, %r1406, %r1402;
	add.s32 	%r2530, %r2530, 1449748;
	add.s32 	%r1407, %r2534, %r2530;
	cvt.rn.f32.u32 	%f129, %r1407;
	fma.rn.f32 	%f130, %f129, 0f2F800000, 0f2F000000;
	setp.gt.f32 	%p22, %f254, %f130;
	setp.gt.f32 	%p23, %f130, %f286;
	and.pred  	%p24, %p22, %p23;
	@%p24 bra 	$L__BB1_15;
	mov.b32 	%r1408, 8;
	shl.b32 	%r1409, %r1408, %r2523;
	not.b32 	%r1410, %r1409;
	and.b32  	%r2524, %r2528, %r1410;
	bra.uni 	$L__BB1_16;
$L__BB1_15:
	mov.b32 	%r1411, 8;
	shl.b32 	%r1412, %r1411, %r2523;
	or.b32  	%r2524, %r1412, %r2528;
$L__BB1_16:
	add.s32 	%r2523, %r2523, 4;
	setp.ne.s32 	%p25, %r2523, 32;
	mov.u32 	%r2519, %r2531;
	mov.u32 	%r2520, %r2532;
	mov.u32 	%r2521, %r2533;
	mov.u32 	%r2525, %r2537;
	@%p25 bra 	$L__BB1_4;
	mov.b32 	%r2535, 0;
$L__BB1_18:
	mov.u32 	%r132, %r2534;
	ld.param.f32 	%f287, [_Z24dev_measure_cycle_kernelPjP17curandStateXORWOWP11multiavg_trPiff_param_5];
	shr.u32 	%r1414, %r2537, 2;
	xor.b32  	%r1415, %r1414, %r2537;
	shl.b32 	%r1416, %r132, 4;
	shl.b32 	%r1417, %r1415, 1;
	xor.b32  	%r1418, %r1416, %r1417;
	xor.b32  	%r1419, %r1418, %r132;
	xor.b32  	%r144, %r1419, %r1415;
	add.s32 	%r1420, %r2530, %r144;
	add.s32 	%r1421, %r1420, 362437;
	cvt.rn.f32.u32 	%f131, %r1421;
	fma.rn.f32 	%f132, %f131, 0f2F800000, 0f2F000000;
	setp.geu.f32 	%p26, %f132, %f287;
	@%p26 bra 	$L__BB1_20;
	mov.b32 	%r1425, 1;
	shl.b32 	%r1426, %r1425, %r2535;
	or.b32  	%r2538, %r1426, %r2536;
	bra.uni 	$L__BB1_21;
$L__BB1_20:
	mov.b32 	%r1422, 1;
	shl.b32 	%r1423, %r1422, %r2535;
	not.b32 	%r1424, %r1423;
	and.b32  	%r2538, %r2536, %r1424;
$L__BB1_21:
	ld.param.f32 	%f288, [_Z24dev_measure_cycle_kernelPjP17curandStateXORWOWP11multiavg_trPiff_param_5];
	shr.u32 	%r1427, %r2531, 2;
	xor.b32  	%r1428, %r1427, %r2531;
	shl.b32 	%r1429, %r144, 4;
	shl.b32 	%r1430, %r1428, 1;
	xor.b32  	%r1431, %r1429, %r1430;
	xor.b32  	%r1432, %r1431, %r144;
	xor.b32  	%r148, %r1432, %r1428;
	add.s32 	%r1433, %r2530, %r148;
	add.s32 	%r1434, %r1433, 724874;
	cvt.rn.f32.u32 	%f133, %r1434;
	fma.rn.f32 	%f134, %f133, 0f2F800000, 0f2F000000;
	setp.lt.f32 	%p27, %f134, %f288;
	@%p27 bra 	$L__BB1_23;
	mov.b32 	%r1435, 2;
	shl.b32 	%r1436, %r1435, %r2535;
	not.b32 	%r1437, %r1436;
	and.b32  	%r2539, %r2538, %r1437;
	bra.uni 	$L__BB1_24;
$L__BB1_23:
	mov.b32 	%r1438, 2;
	shl.b32 	%r1439, %r1438, %r2535;
	or.b32  	%r2539, %r1439, %r2538;
$L__BB1_24:
	ld.param.f32 	%f289, [_Z24dev_measure_cycle_kernelPjP17curandStateXORWOWP11multiavg_trPiff_param_5];
	shr.u32 	%r1440, %r2532, 2;
	xor.b32  	%r1441, %r1440, %r2532;
	shl.b32 	%r1442, %r148, 4;
	shl.b32 	%r1443, %r1441, 1;
	xor.b32  	%r1444, %r1442, %r1443;
	xor.b32  	%r1445, %r1444, %r148;
	xor.b32  	%r152, %r1445, %r1441;
	add.s32 	%r1446, %r2530, %r152;
	add.s32 	%r1447, %r1446, 1087311;
	cvt.rn.f32.u32 	%f135, %r1447;
	fma.rn.f32 	%f136, %f135, 0f2F800000, 0f2F000000;
	setp.lt.f32 	%p28, %f136, %f289;
	@%p28 bra 	$L__BB1_26;
	mov.b32 	%r1448, 4;
	shl.b32 	%r1449, %r1448, %r2535;
	not.b32 	%r1450, %r1449;
	and.b32  	%r2540, %r2539, %r1450;
	bra.uni 	$L__BB1_27;
$L__BB1_26:
	mov.b32 	%r1451, 4;
	shl.b32 	%r1452, %r1451, %r2535;
	or.b32  	%r2540, %r1452, %r2539;
$L__BB1_27:
	ld.param.f32 	%f290, [_Z24dev_measure_cycle_kernelPjP17curandStateXORWOWP11multiavg_trPiff_param_5];
	shr.u32 	%r1453, %r2533, 2;
	xor.b32  	%r1454, %r1453, %r2533;
	shl.b32 	%r1455, %r152, 4;
	shl.b32 	%r1456, %r1454, 1;
	xor.b32  	%r1457, %r1455, %r1456;
	xor.b32  	%r1458, %r1457, %r152;
	xor.b32  	%r2534, %r1458, %r1454;
	add.s32 	%r2530, %r2530, 1449748;
	add.s32 	%r1459, %r2534, %r2530;
	cvt.rn.f32.u32 	%f137, %r1459;
	fma.rn.f32 	%f138, %f137, 0f2F800000, 0f2F000000;
	setp.lt.f32 	%p29, %f138, %f290;
	@%p29 bra 	$L__BB1_29;
	mov.b32 	%r1460, 8;
	shl.b32 	%r1461, %r1460, %r2535;
	not.b32 	%r1462, %r1461;
	and.b32  	%r2536, %r2540, %r1462;
	bra.uni 	$L__BB1_30;
$L__BB1_29:
	mov.b32 	%r1463, 8;
	shl.b32 	%r1464, %r1463, %r2535;
	or.b32  	%r2536, %r1464, %r2540;
$L__BB1_30:
	add.s32 	%r2535, %r2535, 4;
	setp.ne.s32 	%p30, %r2535, 32;
	mov.u32 	%r2531, %r144;
	mov.u32 	%r2532, %r148;
	mov.u32 	%r2533, %r152;
	mov.u32 	%r2537, %r132;
	@%p30 bra 	$L__BB1_18;
	st.global.v2.u32 	[%rd2], {%r2530, %r132};
	st.global.v2.u32 	[%rd2+8], {%r144, %r148};
	st.global.v2.u32 	[%rd2+16], {%r152, %r2534};
	st.global.v2.u32 	[%rd2+24], {%r18, %r19};
	st.global.f32 	[%rd2+32], %f1;
	st.global.f64 	[%rd2+40], %fd1;
	mov.u32 	%r1466, %tid.x;
	mad.lo.s32 	%r1467, %r1356, 29, %r1466;
	shl.b32 	%r1468, %r1467, 2;
	mov.u32 	%r1469, _ZZ15dev_update_gridPjffP17curandStateXORWOWE11shared_grid;
	add.s32 	%r1470, %r1469, %r1468;
	ld.shared.u32 	%r1471, [%r1470+4];
	xor.b32  	%r1472, %r1471, %r11;
	ld.shared.u32 	%r1473, [%r1470+-4];
	xor.b32  	%r1474, %r1473, %r11;
	ld.shared.u32 	%r1475, [%r1470+116];
	xor.b32  	%r1476, %r1475, %r11;
	ld.shared.u32 	%r1477, [%r1470+-116];
	xor.b32  	%r1478, %r1477, %r11;
	and.b32  	%r1479, %r1474, %r1472;
	xor.b32  	%r1480, %r1473, %r1471;
	and.b32  	%r1481, %r1478, %r1476;
	xor.b32  	%r1482, %r1477, %r1475;
	xor.b32  	%r1483, %r1479, %r1481;
	not.b32 	%r1484, %r1483;
	and.b32  	%r1485, %r1480, %r1484;
	and.b32  	%r1486, %r1485, %r1482;
	or.b32  	%r1487, %r1482, %r1480;
	and.b32  	%r1488, %r1487, %r2524;
	or.b32  	%r1489, %r1488, %r1486;
	or.b32  	%r1490, %r1489, %r2536;
	or.b32  	%r1491, %r1490, %r1479;
	or.b32  	%r1492, %r1491, %r1481;
	xor.b32  	%r1493, %r1492, %r11;
	st.shared.u32 	[%r1470], %r1493;
$L__BB1_32:
	bar.sync 	0;
	@%p3 bra 	$L__BB1_62;
	mov.u32 	%r1496, %tid.x;
	mad.lo.s32 	%r1497, %r1356, 29, %r1496;
	shl.b32 	%r1498, %r1497, 2;
	mov.u32 	%r1499, _ZZ15dev_update_gridPjffP17curandStateXORWOWE11shared_grid;
	add.s32 	%r1500, %r1499, %r1498;
	ld.shared.u32 	%r172, [%r1500];
	ld.global.v2.u32 	{%r2556, %r2551}, [%rd2];
	ld.global.v2.u32 	{%r2545, %r2546}, [%rd2+8];
	ld.global.v2.u32 	{%r2547, %r2560}, [%rd2+16];
	ld.global.v2.u32 	{%r179, %r180}, [%rd2+24];
	ld.global.f32 	%f16, [%rd2+32];
	ld.global.f64 	%fd16, [%rd2+40];
	mov.b32 	%r2549, 0;
	ld.param.f32 	%f291, [_Z24dev_measure_cycle_kernelPjP17curandStateXORWOWP11multiavg_trPiff_param_5];
	ld.param.f32 	%f255, [_Z24dev_measure_cycle_kernelPjP17curandStateXORWOWP11multiavg_trPiff_param_4];
	ld.param.f32 	%f292, [_Z24dev_measure_cycle_kernelPjP17curandStateXORWOWP11multiavg_trPiff_param_5];
$L__BB1_34:
	mov.u32 	%r2563, %r2560;
	shr.u32 	%r1501, %r2551, 2;
	xor.b32  	%r1502, %r1501, %r2551;
	shl.b32 	%r1503, %r2563, 4;
	shl.b32 	%r1504, %r1502, 1;
	xor.b32  	%r1505, %r1503, %r1504;
	xor.b32  	%r1506, %r1505, %r2563;
	xor.b32  	%r2557, %r1506, %r1502;
	add.s32 	%r1507, %r2556, %r2557;
	add.s32 	%r1508, %r1507, 362437;
	cvt.rn.f32.u32 	%f139, %r1508;
	fma.rn.f32 	%f140, %f139, 0f2F800000, 0f2F000000;
	setp.leu.f32 	%p31, %f255, %f140;
	setp.leu.f32 	%p32, %f140, %f291;
	or.pred  	%p33, %p31, %p32;
	@%p33 bra 	$L__BB1_36;
	mov.b32 	%r1512, 1;
	shl.b32 	%r1513, %r1512, %r2549;
	or.b32  	%r2552, %r1513, %r2550;
	bra.uni 	$L__BB1_37;
$L__BB1_36:
	mov.b32 	%r1509, 1;
	shl.b32 	%r1510, %r1509, %r2549;
	not.b32 	%r1511, %r1510;
	and.b32  	%r2552, %r2550, %r1511;
$L__BB1_37:
	ld.param.f32 	%f256, [_Z24dev_measure_cycle_kernelPjP17curandStateXORWOWP11multiavg_trPiff_param_4];
	shr.u32 	%r1514, %r2545, 2;
	xor.b32  	%r1515, %r1514, %r2545;
	shl.b32 	%r1516, %r2557, 4;
	shl.b32 	%r1517, %r1515, 1;
	xor.b32  	%r1518, %r1516, %r1517;
	xor.b32  	%r1519, %r1518, %r2557;
	xor.b32  	%r2558, %r1519, %r1515;
	add.s32 	%r1520, %r2556, %r2558;
	add.s32 	%r1521, %r1520, 724874;
	cvt.rn.f32.u32 	%f141, %r1521;
	fma.rn.f32 	%f142, %f141, 0f2F800000, 0f2F000000;
	setp.gt.f32 	%p34, %f256, %f142;
	setp.gt.f32 	%p35, %f142, %f292;
	and.pred  	%p36, %p34, %p35;
	@%p36 bra 	$L__BB1_39;
	mov.b32 	%r1522, 2;
	shl.b32 	%r1523, %r1522, %r2549;
	not.b32 	%r1524, %r1523;
	and.b32  	%r2553, %r2552, %r1524;
	bra.uni 	$L__BB1_40;
$L__BB1_39:
	mov.b32 	%r1525, 2;
	shl.b32 	%r1526, %r1525, %r2549;
	or.b32  	%r2553, %r1526, %r2552;
$L__BB1_40:
	ld.param.f32 	%f293, [_Z24dev_measure_cycle_kernelPjP17curandStateXORWOWP11multiavg_trPiff_param_5];
	ld.param.f32 	%f257, [_Z24dev_measure_cycle_kernelPjP17curandStateXORWOWP11multiavg_trPiff_param_4];
	shr.u32 	%r1527, %r2546, 2;
	xor.b32  	%r1528, %r1527, %r2546;
	shl.b32 	%r1529, %r2558, 4;
	shl.b32 	%r1530, %r1528, 1;
	xor.b32  	%r1531, %r1529, %r1530;
	xor.b32  	%r1532, %r1531, %r2558;
	xor.b32  	%r2559, %r1532, %r1528;
	add.s32 	%r1533, %r2556, %r2559;
	add.s32 	%r1534, %r1533, 1087311;
	cvt.rn.f32.u32 	%f143, %r1534;
	fma.rn.f32 	%f144, %f143, 0f2F800000, 0f2F000000;
	setp.gt.f32 	%p37, %f257, %f144;
	setp.gt.f32 	%p38, %f144, %f293;
	and.pred  	%p39, %p37, %p38;
	@%p39 bra 	$L__BB1_42;
	mov.b32 	%r1535, 4;
	shl.b32 	%r1536, %r1535, %r2549;
	not.b32 	%r1537, %r1536;
	and.b32  	%r2554, %r2553, %r1537;
	bra.uni 	$L__BB1_43;
$L__BB1_42:
	mov.b32 	%r1538, 4;
	shl.b32 	%r1539, %r1538, %r2549;
	or.b32  	%r2554, %r1539, %r2553;
$L__BB1_43:
	ld.param.f32 	%f294, [_Z24dev_measure_cycle_kernelPjP17curandStateXORWOWP11multiavg_trPiff_param_5];
	ld.param.f32 	%f258, [_Z24dev_measure_cycle_kernelPjP17curandStateXORWOWP11multiavg_trPiff_param_4];
	shr.u32 	%r1540, %r2547, 2;
	xor.b32  	%r1541, %r1540, %r2547;
	shl.b32 	%r1542, %r2559, 4;
	shl.b32 	%r1543, %r1541, 1;
	xor.b32  	%r1544, %r1542, %r1543;
	xor.b32  	%r1545, %r1544, %r2559;
	xor.b32  	%r2560, %r1545, %r1541;
	add.s32 	%r2556, %r2556, 1449748;
	add.s32 	%r1546, %r2560, %r2556;
	cvt.rn.f32.u32 	%f145, %r1546;
	fma.rn.f32 	%f146, %f145, 0f2F800000, 0f2F000000;
	setp.gt.f32 	%p40, %f258, %f146;
	setp.gt.f32 	%p41, %f146, %f294;
	and.pred  	%p42, %p40, %p41;
	@%p42 bra 	$L__BB1_45;
	mov.b32 	%r1547, 8;
	shl.b32 	%r1548, %r1547, %r2549;
	not.b32 	%r1549, %r1548;
	and.b32  	%r2550, %r2554, %r1549;
	bra.uni 	$L__BB1_46;
$L__BB1_45:
	mov.b32 	%r1550, 8;
	shl.b32 	%r1551, %r1550, %r2549;
	or.b32  	%r2550, %r1551, %r2554;
$L__BB1_46:
	add.s32 	%r2549, %r2549, 4;
	setp.ne.s32 	%p43, %r2549, 32;
	mov.u32 	%r2545, %r2557;
	mov.u32 	%r2546, %r2558;
	mov.u32 	%r2547, %r2559;
	mov.u32 	%r2551, %r2563;
	@%p43 bra 	$L__BB1_34;
	mov.b32 	%r2561, 0;
$L__BB1_48:
	mov.u32 	%r293, %r2560;
	ld.param.f32 	%f295, [_Z24dev_measure_cycle_kernelPjP17curandStateXORWOWP11multiavg_trPiff_param_5];
	shr.u32 	%r1553, %r2563, 2;
	xor.b32  	%r1554, %r1553, %r2563;
	shl.b32 	%r1555, %r293, 4;
	shl.b32 	%r1556, %r1554, 1;
	xor.b32  	%r1557, %r1555, %r1556;
	xor.b32  	%r1558, %r1557, %r293;
	xor.b32  	%r305, %r1558, %r1554;
	add.s32 	%r1559, %r2556, %r305;
	add.s32 	%r1560, %r1559, 362437;
	cvt.rn.f32.u32 	%f147, %r1560;
	fma.rn.f32 	%f148, %f147, 0f2F800000, 0f2F000000;
	setp.geu.f32 	%p44, %f148, %f295;
	@%p44 bra 	$L__BB1_50;
	mov.b32 	%r1564, 1;
	shl.b32 	%r1565, %r1564, %r2561;
	or.b32  	%r2564, %r1565, %r2562;
	bra.uni 	$L__BB1_51;
$L__BB1_50:
	mov.b32 	%r1561, 1;
	shl.b32 	%r1562, %r1561, %r2561;
	not.b32 	%r1563, %r1562;
	and.b32  	%r2564, %r2562, %r1563;
$L__BB1_51:
	ld.param.f32 	%f296, [_Z24dev_measure_cycle_kernelPjP17curandStateXORWOWP11multiavg_trPiff_param_5];
	shr.u32 	%r1566, %r2557, 2;
	xor.b32  	%r1567, %r1566, %r2557;
	shl.b32 	%r1568, %r305, 4;
	shl.b32 	%r1569, %r1567, 1;
	xor.b32  	%r1570, %r1568, %r1569;
	xor.b32  	%r1571, %r1570, %r305;
	xor.b32  	%r309, %r1571, %r1567;
	add.s32 	%r1572, %r2556, %r309;
	add.s32 	%r1573, %r1572, 724874;
	cvt.rn.f32.u32 	%f149, %r1573;
	fma.rn.f32 	%f150, %f149, 0f2F800000, 0f2F000000;
	setp.lt.f32 	%p45, %f150, %f296;
	@%p45 bra 	$L__BB1_53;
	mov.b32 	%r1574, 2;
	shl.b32 	%r1575, %r1574, %r2561;
	not.b32 	%r1576, %r1575;
	and.b32  	%r2565, %r2564, %r1576;
	bra.uni 	$L__BB1_54;
$L__BB1_53:
	mov.b32 	%r1577, 2;
	shl.b32 	%r1578, %r1577, %r2561;
	or.b32  	%r2565, %r1578, %r2564;
$L__BB1_54:
	ld.param.f32 	%f297, [_Z24dev_measure_cycle_kernelPjP17curandStateXORWOWP11multiavg_trPiff_param_5];
	shr.u32 	%r1579, %r2558, 2;
	xor.b32  	%r1580, %r1579, %r2558;
	shl.b32 	%r1581, %r309, 4;
	shl.b32 	%r1582, %r1580, 1;
	xor.b32  	%r1583, %r1581, %r1582;
	xor.b32  	%r1584, %r1583, %r309;
	xor.b32  	%r313, %r1584, %r1580;
	add.s32 	%r1585, %r2556, %r313;
	add.s32 	%r1586, %r1585, 1087311;
	cvt.rn.f32.u32 	%f151, %r1586;
	fma.rn.f32 	%f152, %f151, 0f2F800000, 0f2F000000;
	setp.lt.f32 	%p46, %f152, %f297;
	@%p46 bra 	$L__BB1_56;
	mov.b32 	%r1587, 4;
	shl.b32 	%r1588, %r1587, %r2561;
	not.b32 	%r1589, %r1588;
	and.b32  	%r2566, %r2565, %r1589;
	bra.uni 	$L__BB1_57;
$L__BB1_56:
	mov.b32 	%r1590, 4;
	shl.b32 	%r1591, %r1590, %r2561;
	or.b32  	%r2566, %r1591, %r2565;
$L__BB1_57:
	ld.param.f32 	%f298, [_Z24dev_measure_cycle_kernelPjP17curandStateXORWOWP11multiavg_trPiff_param_5];
	shr.u32 	%r1592, %r2559, 2;
	xor.b32  	%r1593, %r1592, %r2559;
	shl.b32 	%r1594, %r313, 4;
	shl.b32 	%r1595, %r1593, 1;
	xor.b32  	%r1596, %r1594, %r1595;
	xor.b32  	%r1597, %r1596, %r313;
	xor.b32  	%r2560, %r1597, %r1593;
	add.s32 	%r2556, %r2556, 1449748;
	add.s32 	%r1598, %r2560, %r2556;
	cvt.rn.f32.u32 	%f153, %r1598;
	fma.rn.f32 	%f154, %f153, 0f2F800000, 0f2F000000;
	setp.lt.f32 	%p47, %f154, %f298;
	@%p47 bra 	$L__BB1_59;
	mov.b32 	%r1599, 8;
	shl.b32 	%r1600, %r1599, %r2561;
	not.b32 	%r1601, %r1600;
	and.b32  	%r2562, %r2566, %r1601;
	bra.uni 	$L__BB1_60;
$L__BB1_59:
	mov.b32 	%r1602, 8;
	shl.b32 	%r1603, %r1602, %r2561;
	or.b32  	%r2562, %r1603, %r2566;
$L__BB1_60:
	add.s32 	%r2561, %r2561, 4;
	setp.ne.s32 	%p48, %r2561, 32;
	mov.u32 	%r2557, %r305;
	mov.u32 	%r2558, %r309;
	mov.u32 	%r2559, %r313;
	mov.u32 	%r2563, %r293;
	@%p48 bra 	$L__BB1_48;
	st.global.v2.u32 	[%rd2], {%r2556, %r293};
	st.global.v2.u32 	[%rd2+8], {%r305, %r309};
	st.global.v2.u32 	[%rd2+16], {%r313, %r2560};
	st.global.v2.u32 	[%rd2+24], {%r179, %r180};
	st.global.f32 	[%rd2+32], %f16;
	st.global.f64 	[%rd2+40], %fd16;
	mov.u32 	%r1604, %tid.y;
	mov.u32 	%r1605, %tid.x;
	mad.lo.s32 	%r1606, %r1604, 29, %r1605;
	shl.b32 	%r1607, %r1606, 2;
	mov.u32 	%r1608, _ZZ15dev_update_gridPjffP17curandStateXORWOWE11shared_grid;
	add.s32 	%r1609, %r1608, %r1607;
	ld.shared.u32 	%r1610, [%r1609+4];
	xor.b32  	%r1611, %r1610, %r172;
	ld.shared.u32 	%r1612, [%r1609+-4];
	xor.b32  	%r1613, %r1612, %r172;
	ld.shared.u32 	%r1614, [%r1609+116];
	xor.b32  	%r1615, %r1614, %r172;
	ld.shared.u32 	%r1616, [%r1609+-116];
	xor.b32  	%r1617, %r1616, %r172;
	and.b32  	%r1618, %r1613, %r1611;
	xor.b32  	%r1619, %r1612, %r1610;
	and.b32  	%r1620, %r1617, %r1615;
	xor.b32  	%r1621, %r1616, %r1614;
	xor.b32  	%r1622, %r1618, %r1620;
	not.b32 	%r1623, %r1622;
	and.b32  	%r1624, %r1619, %r1623;
	and.b32  	%r1625, %r1624, %r1621;
	or.b32  	%r1626, %r1621, %r1619;
	and.b32  	%r1627, %r1626, %r2550;
	or.b32  	%r1628, %r1627, %r1625;
	or.b32  	%r1629, %r1628, %r2562;
	or.b32  	%r1630, %r1629, %r1618;
	or.b32  	%r1631, %r1630, %r1620;
	xor.b32  	%r1632, %r1631, %r172;
	st.shared.u32 	[%r1609], %r1632;
$L__BB1_62:
	bar.sync 	0;
	@%p1 bra 	$L__BB1_64;
	mov.u32 	%r1633, %tid.y;
	mov.u32 	%r1634, %tid.x;
	mad.lo.s32 	%r1635, %r1633, 29, %r1634;
	shl.b32 	%r1636, %r1635, 2;
	mov.u32 	%r1637, _ZZ15dev_update_gridPjffP17curandStateXORWOWE11shared_grid;
	add.s32 	%r1638, %r1637, %r1636;
	ld.shared.u32 	%r1639, [%r1638];
	st.global.u32 	[%rd1], %r1639;
$L__BB1_64:
	mov.u32 	%r1640, %ctaid.x;
	mov.u32 	%r1641, %ctaid.y;
	add.s32 	%r1642, %r1640, %r1641;
	and.b32  	%r1643, %r1642, 1;
	setp.eq.b32 	%p49, %r1643, 1;
	not.pred 	%p50, %p49;
	bar.sync 	0;
	@%p50 bra 	$L__BB1_127;
	@%p2 bra 	$L__BB1_95;
	mov.u32 	%r1645, %tid.y;
	mov.u32 	%r1646, %tid.x;
	mad.lo.s32 	%r1647, %r1645, 29, %r1646;
	shl.b32 	%r1648, %r1647, 2;
	mov.u32 	%r1649, _ZZ15dev_update_gridPjffP17curandStateXORWOWE11shared_grid;
	add.s32 	%r1650, %r1649, %r1648;
	ld.shared.u32 	%r337, [%r1650];
	ld.global.v2.u32 	{%r2586, %r2581}, [%rd2];
	ld.global.v2.u32 	{%r2575, %r2576}, [%rd2+8];
	ld.global.v2.u32 	{%r2577, %r2590}, [%rd2+16];
	ld.global.v2.u32 	{%r344, %r345}, [%rd2+24];
	ld.global.f32 	%f31, [%rd2+32];
	ld.global.f64 	%fd31, [%rd2+40];
	mov.b32 	%r2579, 0;
$L__BB1_67:
	mov.u32 	%r2593, %r2590;
	ld.param.f32 	%f299, [_Z24dev_measure_cycle_kernelPjP17curandStateXORWOWP11multiavg_trPiff_param_5];
	ld.param.f32 	%f259, [_Z24dev_measure_cycle_kernelPjP17curandStateXORWOWP11multiavg_trPiff_param_4];
	shr.u32 	%r1651, %r2581, 2;
	xor.b32  	%r1652, %r1651, %r2581;
	shl.b32 	%r1653, %r2593, 4;
	shl.b32 	%r1654, %r1652, 1;
	xor.b32  	%r1655, %r1653, %r1654;
	xor.b32  	%r1656, %r1655, %r2593;
	xor.b32  	%r2587, %r1656, %r1652;
	add.s32 	%r1657, %r2586, %r2587;
	add.s32 	%r1658, %r1657, 362437;
	cvt.rn.f32.u32 	%f155, %r1658;
	fma.rn.f32 	%f156, %f155, 0f2F800000, 0f2F000000;
	setp.leu.f32 	%p51, %f259, %f156;
	setp.leu.f32 	%p52, %f156, %f299;
	or.pred  	%p53, %p51, %p52;
	@%p53 bra 	$L__BB1_69;
	mov.b32 	%r1662, 1;
	shl.b32 	%r1663, %r1662, %r2579;
	or.b32  	%r2582, %r1663, %r2580;
	bra.uni 	$L__BB1_70;
$L__BB1_69:
	mov.b32 	%r1659, 1;
	shl.b32 	%r1660, %r1659, %r2579;
	not.b32 	%r1661, %r1660;
	and.b32  	%r2582, %r2580, %r1661;
$L__BB1_70:
	ld.param.f32 	%f300, [_Z24dev_measure_cycle_kernelPjP17curandStateXORWOWP11multiavg_trPiff_param_5];
	ld.param.f32 	%f260, [_Z24dev_measure_cycle_kernelPjP17curandStateXORWOWP11multiavg_trPiff_param_4];
	shr.u32 	%r1664, %r2575, 2;
	xor.b32  	%r1665, %r1664, %r2575;
	shl.b32 	%r1666, %r2587, 4;
	shl.b32 	%r1667, %r1665, 1;
	xor.b32  	%r1668, %r1666, %r1667;
	xor.b32  	%r1669, %r1668, %r2587;
	xor.b32  	%r2588, %r1669, %r1665;
	add.s32 	%r1670, %r2586, %r2588;
	add.s32 	%r1671, %r1670, 724874;
	cvt.rn.f32.u32 	%f157, %r1671;
	fma.rn.f32 	%f158, %f157, 0f2F800000, 0f2F000000;
	setp.gt.f32 	%p54, %f260, %f158;
	setp.gt.f32 	%p55, %f158, %f300;
	and.pred  	%p56, %p54, %p55;
	@%p56 bra 	$L__BB1_72;
	mov.b32 	%r1672, 2;
	shl.b32 	%r1673, %r1672, %r2579;
	not.b32 	%r1674, %r1673;
	and.b32  	%r2583, %r2582, %r1674;
	bra.uni 	$L__BB1_73;
$L__BB1_72:
	mov.b32 	%r1675, 2;
	shl.b32 	%r1676, %r1675, %r2579;
	or.b32  	%r2583, %r1676, %r2582;
$L__BB1_73:
	ld.param.f32 	%f301, [_Z24dev_measure_cycle_kernelPjP17curandStateXORWOWP11multiavg_trPiff_param_5];
	ld.param.f32 	%f261, [_Z24dev_measure_cycle_kernelPjP17curandStateXORWOWP11multiavg_trPiff_param_4];
	shr.u32 	%r1677, %r2576, 2;
	xor.b32  	%r1678, %r1677, %r2576;
	shl.b32 	%r1679, %r2588, 4;
	shl.b32 	%r1680, %r1678, 1;
	xor.b32  	%r1681, %r1679, %r1680;
	xor.b32  	%r1682, %r1681, %r2588;
	xor.b32  	%r2589, %r1682, %r1678;
	add.s32 	%r1683, %r2586, %r2589;
	add.s32 	%r1684, %r1683, 1087311;
	cvt.rn.f32.u32 	%f159, %r1684;
	fma.rn.f32 	%f160, %f159, 0f2F800000, 0f2F000000;
	setp.gt.f32 	%p57, %f261, %f160;
	setp.gt.f32 	%p58, %f160, %f301;
	and.pred  	%p59, %p57, %p58;
	@%p59 bra 	$L__BB1_75;
	mov.b32 	%r1685, 4;
	shl.b32 	%r1686, %r1685, %r2579;
	not.b32 	%r1687, %r1686;
	and.b32  	%r2584, %r2583, %r1687;
	bra.uni 	$L__BB1_76;
$L__BB1_75:
	mov.b32 	%r1688, 4;
	shl.b32 	%r1689, %r1688, %r2579;
	or.b32  	%r2584, %r1689, %r2583;
$L__BB1_76:
	ld.param.f32 	%f302, [_Z24dev_measure_cycle_kernelPjP17curandStateXORWOWP11multiavg_trPiff_param_5];
	ld.param.f32 	%f262, [_Z24dev_measure_cycle_kernelPjP17curandStateXORWOWP11multiavg_trPiff_param_4];
	shr.u32 	%r1690, %r2577, 2;
	xor.b32  	%r1691, %r1690, %r2577;
	shl.b32 	%r1692, %r2589, 4;
	shl.b32 	%r1693, %r1691, 1;
	xor.b32  	%r1694, %r1692, %r1693;
	xor.b32  	%r1695, %r1694, %r2589;
	xor.b32  	%r2590, %r1695, %r1691;
	add.s32 	%r2586, %r2586, 1449748;
	add.s32 	%r1696, %r2590, %r2586;
	cvt.rn.f32.u32 	%f161, %r1696;
	fma.rn.f32 	%f162, %f161, 0f2F800000, 0f2F000000;
	setp.gt.f32 	%p60, %f262, %f162;
	setp.gt.f32 	%p61, %f162, %f302;
	and.pred  	%p62, %p60, %p61;
	@%p62 bra 	$L__BB1_78;
	mov.b32 	%r1697, 8;
	shl.b32 	%r1698, %r1697, %r2579;
	not.b32 	%r1699, %r1698;
	and.b32  	%r2580, %r2584, %r1699;
	bra.uni 	$L__BB1_79;
$L__BB1_78:
	mov.b32 	%r1700, 8;
	shl.b32 	%r1701, %r1700, %r2579;
	or.b32  	%r2580, %r1701, %r2584;
$L__BB1_79:
	add.s32 	%r2579, %r2579, 4;
	setp.ne.s32 	%p63, %r2579, 32;
	mov.u32 	%r2575, %r2587;
	mov.u32 	%r2576, %r2588;
	mov.u32 	%r2577, %r2589;
	mov.u32 	%r2581, %r2593;
	@%p63 bra 	$L__BB1_67;
	mov.b32 	%r2591, 0;
$L__BB1_81:
	mov.u32 	%r458, %r2590;
	ld.param.f32 	%f303, [_Z24dev_measure_cycle_kernelPjP17curandStateXORWOWP11multiavg_trPiff_param_5];
	shr.u32 	%r1703, %r2593, 2;
	xor.b32  	%r1704, %r1703, %r2593;
	shl.b32 	%r1705, %r458, 4;
	shl.b32 	%r1706, %r1704, 1;
	xor.b32  	%r1707, %r1705, %r1706;
	xor.b32  	%r1708, %r1707, %r458;
	xor.b32  	%r470, %r1708, %r1704;
	add.s32 	%r1709, %r2586, %r470;
	add.s32 	%r1710, %r1709, 362437;
	cvt.rn.f32.u32 	%f163, %r1710;
	fma.rn.f32 	%f164, %f163, 0f2F800000, 0f2F000000;
	setp.geu.f32 	%p64, %f164, %f303;
	@%p64 bra 	$L__BB1_83;
	mov.b32 	%r1714, 1;
	shl.b32 	%r1715, %r1714, %r2591;
	or.b32  	%r2594, %r1715, %r2592;
	bra.uni 	$L__BB1_84;
$L__BB1_83:
	mov.b32 	%r1711, 1;
	shl.b32 	%r1712, %r1711, %r2591;
	not.b32 	%r1713, %r1712;
	and.b32  	%r2594, %r2592, %r1713;
$L__BB1_84:
	ld.param.f32 	%f304, [_Z24dev_measure_cycle_kernelPjP17curandStateXORWOWP11multiavg_trPiff_param_5];
	shr.u32 	%r1716, %r2587, 2;
	xor.b32  	%r1717, %r1716, %r2587;
	shl.b32 	%r1718, %r470, 4;
	shl.b32 	%r1719, %r1717, 1;
	xor.b32  	%r1720, %r1718, %r1719;
	xor.b32  	%r1721, %r1720, %r470;
	xor.b32  	%r474, %r1721, %r1717;
	add.s32 	%r1722, %r2586, %r474;
	add.s32 	%r1723, %r1722, 724874;
	cvt.rn.f32.u32 	%f165, %r1723;
	fma.rn.f32 	%f166, %f165, 0f2F800000, 0f2F000000;
	setp.lt.f32 	%p65, %f166, %f304;
	@%p65 bra 	$L__BB1_86;
	mov.b32 	%r1724, 2;
	shl.b32 	%r1725, %r1724, %r2591;
	not.b32 	%r1726, %r1725;
	and.b32  	%r2595, %r2594, %r1726;
	bra.uni 	$L__BB1_87;
$L__BB1_86:
	mov.b32 	%r1727, 2;
	shl.b32 	%r1728, %r1727, %r2591;
	or.b32  	%r2595, %r1728, %r2594;
$L__BB1_87:
	ld.param.f32 	%f305, [_Z24dev_measure_cycle_kernelPjP17curandStateXORWOWP11multiavg_trPiff_param_5];
	shr.u32 	%r1729, %r2588, 2;
	xor.b32  	%r1730, %r1729, %r2588;
	shl.b32 	%r1731, %r474, 4;
	shl.b32 	%r1732, %r1730, 1;
	xor.b32  	%r1733, %r1731, %r1732;
	xor.b32  	%r1734, %r1733, %r474;
	xor.b32  	%r478, %r1734, %r1730;
	add.s32 	%r1735, %r2586, %r478;
	add.s32 	%r1736, %r1735, 1087311;
	cvt.rn.f32.u32 	%f167, %r1736;
	fma.rn.f32 	%f168, %f167, 0f2F800000, 0f2F000000;
	setp.lt.f32 	%p66, %f168, %f305;
	@%p66 bra 	$L__BB1_89;
	mov.b32 	%r1737, 4;
	shl.b32 	%r1738, %r1737, %r2591;
	not.b32 	%r1739, %r1738;
	and.b32  	%r2596, %r2595, %r1739;
	bra.uni 	$L__BB1_90;
$L__BB1_89:
	mov.b32 	%r1740, 4;
	shl.b32 	%r1741, %r1740, %r2591;
	or.b32  	%r2596, %r1741, %r2595;
$L__BB1_90:
	ld.param.f32 	%f306, [_Z24dev_measure_cycle_kernelPjP17curandStateXORWOWP11multiavg_trPiff_param_5];
	shr.u32 	%r1742, %r2589, 2;
	xor.b32  	%r1743, %r1742, %r2589;
	shl.b32 	%r1744, %r478, 4;
	shl.b32 	%r1745, %r1743, 1;
	xor.b32  	%r1746, %r1744, %r1745;
	xor.b32  	%r1747, %r1746, %r478;
	xor.b32  	%r2590, %r1747, %r1743;
	add.s32 	%r2586, %r2586, 1449748;
	add.s32 	%r1748, %r2590, %r2586;
	cvt.rn.f32.u32 	%f169, %r1748;
	fma.rn.f32 	%f170, %f169, 0f2F800000, 0f2F000000;
	setp.lt.f32 	%p67, %f170, %f306;
	@%p67 bra 	$L__BB1_92;
	mov.b32 	%r1749, 8;
	shl.b32 	%r1750, %r1749, %r2591;
	not.b32 	%r1751, %r1750;
	and.b32  	%r2592, %r2596, %r1751;
	bra.uni 	$L__BB1_93;
$L__BB1_92:
	mov.b32 	%r1752, 8;
	shl.b32 	%r1753, %r1752, %r2591;
	or.b32  	%r2592, %r1753, %r2596;
$L__BB1_93:
	add.s32 	%r2591, %r2591, 4;
	setp.ne.s32 	%p68, %r2591, 32;
	mov.u32 	%r2587, %r470;
	mov.u32 	%r2588, %r474;
	mov.u32 	%r2589, %r478;
	mov.u32 	%r2593, %r458;
	@%p68 bra 	$L__BB1_81;
	st.global.v2.u32 	[%rd2], {%r2586, %r458};
	st.global.v2.u32 	[%rd2+8], {%r470, %r474};
	st.global.v2.u32 	[%rd2+16], {%r478, %r2590};
	st.global.v2.u32 	[%rd2+24], {%r344, %r345};
	st.global.f32 	[%rd2+32], %f31;
	st.global.f64 	[%rd2+40], %fd31;
	mov.u32 	%r1755, %tid.x;
	mad.lo.s32 	%r1756, %r1645, 29, %r1755;
	shl.b32 	%r1757, %r1756, 2;
	mov.u32 	%r1758, _ZZ15dev_update_gridPjffP17curandStateXORWOWE11shared_grid;
	add.s32 	%r1759, %r1758, %r1757;
	ld.shared.u32 	%r1760, [%r1759+4];
	xor.b32  	%r1761, %r1760, %r337;
	ld.shared.u32 	%r1762, [%r1759+-4];
	xor.b32  	%r1763, %r1762, %r337;
	ld.shared.u32 	%r1764, [%r1759+116];
	xor.b32  	%r1765, %r1764, %r337;
	ld.shared.u32 	%r1766, [%r1759+-116];
	xor.b32  	%r1767, %r1766, %r337;
	and.b32  	%r1768, %r1763, %r1761;
	xor.b32  	%r1769, %r1762, %r1760;
	and.b32  	%r1770, %r1767, %r1765;
	xor.b32  	%r1771, %r1766, %r1764;
	xor.b32  	%r1772, %r1768, %r1770;
	not.b32 	%r1773, %r1772;
	and.b32  	%r1774, %r1769, %r1773;
	and.b32  	%r1775, %r1774, %r1771;
	or.b32  	%r1776, %r1771, %r1769;
	and.b32  	%r1777, %r1776, %r2580;
	or.b32  	%r1778, %r1777, %r1775;
	or.b32  	%r1779, %r1778, %r2592;
	or.b32  	%r1780, %r1779, %r1768;
	or.b32  	%r1781, %r1780, %r1770;
	xor.b32  	%r1782, %r1781, %r337;
	st.shared.u32 	[%r1759], %r1782;
$L__BB1_95:
	bar.sync 	0;
	@%p3 bra 	$L__BB1_125;
	mov.u32 	%r1784, %tid.y;
	mov.u32 	%r1785, %tid.x;
	mad.lo.s32 	%r1786, %r1784, 29, %r1785;
	shl.b32 	%r1787, %r1786, 2;
	mov.u32 	%r1788, _ZZ15dev_update_gridPjffP17curandStateXORWOWE11shared_grid;
	add.s32 	%r1789, %r1788, %r1787;
	ld.shared.u32 	%r498, [%r1789];
	ld.global.v2.u32 	{%r2612, %r2607}, [%rd2];
	ld.global.v2.u32 	{%r2601, %r2602}, [%rd2+8];
	ld.global.v2.u32 	{%r2603, %r2616}, [%rd2+16];
	ld.global.v2.u32 	{%r505, %r506}, [%rd2+24];
	ld.global.f32 	%f46, [%rd2+32];
	ld.global.f64 	%fd46, [%rd2+40];
	mov.b32 	%r2605, 0;
$L__BB1_97:
	mov.u32 	%r2619, %r2616;
	ld.param.f32 	%f307, [_Z24dev_measure_cycle_kernelPjP17curandStateXORWOWP11multiavg_trPiff_param_5];
	ld.param.f32 	%f263, [_Z24dev_measure_cycle_kernelPjP17curandStateXORWOWP11multiavg_trPiff_param_4];
	shr.u32 	%r1790, %r2607, 2;
	xor.b32  	%r1791, %r1790, %r2607;
	shl.b32 	%r1792, %r2619, 4;
	shl.b32 	%r1793, %r1791, 1;
	xor.b32  	%r1794, %r1792, %r1793;
	xor.b32  	%r1795, %r1794, %r2619;
	xor.b32  	%r2613, %r1795, %r1791;
	add.s32 	%r1796, %r2612, %r2613;
	add.s32 	%r1797, %r1796, 362437;
	cvt.rn.f32.u32 	%f171, %r1797;
	fma.rn.f32 	%f172, %f171, 0f2F800000, 0f2F000000;
	setp.leu.f32 	%p69, %f263, %f172;
	setp.leu.f32 	%p70, %f172, %f307;
	or.pred  	%p71, %p69, %p70;
	@%p71 bra 	$L__BB1_99;
	mov.b32 	%r1801, 1;
	shl.b32 	%r1802, %r1801, %r2605;
	or.b32  	%r2608, %r1802, %r2606;
	bra.uni 	$L__BB1_100;
$L__BB1_99:
	mov.b32 	%r1798, 1;
	shl.b32 	%r1799, %r1798, %r2605;
	not.b32 	%r1800, %r1799;
	and.b32  	%r2608, %r2606, %r1800;
$L__BB1_100:
	ld.param.f32 	%f308, [_Z24dev_measure_cycle_kernelPjP17curandStateXORWOWP11multiavg_trPiff_param_5];
	ld.param.f32 	%f264, [_Z24dev_measure_cycle_kernelPjP17curandStateXORWOWP11multiavg_trPiff_param_4];
	shr.u32 	%r1803, %r2601, 2;
	xor.b32  	%r1804, %r1803, %r2601;
	shl.b32 	%r1805, %r2613, 4;
	shl.b32 	%r1806, %r1804, 1;
	xor.b32  	%r1807, %r1805, %r1806;
	xor.b32  	%r1808, %r1807, %r2613;
	xor.b32  	%r2614, %r1808, %r1804;
	add.s32 	%r1809, %r2612, %r2614;
	add.s32 	%r1810, %r1809, 724874;
	cvt.rn.f32.u32 	%f173, %r1810;
	fma.rn.f32 	%f174, %f173, 0f2F800000, 0f2F000000;
	setp.gt.f32 	%p72, %f264, %f174;
	setp.gt.f32 	%p73, %f174, %f308;
	and.pred  	%p74, %p72, %p73;
	@%p74 bra 	$L__BB1_102;
	mov.b32 	%r1811, 2;
	shl.b32 	%r1812, %r1811, %r2605;
	not.b32 	%r1813, %r1812;
	and.b32  	%r2609, %r2608, %r1813;
	bra.uni 	$L__BB1_103;
$L__BB1_102:
	mov.b32 	%r1814, 2;
	shl.b32 	%r1815, %r1814, %r2605;
	or.b32  	%r2609, %r1815, %r2608;
$L__BB1_103:
	ld.param.f32 	%f309, [_Z24dev_measure_cycle_kernelPjP17curandStateXORWOWP11multiavg_trPiff_param_5];
	ld.param.f32 	%f265, [_Z24dev_measure_cycle_kernelPjP17curandStateXORWOWP11multiavg_trPiff_param_4];
	shr.u32 	%r1816, %r2602, 2;
	xor.b32  	%r1817, %r1816, %r2602;
	shl.b32 	%r1818, %r2614, 4;
	shl.b32 	%r1819, %r1817, 1;
	xor.b32  	%r1820, %r1818, %r1819;
	xor.b32  	%r1821, %r1820, %r2614;
	xor.b32  	%r2615, %r1821, %r1817;
	add.s32 	%r1822, %r2612, %r2615;
	add.s32 	%r1823, %r1822, 1087311;
	cvt.rn.f32.u32 	%f175, %r1823;
	fma.rn.f32 	%f176, %f175, 0f2F800000, 0f2F000000;
	setp.gt.f32 	%p75, %f265, %f176;
	setp.gt.f32 	%p76, %f176, %f309;
	and.pred  	%p77, %p75, %p76;
	@%p77 bra 	$L__BB1_105;
	mov.b32 	%r1824, 4;
	shl.b32 	%r1825, %r1824, %r2605;
	not.b32 	%r1826, %r1825;
	and.b32  	%r2610, %r2609, %r1826;
	bra.uni 	$L__BB1_106;
$L__BB1_105:
	mov.b32 	%r1827, 4;
	shl.b32 	%r1828, %r1827, %r2605;
	or.b32  	%r2610, %r1828, %r2609;
$L__BB1_106:
	ld.param.f32 	%f310, [_Z24dev_measure_cycle_kernelPjP17curandStateXORWOWP11multiavg_trPiff_param_5];
	ld.param.f32 	%f266, [_Z24dev_measure_cycle_kernelPjP17curandStateXORWOWP11multiavg_trPiff_param_4];
	shr.u32 	%r1829, %r2603, 2;
	xor.b32  	%r1830, %r1829, %r2603;
	shl.b32 	%r1831, %r2615, 4;
	shl.b32 	%r1832, %r1830, 1;
	xor.b32  	%r1833, %r1831, %r1832;
	xor.b32  	%r1834, %r1833, %r2615;
	xor.b32  	%r2616, %r1834, %r1830;
	add.s32 	%r2612, %r2612, 1449748;
	add.s32 	%r1835, %r2616, %r2612;
	cvt.rn.f32.u32 	%f177, %r1835;
	fma.rn.f32 	%f178, %f177, 0f2F800000, 0f2F000000;
	setp.gt.f32 	%p78, %f266, %f178;
	setp.gt.f32 	%p79, %f178, %f310;
	and.pred  	%p80, %p78, %p79;
	@%p80 bra 	$L__BB1_108;
	mov.b32 	%r1836, 8;
	shl.b32 	%r1837, %r1836, %r2605;
	not.b32 	%r1838, %r1837;
	and.b32  	%r2606, %r2610, %r1838;
	bra.uni 	$L__BB1_109;
$L__BB1_108:
	mov.b32 	%r1839, 8;
	shl.b32 	%r1840, %r1839, %r2605;
	or.b32  	%r2606, %r1840, %r2610;
$L__BB1_109:
	add.s32 	%r2605, %r2605, 4;
	setp.ne.s32 	%p81, %r2605, 32;
	mov.u32 	%r2601, %r2613;
	mov.u32 	%r2602, %r2614;
	mov.u32 	%r2603, %r2615;
	mov.u32 	%r2607, %r2619;
	@%p81 bra 	$L__BB1_97;
	mov.b32 	%r2617, 0;
$L__BB1_111:
	mov.u32 	%r619, %r2616;
	ld.param.f32 	%f311, [_Z24dev_measure_cycle_kernelPjP17curandStateXORWOWP11multiavg_trPiff_param_5];
	shr.u32 	%r1842, %r2619, 2;
	xor.b32  	%r1843, %r1842, %r2619;
	shl.b32 	%r1844, %r619, 4;
	shl.b32 	%r1845, %r1843, 1;
	xor.b32  	%r1846, %r1844, %r1845;
	xor.b32  	%r1847, %r1846, %r619;
	xor.b32  	%r631, %r1847, %r1843;
	add.s32 	%r1848, %r2612, %r631;
	add.s32 	%r1849, %r1848, 362437;
	cvt.rn.f32.u32 	%f179, %r1849;
	fma.rn.f32 	%f180, %f179, 0f2F800000, 0f2F000000;
	setp.geu.f32 	%p82, %f180, %f311;
	@%p82 bra 	$L__BB1_113;
	mov.b32 	%r1853, 1;
	shl.b32 	%r1854, %r1853, %r2617;
	or.b32  	%r2620, %r1854, %r2618;
	bra.uni 	$L__BB1_114;
$L__BB1_113:
	mov.b32 	%r1850, 1;
	shl.b32 	%r1851, %r1850, %r2617;
	not.b32 	%r1852, %r1851;
	and.b32  	%r2620, %r2618, %r1852;
$L__BB1_114:
	ld.param.f32 	%f312, [_Z24dev_measure_cycle_kernelPjP17curandStateXORWOWP11multiavg_trPiff_param_5];
	shr.u32 	%r1855, %r2613, 2;
	xor.b32  	%r1856, %r1855, %r2613;
	shl.b32 	%r1857, %r631, 4;
	shl.b32 	%r1858, %r1856, 1;
	xor.b32  	%r1859, %r1857, %r1858;
	xor.b32  	%r1860, %r1859, %r631;
	xor.b32  	%r635, %r1860, %r1856;
	add.s32 	%r1861, %r2612, %r635;
	add.s32 	%r1862, %r1861, 724874;
	cvt.rn.f32.u32 	%f181, %r1862;
	fma.rn.f32 	%f182, %f181, 0f2F800000, 0f2F000000;
	setp.lt.f32 	%p83, %f182, %f312;
	@%p83 bra 	$L__BB1_116;
	mov.b32 	%r1863, 2;
	shl.b32 	%r1864, %r1863, %r2617;
	not.b32 	%r1865, %r1864;
	and.b32  	%r2621, %r2620, %r1865;
	bra.uni 	$L__BB1_117;
$L__BB1_116:
	mov.b32 	%r1866, 2;
	shl.b32 	%r1867, %r1866, %r2617;
	or.b32  	%r2621, %r1867, %r2620;
$L__BB1_117:
	ld.param.f32 	%f313, [_Z24dev_measure_cycle_kernelPjP17curandStateXORWOWP11multiavg_trPiff_param_5];
	shr.u32 	%r1868, %r2614, 2;
	xor.b32  	%r1869, %r1868, %r2614;
	shl.b32 	%r1870, %r635, 4;
	shl.b32 	%r1871, %r1869, 1;
	xor.b32  	%r1872, %r1870, %r1871;
	xor.b32  	%r1873, %r1872, %r635;
	xor.b32  	%r639, %r1873, %r1869;
	add.s32 	%r1874, %r2612, %r639;
	add.s32 	%r1875, %r1874, 1087311;
	cvt.rn.f32.u32 	%f183, %r1875;
	fma.rn.f32 	%f184, %f183, 0f2F800000, 0f2F000000;
	setp.lt.f32 	%p84, %f184, %f313;
	@%p84 bra 	$L__BB1_119;
	mov.b32 	%r1876, 4;
	shl.b32 	%r1877, %r1876, %r2617;
	not.b32 	%r1878, %r1877;
	and.b32  	%r2622, %r2621, %r1878;
	bra.uni 	$L__BB1_120;
$L__BB1_119:
	mov.b32 	%r1879, 4;
	shl.b32 	%r1880, %r1879, %r2617;
	or.b32  	%r2622, %r1880, %r2621;
$L__BB1_120:
	ld.param.f32 	%f314, [_Z24dev_measure_cycle_kernelPjP17curandStateXORWOWP11multiavg_trPiff_param_5];
	shr.u32 	%r1881, %r2615, 2;
	xor.b32  	%r1882, %r1881, %r2615;
	shl.b32 	%r1883, %r639, 4;
	shl.b32 	%r1884, %r1882, 1;
	xor.b32  	%r1885, %r1883, %r1884;
	xor.b32  	%r1886, %r1885, %r639;
	xor.b32  	%r2616, %r1886, %r1882;
	add.s32 	%r2612, %r2612, 1449748;
	add.s32 	%r1887, %r2616, %r2612;
	cvt.rn.f32.u32 	%f185, %r1887;
	fma.rn.f32 	%f186, %f185, 0f2F800000, 0f2F000000;
	setp.lt.f32 	%p85, %f186, %f314;
	@%p85 bra 	$L__BB1_122;
	mov.b32 	%r1888, 8;
	shl.b32 	%r1889, %r1888, %r2617;
	not.b32 	%r1890, %r1889;
	and.b32  	%r2618, %r2622, %r1890;
	bra.uni 	$L__BB1_123;
$L__BB1_122:
	mov.b32 	%r1891, 8;
	shl.b32 	%r1892, %r1891, %r2617;
	or.b32  	%r2618, %r1892, %r2622;
$L__BB1_123:
	add.s32 	%r2617, %r2617, 4;
	setp.ne.s32 	%p86, %r2617, 32;
	mov.u32 	%r2613, %r631;
	mov.u32 	%r2614, %r635;
	mov.u32 	%r2615, %r639;
	mov.u32 	%r2619, %r619;
	@%p86 bra 	$L__BB1_111;
	st.global.v2.u32 	[%rd2], {%r2612, %r619};
	st.global.v2.u32 	[%rd2+8], {%r631, %r635};
	st.global.v2.u32 	[%rd2+16], {%r639, %r2616};
	st.global.v2.u32 	[%rd2+24], {%r505, %r506};
	st.global.f32 	[%rd2+32], %f46;
	st.global.f64 	[%rd2+40], %fd46;
	mov.u32 	%r1894, %tid.x;
	mad.lo.s32 	%r1895, %r1784, 29, %r1894;
	shl.b32 	%r1896, %r1895, 2;
	mov.u32 	%r1897, _ZZ15dev_update_gridPjffP17curandStateXORWOWE11shared_grid;
	add.s32 	%r1898, %r1897, %r1896;
	ld.shared.u32 	%r1899, [%r1898+4];
	xor.b32  	%r1900, %r1899, %r498;
	ld.shared.u32 	%r1901, [%r1898+-4];
	xor.b32  	%r1902, %r1901, %r498;
	ld.shared.u32 	%r1903, [%r1898+116];
	xor.b32  	%r1904, %r1903, %r498;
	ld.shared.u32 	%r1905, [%r1898+-116];
	xor.b32  	%r1906, %r1905, %r498;
	and.b32  	%r1907, %r1902, %r1900;
	xor.b32  	%r1908, %r1901, %r1899;
	and.b32  	%r1909, %r1906, %r1904;
	xor.b32  	%r1910, %r1905, %r1903;
	xor.b32  	%r1911, %r1907, %r1909;
	not.b32 	%r1912, %r1911;
	and.b32  	%r1913, %r1908, %r1912;
	and.b32  	%r1914, %r1913, %r1910;
	or.b32  	%r1915, %r1910, %r1908;
	and.b32  	%r1916, %r1915, %r2606;
	or.b32  	%r1917, %r1916, %r1914;
	or.b32  	%r1918, %r1917, %r2618;
	or.b32  	%r1919, %r1918, %r1907;
	or.b32  	%r1920, %r1919, %r1909;
	xor.b32  	%r1921, %r1920, %r498;
	st.shared.u32 	[%r1898], %r1921;
$L__BB1_125:
	bar.sync 	0;
	@%p1 bra 	$L__BB1_127;
	mov.u32 	%r1922, %tid.y;
	mov.u32 	%r1923, %tid.x;
	mad.lo.s32 	%r1924, %r1922, 29, %r1923;
	shl.b32 	%r1925, %r1924, 2;
	mov.u32 	%r1926, _ZZ15dev_update_gridPjffP17curandStateXORWOWE11shared_grid;
	add.s32 	%r1927, %r1926, %r1925;
	ld.shared.u32 	%r1928, [%r1927];
	st.global.u32 	[%rd1], %r1928;
$L__BB1_127:
	add.s32 	%r2509, %r2509, 1;
	setp.eq.s32 	%p87, %r2509, 50;
	@%p87 bra 	$L__BB1_128;
	bra.uni 	$L__BB1_1;
$L__BB1_128:
	mov.b32 	%r2630, 50;
$L__BB1_129:
	mov.u32 	%r1931, %ctaid.x;
	mov.u32 	%r1932, %ctaid.y;
	add.s32 	%r1933, %r1931, %r1932;
	and.b32  	%r1934, %r1933, 1;
	setp.eq.b32 	%p88, %r1934, 1;
	ld.global.u32 	%r1935, [%rd1];
	mov.u32 	%r1936, %tid.y;
	mov.u32 	%r1937, %tid.x;
	mad.lo.s32 	%r1938, %r1936, 29, %r1937;
	shl.b32 	%r1939, %r1938, 2;
	mov.u32 	%r1940, _ZZ15dev_update_gridPjffP17curandStateXORWOWE11shared_grid;
	add.s32 	%r673, %r1940, %r1939;
	st.shared.u32 	[%r673], %r1935;
	bar.sync 	0;
	@%p88 bra 	$L__BB1_192;
	@%p2 bra 	$L__BB1_160;
	ld.shared.u32 	%r674, [%r673];
	ld.global.v2.u32 	{%r2651, %r2646}, [%rd2];
	ld.global.v2.u32 	{%r2641, %r2642}, [%rd2+8];
	ld.global.v2.u32 	{%r2643, %r2655}, [%rd2+16];
	ld.global.v2.u32 	{%r681, %r682}, [%rd2+24];
	ld.global.f32 	%f61, [%rd2+32];
	ld.global.f64 	%fd61, [%rd2+40];
	mov.b32 	%r2639, -32;
$L__BB1_132:
	mov.u32 	%r2658, %r2655;
	ld.param.f32 	%f315, [_Z24dev_measure_cycle_kernelPjP17curandStateXORWOWP11multiavg_trPiff_param_5];
	ld.param.f32 	%f267, [_Z24dev_measure_cycle_kernelPjP17curandStateXORWOWP11multiavg_trPiff_param_4];
	add.s32 	%r693, %r2639, 32;
	shr.u32 	%r1942, %r2646, 2;
	xor.b32  	%r1943, %r1942, %r2646;
	shl.b32 	%r1944, %r2658, 4;
	shl.b32 	%r1945, %r1943, 1;
	xor.b32  	%r1946, %r1944, %r1945;
	xor.b32  	%r1947, %r1946, %r2658;
	xor.b32  	%r2652, %r1947, %r1943;
	add.s32 	%r1948, %r2651, %r2652;
	add.s32 	%r1949, %r1948, 362437;
	cvt.rn.f32.u32 	%f187, %r1949;
	fma.rn.f32 	%f188, %f187, 0f2F800000, 0f2F000000;
	setp.leu.f32 	%p89, %f267, %f188;
	setp.leu.f32 	%p90, %f188, %f315;
	or.pred  	%p91, %p89, %p90;
	@%p91 bra 	$L__BB1_134;
	mov.b32 	%r1953, 1;
	shl.b32 	%r1954, %r1953, %r693;
	or.b32  	%r2647, %r1954, %r2645;
	bra.uni 	$L__BB1_135;
$L__BB1_134:
	mov.b32 	%r1950, 1;
	shl.b32 	%r1951, %r1950, %r693;
	not.b32 	%r1952, %r1951;
	and.b32  	%r2647, %r2645, %r1952;
$L__BB1_135:
	ld.param.f32 	%f316, [_Z24dev_measure_cycle_kernelPjP17curandStateXORWOWP11multiavg_trPiff_param_5];
	ld.param.f32 	%f268, [_Z24dev_measure_cycle_kernelPjP17curandStateXORWOWP11multiavg_trPiff_param_4];
	shr.u32 	%r1955, %r2641, 2;
	xor.b32  	%r1956, %r1955, %r2641;
	shl.b32 	%r1957, %r2652, 4;
	shl.b32 	%r1958, %r1956, 1;
	xor.b32  	%r1959, %r1957, %r1958;
	xor.b32  	%r1960, %r1959, %r2652;
	xor.b32  	%r2653, %r1960, %r1956;
	add.s32 	%r1961, %r2651, %r2653;
	add.s32 	%r1962, %r1961, 724874;
	cvt.rn.f32.u32 	%f189, %r1962;
	fma.rn.f32 	%f190, %f189, 0f2F800000, 0f2F000000;
	setp.gt.f32 	%p92, %f268, %f190;
	setp.gt.f32 	%p93, %f190, %f316;
	and.pred  	%p94, %p92, %p93;
	@%p94 bra 	$L__BB1_137;
	mov.b32 	%r1963, 2;
	shl.b32 	%r1964, %r1963, %r693;
	not.b32 	%r1965, %r1964;
	and.b32  	%r2648, %r2647, %r1965;
	bra.uni 	$L__BB1_138;
$L__BB1_137:
	mov.b32 	%r1966, 2;
	shl.b32 	%r1967, %r1966, %r693;
	or.b32  	%r2648, %r1967, %r2647;
$L__BB1_138:
	ld.param.f32 	%f317, [_Z24dev_measure_cycle_kernelPjP17curandStateXORWOWP11multiavg_trPiff_param_5];
	ld.param.f32 	%f269, [_Z24dev_measure_cycle_kernelPjP17curandStateXORWOWP11multiavg_trPiff_param_4];
	shr.u32 	%r1968, %r2642, 2;
	xor.b32  	%r1969, %r1968, %r2642;
	shl.b32 	%r1970, %r2653, 4;
	shl.b32 	%r1971, %r1969, 1;
	xor.b32  	%r1972, %r1970, %r1971;
	xor.b32  	%r1973, %r1972, %r2653;
	xor.b32  	%r2654, %r1973, %r1969;
	add.s32 	%r1974, %r2651, %r2654;
	add.s32 	%r1975, %r1974, 1087311;
	cvt.rn.f32.u32 	%f191, %r1975;
	fma.rn.f32 	%f192, %f191, 0f2F800000, 0f2F000000;
	setp.gt.f32 	%p95, %f269, %f192;
	setp.gt.f32 	%p96, %f192, %f317;
	and.pred  	%p97, %p95, %p96;
	@%p97 bra 	$L__BB1_140;
	mov.b32 	%r1976, 4;
	shl.b32 	%r1977, %r1976, %r693;
	not.b32 	%r1978, %r1977;
	and.b32  	%r2649, %r2648, %r1978;
	bra.uni 	$L__BB1_141;
$L__BB1_140:
	mov.b32 	%r1979, 4;
	shl.b32 	%r1980, %r1979, %r693;
	or.b32  	%r2649, %r1980, %r2648;
$L__BB1_141:
	ld.param.f32 	%f318, [_Z24dev_measure_cycle_kernelPjP17curandStateXORWOWP11multiavg_trPiff_param_5];
	ld.param.f32 	%f270, [_Z24dev_measure_cycle_kernelPjP17curandStateXORWOWP11multiavg_trPiff_param_4];
	add.s32 	%r713, %r2639, 32;
	shr.u32 	%r1981, %r2643, 2;
	xor.b32  	%r1982, %r1981, %r2643;
	shl.b32 	%r1983, %r2654, 4;
	shl.b32 	%r1984, %r1982, 1;
	xor.b32  	%r1985, %r1983, %r1984;
	xor.b32  	%r1986, %r1985, %r2654;
	xor.b32  	%r2655, %r1986, %r1982;
	add.s32 	%r2651, %r2651, 1449748;
	add.s32 	%r1987, %r2655, %r2651;
	cvt.rn.f32.u32 	%f193, %r1987;
	fma.rn.f32 	%f194, %f193, 0f2F800000, 0f2F000000;
	setp.gt.f32 	%p98, %f270, %f194;
	setp.gt.f32 	%p99, %f194, %f318;
	and.pred  	%p100, %p98, %p99;
	@%p100 bra 	$L__BB1_143;
	mov.b32 	%r1988, 8;
	shl.b32 	%r1989, %r1988, %r713;
	not.b32 	%r1990, %r1989;
	and.b32  	%r2645, %r2649, %r1990;
	bra.uni 	$L__BB1_144;
$L__BB1_143:
	mov.b32 	%r1991, 8;
	shl.b32 	%r1992, %r1991, %r713;
	or.b32  	%r2645, %r1992, %r2649;
$L__BB1_144:
	add.s32 	%r2639, %r2639, 4;
	setp.ne.s32 	%p101, %r2639, 0;
	mov.u32 	%r2641, %r2652;
	mov.u32 	%r2642, %r2653;
	mov.u32 	%r2643, %r2654;
	mov.u32 	%r2646, %r2658;
	@%p101 bra 	$L__BB1_132;
	mov.b32 	%r2656, 0;
$L__BB1_146:
	mov.u32 	%r797, %r2655;
	ld.param.f32 	%f319, [_Z24dev_measure_cycle_kernelPjP17curandStateXORWOWP11multiavg_trPiff_param_5];
	shr.u32 	%r1994, %r2658, 2;
	xor.b32  	%r1995, %r1994, %r2658;
	shl.b32 	%r1996, %r797, 4;
	shl.b32 	%r1997, %r1995, 1;
	xor.b32  	%r1998, %r1996, %r1997;
	xor.b32  	%r1999, %r1998, %r797;
	xor.b32  	%r809, %r1999, %r1995;
	add.s32 	%r2000, %r2651, %r809;
	add.s32 	%r2001, %r2000, 362437;
	cvt.rn.f32.u32 	%f195, %r2001;
	fma.rn.f32 	%f196, %f195, 0f2F800000, 0f2F000000;
	setp.geu.f32 	%p102, %f196, %f319;
	@%p102 bra 	$L__BB1_148;
	mov.b32 	%r2005, 1;
	shl.b32 	%r2006, %r2005, %r2656;
	or.b32  	%r2659, %r2006, %r2657;
	bra.uni 	$L__BB1_149;
$L__BB1_148:
	mov.b32 	%r2002, 1;
	shl.b32 	%r2003, %r2002, %r2656;
	not.b32 	%r2004, %r2003;
	and.b32  	%r2659, %r2657, %r2004;
$L__BB1_149:
	ld.param.f32 	%f320, [_Z24dev_measure_cycle_kernelPjP17curandStateXORWOWP11multiavg_trPiff_param_5];
	shr.u32 	%r2007, %r2652, 2;
	xor.b32  	%r2008, %r2007, %r2652;
	shl.b32 	%r2009, %r809, 4;
	shl.b32 	%r2010, %r2008, 1;
	xor.b32  	%r2011, %r2009, %r2010;
	xor.b32  	%r2012, %r2011, %r809;
	xor.b32  	%r813, %r2012, %r2008;
	add.s32 	%r2013, %r2651, %r813;
	add.s32 	%r2014, %r2013, 724874;
	cvt.rn.f32.u32 	%f197, %r2014;
	fma.rn.f32 	%f198, %f197, 0f2F800000, 0f2F000000;
	setp.lt.f32 	%p103, %f198, %f320;
	@%p103 bra 	$L__BB1_151;
	mov.b32 	%r2015, 2;
	shl.b32 	%r2016, %r2015, %r2656;
	not.b32 	%r2017, %r2016;
	and.b32  	%r2660, %r2659, %r2017;
	bra.uni 	$L__BB1_152;
$L__BB1_151:
	mov.b32 	%r2018, 2;
	shl.b32 	%r2019, %r2018, %r2656;
	or.b32  	%r2660, %r2019, %r2659;
$L__BB1_152:
	ld.param.f32 	%f321, [_Z24dev_measure_cycle_kernelPjP17curandStateXORWOWP11multiavg_trPiff_param_5];
	shr.u32 	%r2020, %r2653, 2;
	xor.b32  	%r2021, %r2020, %r2653;
	shl.b32 	%r2022, %r813, 4;
	shl.b32 	%r2023, %r2021, 1;
	xor.b32  	%r2024, %r2022, %r2023;
	xor.b32  	%r2025, %r2024, %r813;
	xor.b32  	%r817, %r2025, %r2021;
	add.s32 	%r2026, %r2651, %r817;
	add.s32 	%r2027, %r2026, 1087311;
	cvt.rn.f32.u32 	%f199, %r2027;
	fma.rn.f32 	%f200, %f199, 0f2F800000, 0f2F000000;
	setp.lt.f32 	%p104, %f200, %f321;
	@%p104 bra 	$L__BB1_154;
	mov.b32 	%r2028, 4;
	shl.b32 	%r2029, %r2028, %r2656;
	not.b32 	%r2030, %r2029;
	and.b32  	%r2661, %r2660, %r2030;
	bra.uni 	$L__BB1_155;
$L__BB1_154:
	mov.b32 	%r2031, 4;
	shl.b32 	%r2032, %r2031, %r2656;
	or.b32  	%r2661, %r2032, %r2660;
$L__BB1_155:
	ld.param.f32 	%f322, [_Z24dev_measure_cycle_kernelPjP17curandStateXORWOWP11multiavg_trPiff_param_5];
	shr.u32 	%r2033, %r2654, 2;
	xor.b32  	%r2034, %r2033, %r2654;
	shl.b32 	%r2035, %r817, 4;
	shl.b32 	%r2036, %r2034, 1;
	xor.b32  	%r2037, %r2035, %r2036;
	xor.b32  	%r2038, %r2037, %r817;
	xor.b32  	%r2655, %r2038, %r2034;
	add.s32 	%r2651, %r2651, 1449748;
	add.s32 	%r2039, %r2655, %r2651;
	cvt.rn.f32.u32 	%f201, %r2039;
	fma.rn.f32 	%f202, %f201, 0f2F800000, 0f2F000000;
	setp.lt.f32 	%p105, %f202, %f322;
	@%p105 bra 	$L__BB1_157;
	mov.b32 	%r2040, 8;
	shl.b32 	%r2041, %r2040, %r2656;
	not.b32 	%r2042, %r2041;
	and.b32  	%r2657, %r2661, %r2042;
	bra.uni 	$L__BB1_158;
$L__BB1_157:
	mov.b32 	%r2043, 8;
	shl.b32 	%r2044, %r2043, %r2656;
	or.b32  	%r2657, %r2044, %r2661;
$L__BB1_158:
	add.s32 	%r2656, %r2656, 4;
	setp.ne.s32 	%p106, %r2656, 32;
	mov.u32 	%r2652, %r809;
	mov.u32 	%r2653, %r813;
	mov.u32 	%r2654, %r817;
	mov.u32 	%r2658, %r797;
	@%p106 bra 	$L__BB1_146;
	st.global.v2.u32 	[%rd2], {%r2651, %r797};
	st.global.v2.u32 	[%rd2+8], {%r809, %r813};
	st.global.v2.u32 	[%rd2+16], {%r817, %r2655};
	st.global.v2.u32 	[%rd2+24], {%r681, %r682};
	st.global.f32 	[%rd2+32], %f61;
	st.global.f64 	[%rd2+40], %fd61;
	mov.u32 	%r2045, %tid.y;
	mov.u32 	%r2046, %tid.x;
	mad.lo.s32 	%r2047, %r2045, 29, %r2046;
	shl.b32 	%r2048, %r2047, 2;
	mov.u32 	%r2049, _ZZ15dev_update_gridPjffP17curandStateXORWOWE11shared_grid;
	add.s32 	%r2050, %r2049, %r2048;
	ld.shared.u32 	%r2051, [%r2050+4];
	xor.b32  	%r2052, %r2051, %r674;
	ld.shared.u32 	%r2053, [%r2050+-4];
	xor.b32  	%r2054, %r2053, %r674;
	ld.shared.u32 	%r2055, [%r2050+116];
	xor.b32  	%r2056, %r2055, %r674;
	ld.shared.u32 	%r2057, [%r2050+-116];
	xor.b32  	%r2058, %r2057, %r674;
	and.b32  	%r2059, %r2054, %r2052;
	xor.b32  	%r2060, %r2053, %r2051;
	and.b32  	%r2061, %r2058, %r2056;
	xor.b32  	%r2062, %r2057, %r2055;
	xor.b32  	%r2063, %r2059, %r2061;
	not.b32 	%r2064, %r2063;
	and.b32  	%r2065, %r2060, %r2064;
	and.b32  	%r2066, %r2065, %r2062;
	or.b32  	%r2067, %r2062, %r2060;
	and.b32  	%r2068, %r2067, %r2645;
	or.b32  	%r2069, %r2068, %r2066;
	or.b32  	%r2070, %r2069, %r2657;
	or.b32  	%r2071, %r2070, %r2059;
	or.b32  	%r2072, %r2071, %r2061;
	xor.b32  	%r2073, %r2072, %r674;
	st.shared.u32 	[%r2050], %r2073;
$L__BB1_160:
	bar.sync 	0;
	@%p3 bra 	$L__BB1_190;
	mov.u32 	%r2075, %tid.y;
	mov.u32 	%r2076, %tid.x;
	mad.lo.s32 	%r2077, %r2075, 29, %r2076;
	shl.b32 	%r2078, %r2077, 2;
	mov.u32 	%r2079, _ZZ15dev_update_gridPjffP17curandStateXORWOWE11shared_grid;
	add.s32 	%r2080, %r2079, %r2078;
	ld.shared.u32 	%r837, [%r2080];
	ld.global.v2.u32 	{%r2677, %r2672}, [%rd2];
	ld.global.v2.u32 	{%r2666, %r2667}, [%rd2+8];
	ld.global.v2.u32 	{%r2668, %r2681}, [%rd2+16];
	ld.global.v2.u32 	{%r844, %r845}, [%rd2+24];
	ld.global.f32 	%f76, [%rd2+32];
	ld.global.f64 	%fd76, [%rd2+40];
	mov.b32 	%r2670, 0;
	ld.param.f32 	%f323, [_Z24dev_measure_cycle_kernelPjP17curandStateXORWOWP11multiavg_trPiff_param_5];
	ld.param.f32 	%f271, [_Z24dev_measure_cycle_kernelPjP17curandStateXORWOWP11multiavg_trPiff_param_4];
	ld.param.f32 	%f324, [_Z24dev_measure_cycle_kernelPjP17curandStateXORWOWP11multiavg_trPiff_param_5];
$L__BB1_162:
	mov.u32 	%r2684, %r2681;
	shr.u32 	%r2081, %r2672, 2;
	xor.b32  	%r2082, %r2081, %r2672;
	shl.b32 	%r2083, %r2684, 4;
	shl.b32 	%r2084, %r2082, 1;
	xor.b32  	%r2085, %r2083, %r2084;
	xor.b32  	%r2086, %r2085, %r2684;
	xor.b32  	%r2678, %r2086, %r2082;
	add.s32 	%r2087, %r2677, %r2678;
	add.s32 	%r2088, %r2087, 362437;
	cvt.rn.f32.u32 	%f203, %r2088;
	fma.rn.f32 	%f204, %f203, 0f2F800000, 0f2F000000;
	setp.leu.f32 	%p107, %f271, %f204;
	setp.leu.f32 	%p108, %f204, %f323;
	or.pred  	%p109, %p107, %p108;
	@%p109 bra 	$L__BB1_164;
	mov.b32 	%r2092, 1;
	shl.b32 	%r2093, %r2092, %r2670;
	or.b32  	%r2673, %r2093, %r2671;
	bra.uni 	$L__BB1_165;
$L__BB1_164:
	mov.b32 	%r2089, 1;
	shl.b32 	%r2090, %r2089, %r2670;
	not.b32 	%r2091, %r2090;
	and.b32  	%r2673, %r2671, %r2091;
$L__BB1_165:
	ld.param.f32 	%f272, [_Z24dev_measure_cycle_kernelPjP17curandStateXORWOWP11multiavg_trPiff_param_4];
	shr.u32 	%r2094, %r2666, 2;
	xor.b32  	%r2095, %r2094, %r2666;
	shl.b32 	%r2096, %r2678, 4;
	shl.b32 	%r2097, %r2095, 1;
	xor.b32  	%r2098, %r2096, %r2097;
	xor.b32  	%r2099, %r2098, %r2678;
	xor.b32  	%r2679, %r2099, %r2095;
	add.s32 	%r2100, %r2677, %r2679;
	add.s32 	%r2101, %r2100, 724874;
	cvt.rn.f32.u32 	%f205, %r2101;
	fma.rn.f32 	%f206, %f205, 0f2F800000, 0f2F000000;
	setp.gt.f32 	%p110, %f272, %f206;
	setp.gt.f32 	%p111, %f206, %f324;
	and.pred  	%p112, %p110, %p111;
	@%p112 bra 	$L__BB1_167;
	mov.b32 	%r2102, 2;
	shl.b32 	%r2103, %r2102, %r2670;
	not.b32 	%r2104, %r2103;
	and.b32  	%r2674, %r2673, %r2104;
	bra.uni 	$L__BB1_168;
$L__BB1_167:
	mov.b32 	%r2105, 2;
	shl.b32 	%r2106, %r2105, %r2670;
	or.b32  	%r2674, %r2106, %r2673;
$L__BB1_168:
	ld.param.f32 	%f325, [_Z24dev_measure_cycle_kernelPjP17curandStateXORWOWP11multiavg_trPiff_param_5];
	ld.param.f32 	%f273, [_Z24dev_measure_cycle_kernelPjP17curandStateXORWOWP11multiavg_trPiff_param_4];
	shr.u32 	%r2107, %r2667, 2;
	xor.b32  	%r2108, %r2107, %r2667;
	shl.b32 	%r2109, %r2679, 4;
	shl.b32 	%r2110, %r2108, 1;
	xor.b32  	%r2111, %r2109, %r2110;
	xor.b32  	%r2112, %r2111, %r2679;
	xor.b32  	%r2680, %r2112, %r2108;
	add.s32 	%r2113, %r2677, %r2680;
	add.s32 	%r2114, %r2113, 1087311;
	cvt.rn.f32.u32 	%f207, %r2114;
	fma.rn.f32 	%f208, %f207, 0f2F800000, 0f2F000000;
	setp.gt.f32 	%p113, %f273, %f208;
	setp.gt.f32 	%p114, %f208, %f325;
	and.pred  	%p115, %p113, %p114;
	@%p115 bra 	$L__BB1_170;
	mov.b32 	%r2115, 4;
	shl.b32 	%r2116, %r2115, %r2670;
	not.b32 	%r2117, %r2116;
	and.b32  	%r2675, %r2674, %r2117;
	bra.uni 	$L__BB1_171;
$L__BB1_170:
	mov.b32 	%r2118, 4;
	shl.b32 	%r2119, %r2118, %r2670;
	or.b32  	%r2675, %r2119, %r2674;
$L__BB1_171:
	ld.param.f32 	%f326, [_Z24dev_measure_cycle_kernelPjP17curandStateXORWOWP11multiavg_trPiff_param_5];
	ld.param.f32 	%f274, [_Z24dev_measure_cycle_kernelPjP17curandStateXORWOWP11multiavg_trPiff_param_4];
	shr.u32 	%r2120, %r2668, 2;
	xor.b32  	%r2121, %r2120, %r2668;
	shl.b32 	%r2122, %r2680, 4;
	shl.b32 	%r2123, %r2121, 1;
	xor.b32  	%r2124, %r2122, %r2123;
	xor.b32  	%r2125, %r2124, %r2680;
	xor.b32  	%r2681, %r2125, %r2121;
	add.s32 	%r2677, %r2677, 1449748;
	add.s32 	%r2126, %r2681, %r2677;
	cvt.rn.f32.u32 	%f209, %r2126;
	fma.rn.f32 	%f210, %f209, 0f2F800000, 0f2F000000;
	setp.gt.f32 	%p116, %f274, %f210;
	setp.gt.f32 	%p117, %f210, %f326;
	and.pred  	%p118, %p116, %p117;
	@%p118 bra 	$L__BB1_173;
	mov.b32 	%r2127, 8;
	shl.b32 	%r2128, %r2127, %r2670;
	not.b32 	%r2129, %r2128;
	and.b32  	%r2671, %r2675, %r2129;
	bra.uni 	$L__BB1_174;
$L__BB1_173:
	mov.b32 	%r2130, 8;
	shl.b32 	%r2131, %r2130, %r2670;
	or.b32  	%r2671, %r2131, %r2675;
$L__BB1_174:
	add.s32 	%r2670, %r2670, 4;
	setp.ne.s32 	%p119, %r2670, 32;
	mov.u32 	%r2666, %r2678;
	mov.u32 	%r2667, %r2679;
	mov.u32 	%r2668, %r2680;
	mov.u32 	%r2672, %r2684;
	@%p119 bra 	$L__BB1_162;
	mov.b32 	%r2682, 0;
$L__BB1_176:
	mov.u32 	%r958, %r2681;
	ld.param.f32 	%f327, [_Z24dev_measure_cycle_kernelPjP17curandStateXORWOWP11multiavg_trPiff_param_5];
	shr.u32 	%r2133, %r2684, 2;
	xor.b32  	%r2134, %r2133, %r2684;
	shl.b32 	%r2135, %r958, 4;
	shl.b32 	%r2136, %r2134, 1;
	xor.b32  	%r2137, %r2135, %r2136;
	xor.b32  	%r2138, %r2137, %r958;
	xor.b32  	%r970, %r2138, %r2134;
	add.s32 	%r2139, %r2677, %r970;
	add.s32 	%r2140, %r2139, 362437;
	cvt.rn.f32.u32 	%f211, %r2140;
	fma.rn.f32 	%f212, %f211, 0f2F800000, 0f2F000000;
	setp.geu.f32 	%p120, %f212, %f327;
	@%p120 bra 	$L__BB1_178;
	mov.b32 	%r2144, 1;
	shl.b32 	%r2145, %r2144, %r2682;
	or.b32  	%r2685, %r2145, %r2683;
	bra.uni 	$L__BB1_179;
$L__BB1_178:
	mov.b32 	%r2141, 1;
	shl.b32 	%r2142, %r2141, %r2682;
	not.b32 	%r2143, %r2142;
	and.b32  	%r2685, %r2683, %r2143;
$L__BB1_179:
	ld.param.f32 	%f328, [_Z24dev_measure_cycle_kernelPjP17curandStateXORWOWP11multiavg_trPiff_param_5];
	shr.u32 	%r2146, %r2678, 2;
	xor.b32  	%r2147, %r2146, %r2678;
	shl.b32 	%r2148, %r970, 4;
	shl.b32 	%r2149, %r2147, 1;
	xor.b32  	%r2150, %r2148, %r2149;
	xor.b32  	%r2151, %r2150, %r970;
	xor.b32  	%r974, %r2151, %r2147;
	add.s32 	%r2152, %r2677, %r974;
	add.s32 	%r2153, %r2152, 724874;
	cvt.rn.f32.u32 	%f213, %r2153;
	fma.rn.f32 	%f214, %f213, 0f2F800000, 0f2F000000;
	setp.lt.f32 	%p121, %f214, %f328;
	@%p121 bra 	$L__BB1_181;
	mov.b32 	%r2154, 2;
	shl.b32 	%r2155, %r2154, %r2682;
	not.b32 	%r2156, %r2155;
	and.b32  	%r2686, %r2685, %r2156;
	bra.uni 	$L__BB1_182;
$L__BB1_181:
	mov.b32 	%r2157, 2;
	shl.b32 	%r2158, %r2157, %r2682;
	or.b32  	%r2686, %r2158, %r2685;
$L__BB1_182:
	ld.param.f32 	%f329, [_Z24dev_measure_cycle_kernelPjP17curandStateXORWOWP11multiavg_trPiff_param_5];
	shr.u32 	%r2159, %r2679, 2;
	xor.b32  	%r2160, %r2159, %r2679;
	shl.b32 	%r2161, %r974, 4;
	shl.b32 	%r2162, %r2160, 1;
	xor.b32  	%r2163, %r2161, %r2162;
	xor.b32  	%r2164, %r2163, %r974;
	xor.b32  	%r978, %r2164, %r2160;
	add.s32 	%r2165, %r2677, %r978;
	add.s32 	%r2166, %r2165, 1087311;
	cvt.rn.f32.u32 	%f215, %r2166;
	fma.rn.f32 	%f216, %f215, 0f2F800000, 0f2F000000;
	setp.lt.f32 	%p122, %f216, %f329;
	@%p122 bra 	$L__BB1_184;
	mov.b32 	%r2167, 4;
	shl.b32 	%r2168, %r2167, %r2682;
	not.b32 	%r2169, %r2168;
	and.b32  	%r2687, %r2686, %r2169;
	bra.uni 	$L__BB1_185;
$L__BB1_184:
	mov.b32 	%r2170, 4;
	shl.b32 	%r2171, %r2170, %r2682;
	or.b32  	%r2687, %r2171, %r2686;
$L__BB1_185:
	ld.param.f32 	%f330, [_Z24dev_measure_cycle_kernelPjP17curandStateXORWOWP11multiavg_trPiff_param_5];
	shr.u32 	%r2172, %r2680, 2;
	xor.b32  	%r2173, %r2172, %r2680;
	shl.b32 	%r2174, %r978, 4;
	shl.b32 	%r2175, %r2173, 1;
	xor.b32  	%r2176, %r2174, %r2175;
	xor.b32  	%r2177, %r2176, %r978;
	xor.b32  	%r2681, %r2177, %r2173;
	add.s32 	%r2677, %r2677, 1449748;
	add.s32 	%r2178, %r2681, %r2677;
	cvt.rn.f32.u32 	%f217, %r2178;
	fma.rn.f32 	%f218, %f217, 0f2F800000, 0f2F000000;
	setp.lt.f32 	%p123, %f218, %f330;
	@%p123 bra 	$L__BB1_187;
	mov.b32 	%r2179, 8;
	shl.b32 	%r2180, %r2179, %r2682;
	not.b32 	%r2181, %r2180;
	and.b32  	%r2683, %r2687, %r2181;
	bra.uni 	$L__BB1_188;
$L__BB1_187:
	mov.b32 	%r2182, 8;
	shl.b32 	%r2183, %r2182, %r2682;
	or.b32  	%r2683, %r2183, %r2687;
$L__BB1_188:
	add.s32 	%r2682, %r2682, 4;
	setp.ne.s32 	%p124, %r2682, 32;
	mov.u32 	%r2678, %r970;
	mov.u32 	%r2679, %r974;
	mov.u32 	%r2680, %r978;
	mov.u32 	%r2684, %r958;
	@%p124 bra 	$L__BB1_176;
	st.global.v2.u32 	[%rd2], {%r2677, %r958};
	st.global.v2.u32 	[%rd2+8], {%r970, %r974};
	st.global.v2.u32 	[%rd2+16], {%r978, %r2681};
	st.global.v2.u32 	[%rd2+24], {%r844, %r845};
	st.global.f32 	[%rd2+32], %f76;
	st.global.f64 	[%rd2+40], %fd76;
	mov.u32 	%r2184, %tid.y;
	mov.u32 	%r2185, %tid.x;
	mad.lo.s32 	%r2186, %r2184, 29, %r2185;
	shl.b32 	%r2187, %r2186, 2;
	mov.u32 	%r2188, _ZZ15dev_update_gridPjffP17curandStateXORWOWE11shared_grid;
	add.s32 	%r2189, %r2188, %r2187;
	ld.shared.u32 	%r2190, [%r2189+4];
	xor.b32  	%r2191, %r2190, %r837;
	ld.shared.u32 	%r2192, [%r2189+-4];
	xor.b32  	%r2193, %r2192, %r837;
	ld.shared.u32 	%r2194, [%r2189+116];
	xor.b32  	%r2195, %r2194, %r837;
	ld.shared.u32 	%r2196, [%r2189+-116];
	xor.b32  	%r2197, %r2196, %r837;
	and.b32  	%r2198, %r2193, %r2191;
	xor.b32  	%r2199, %r2192, %r2190;
	and.b32  	%r2200, %r2197, %r2195;
	xor.b32  	%r2201, %r2196, %r2194;
	xor.b32  	%r2202, %r2198, %r2200;
	not.b32 	%r2203, %r2202;
	and.b32  	%r2204, %r2199, %r2203;
	and.b32  	%r2205, %r2204, %r2201;
	or.b32  	%r2206, %r2201, %r2199;
	and.b32  	%r2207, %r2206, %r2671;
	or.b32  	%r2208, %r2207, %r2205;
	or.b32  	%r2209, %r2208, %r2683;
	or.b32  	%r2210, %r2209, %r2198;
	or.b32  	%r2211, %r2210, %r2200;
	xor.b32  	%r2212, %r2211, %r837;
	st.shared.u32 	[%r2189], %r2212;
$L__BB1_190:
	bar.sync 	0;
	@%p1 bra 	$L__BB1_192;
	mov.u32 	%r2213, %tid.y;
	mov.u32 	%r2214, %tid.x;
	mad.lo.s32 	%r2215, %r2213, 29, %r2214;
	shl.b32 	%r2216, %r2215, 2;
	mov.u32 	%r2217, _ZZ15dev_update_gridPjffP17curandStateXORWOWE11shared_grid;
	add.s32 	%r2218, %r2217, %r2216;
	ld.shared.u32 	%r2219, [%r2218];
	st.global.u32 	[%rd1], %r2219;
$L__BB1_192:
	mov.u32 	%r2220, %ctaid.x;
	mov.u32 	%r2221, %ctaid.y;
	add.s32 	%r2222, %r2220, %r2221;
	and.b32  	%r2223, %r2222, 1;
	setp.eq.b32 	%p125, %r2223, 1;
	not.pred 	%p126, %p125;
	bar.sync 	0;
	@%p126 bra 	$L__BB1_255;
	@%p2 bra 	$L__BB1_223;
	mov.u32 	%r2225, %tid.y;
	mov.u32 	%r2226, %tid.x;
	mad.lo.s32 	%r2227, %r2225, 29, %r2226;
	shl.b32 	%r2228, %r2227, 2;
	mov.u32 	%r2229, _ZZ15dev_update_gridPjffP17curandStateXORWOWE11shared_grid;
	add.s32 	%r2230, %r2229, %r2228;
	ld.shared.u32 	%r1002, [%r2230];
	ld.global.v2.u32 	{%r2707, %r2702}, [%rd2];
	ld.global.v2.u32 	{%r2696, %r2697}, [%rd2+8];
	ld.global.v2.u32 	{%r2698, %r2711}, [%rd2+16];
	ld.global.v2.u32 	{%r1009, %r1010}, [%rd2+24];
	ld.global.f32 	%f91, [%rd2+32];
	ld.global.f64 	%fd91, [%rd2+40];
	mov.b32 	%r2700, 0;
$L__BB1_195:
	mov.u32 	%r2714, %r2711;
	ld.param.f32 	%f331, [_Z24dev_measure_cycle_kernelPjP17curandStateXORWOWP11multiavg_trPiff_param_5];
	ld.param.f32 	%f275, [_Z24dev_measure_cycle_kernelPjP17curandStateXORWOWP11multiavg_trPiff_param_4];
	shr.u32 	%r2231, %r2702, 2;
	xor.b32  	%r2232, %r2231, %r2702;
	shl.b32 	%r2233, %r2714, 4;
	shl.b32 	%r2234, %r2232, 1;
	xor.b32  	%r2235, %r2233, %r2234;
	xor.b32  	%r2236, %r2235, %r2714;
	xor.b32  	%r2708, %r2236, %r2232;
	add.s32 	%r2237, %r2707, %r2708;
	add.s32 	%r2238, %r2237, 362437;
	cvt.rn.f32.u32 	%f219, %r2238;
	fma.rn.f32 	%f220, %f219, 0f2F800000, 0f2F000000;
	setp.leu.f32 	%p127, %f275, %f220;
	setp.leu.f32 	%p128, %f220, %f331;
	or.pred  	%p129, %p127, %p128;
	@%p129 bra 	$L__BB1_197;
	mov.b32 	%r2242, 1;
	shl.b32 	%r2243, %r2242, %r2700;
	or.b32  	%r2703, %r2243, %r2701;
	bra.uni 	$L__BB1_198;
$L__BB1_197:
	mov.b32 	%r2239, 1;
	shl.b32 	%r2240, %r2239, %r2700;
	not.b32 	%r2241, %r2240;
	and.b32  	%r2703, %r2701, %r2241;
$L__BB1_198:
	ld.param.f32 	%f332, [_Z24dev_measure_cycle_kernelPjP17curandStateXORWOWP11multiavg_trPiff_param_5];
	ld.param.f32 	%f276, [_Z24dev_measure_cycle_kernelPjP17curandStateXORWOWP11multiavg_trPiff_param_4];
	shr.u32 	%r2244, %r2696, 2;
	xor.b32  	%r2245, %r2244, %r2696;
	shl.b32 	%r2246, %r2708, 4;
	shl.b32 	%r2247, %r2245, 1;
	xor.b32  	%r2248, %r2246, %r2247;
	xor.b32  	%r2249, %r2248, %r2708;
	xor.b32  	%r2709, %r2249, %r2245;
	add.s32 	%r2250, %r2707, %r2709;
	add.s32 	%r2251, %r2250, 724874;
	cvt.rn.f32.u32 	%f221, %r2251;
	fma.rn.f32 	%f222, %f221, 0f2F800000, 0f2F000000;
	setp.gt.f32 	%p130, %f276, %f222;
	setp.gt.f32 	%p131, %f222, %f332;
	and.pred  	%p132, %p130, %p131;
	@%p132 bra 	$L__BB1_200;
	mov.b32 	%r2252, 2;
	shl.b32 	%r2253, %r2252, %r2700;
	not.b32 	%r2254, %r2253;
	and.b32  	%r2704, %r2703, %r2254;
	bra.uni 	$L__BB1_201;
$L__BB1_200:
	mov.b32 	%r2255, 2;
	shl.b32 	%r2256, %r2255, %r2700;
	or.b32  	%r2704, %r2256, %r2703;
$L__BB1_201:
	ld.param.f32 	%f333, [_Z24dev_measure_cycle_kernelPjP17curandStateXORWOWP11multiavg_trPiff_param_5];
	ld.param.f32 	%f277, [_Z24dev_measure_cycle_kernelPjP17curandStateXORWOWP11multiavg_trPiff_param_4];
	shr.u32 	%r2257, %r2697, 2;
	xor.b32  	%r2258, %r2257, %r2697;
	shl.b32 	%r2259, %r2709, 4;
	shl.b32 	%r2260, %r2258, 1;
	xor.b32  	%r2261, %r2259, %r2260;
	xor.b32  	%r2262, %r2261, %r2709;
	xor.b32  	%r2710, %r2262, %r2258;
	add.s32 	%r2263, %r2707, %r2710;
	add.s32 	%r2264, %r2263, 1087311;
	cvt.rn.f32.u32 	%f223, %r2264;
	fma.rn.f32 	%f224, %f223, 0f2F800000, 0f2F000000;
	setp.gt.f32 	%p133, %f277, %f224;
	setp.gt.f32 	%p134, %f224, %f333;
	and.pred  	%p135, %p133, %p134;
	@%p135 bra 	$L__BB1_203;
	mov.b32 	%r2265, 4;
	shl.b32 	%r2266, %r2265, %r2700;
	not.b32 	%r2267, %r2266;
	and.b32  	%r2705, %r2704, %r2267;
	bra.uni 	$L__BB1_204;
$L__BB1_203:
	mov.b32 	%r2268, 4;
	shl.b32 	%r2269, %r2268, %r2700;
	or.b32  	%r2705, %r2269, %r2704;
$L__BB1_204:
	ld.param.f32 	%f334, [_Z24dev_measure_cycle_kernelPjP17curandStateXORWOWP11multiavg_trPiff_param_5];
	ld.param.f32 	%f278, [_Z24dev_measure_cycle_kernelPjP17curandStateXORWOWP11multiavg_trPiff_param_4];
	shr.u32 	%r2270, %r2698, 2;
	xor.b32  	%r2271, %r2270, %r2698;
	shl.b32 	%r2272, %r2710, 4;
	shl.b32 	%r2273, %r2271, 1;
	xor.b32  	%r2274, %r2272, %r2273;
	xor.b32  	%r2275, %r2274, %r2710;
	xor.b32  	%r2711, %r2275, %r2271;
	add.s32 	%r2707, %r2707, 1449748;
	add.s32 	%r2276, %r2711, %r2707;
	cvt.rn.f32.u32 	%f225, %r2276;
	fma.rn.f32 	%f226, %f225, 0f2F800000, 0f2F000000;
	setp.gt.f32 	%p136, %f278, %f226;
	setp.gt.f32 	%p137, %f226, %f334;
	and.pred  	%p138, %p136, %p137;
	@%p138 bra 	$L__BB1_206;
	mov.b32 	%r2277, 8;
	shl.b32 	%r2278, %r2277, %r2700;
	not.b32 	%r2279, %r2278;
	and.b32  	%r2701, %r2705, %r2279;
	bra.uni 	$L__BB1_207;
$L__BB1_206:
	mov.b32 	%r2280, 8;
	shl.b32 	%r2281, %r2280, %r2700;
	or.b32  	%r2701, %r2281, %r2705;
$L__BB1_207:
	add.s32 	%r2700, %r2700, 4;
	setp.ne.s32 	%p139, %r2700, 32;
	mov.u32 	%r2696, %r2708;
	mov.u32 	%r2697, %r2709;
	mov.u32 	%r2698, %r2710;
	mov.u32 	%r2702, %r2714;
	@%p139 bra 	$L__BB1_195;
	mov.b32 	%r2712, 0;
$L__BB1_209:
	mov.u32 	%r1123, %r2711;
	ld.param.f32 	%f335, [_Z24dev_measure_cycle_kernelPjP17curandStateXORWOWP11multiavg_trPiff_param_5];
	shr.u32 	%r2283, %r2714, 2;
	xor.b32  	%r2284, %r2283, %r2714;
	shl.b32 	%r2285, %r1123, 4;
	shl.b32 	%r2286, %r2284, 1;
	xor.b32  	%r2287, %r2285, %r2286;
	xor.b32  	%r2288, %r2287, %r1123;
	xor.b32  	%r1135, %r2288, %r2284;
	add.s32 	%r2289, %r2707, %r1135;
	add.s32 	%r2290, %r2289, 362437;
	cvt.rn.f32.u32 	%f227, %r2290;
	fma.rn.f32 	%f228, %f227, 0f2F800000, 0f2F000000;
	setp.geu.f32 	%p140, %f228, %f335;
	@%p140 bra 	$L__BB1_211;
	mov.b32 	%r2294, 1;
	shl.b32 	%r2295, %r2294, %r2712;
	or.b32  	%r2715, %r2295, %r2713;
	bra.uni 	$L__BB1_212;
$L__BB1_211:
	mov.b32 	%r2291, 1;
	shl.b32 	%r2292, %r2291, %r2712;
	not.b32 	%r2293, %r2292;
	and.b32  	%r2715, %r2713, %r2293;
$L__BB1_212:
	ld.param.f32 	%f336, [_Z24dev_measure_cycle_kernelPjP17curandStateXORWOWP11multiavg_trPiff_param_5];
	shr.u32 	%r2296, %r2708, 2;
	xor.b32  	%r2297, %r2296, %r2708;
	shl.b32 	%r2298, %r1135, 4;
	shl.b32 	%r2299, %r2297, 1;
	xor.b32  	%r2300, %r2298, %r2299;
	xor.b32  	%r2301, %r2300, %r1135;
	xor.b32  	%r1139, %r2301, %r2297;
	add.s32 	%r2302, %r2707, %r1139;
	add.s32 	%r2303, %r2302, 724874;
	cvt.rn.f32.u32 	%f229, %r2303;
	fma.rn.f32 	%f230, %f229, 0f2F800000, 0f2F000000;
	setp.lt.f32 	%p141, %f230, %f336;
	@%p141 bra 	$L__BB1_214;
	mov.b32 	%r2304, 2;
	shl.b32 	%r2305, %r2304, %r2712;
	not.b32 	%r2306, %r2305;
	and.b32  	%r2716, %r2715, %r2306;
	bra.uni 	$L__BB1_215;
$L__BB1_214:
	mov.b32 	%r2307, 2;
	shl.b32 	%r2308, %r2307, %r2712;
	or.b32  	%r2716, %r2308, %r2715;
$L__BB1_215:
	ld.param.f32 	%f337, [_Z24dev_measure_cycle_kernelPjP17curandStateXORWOWP11multiavg_trPiff_param_5];
	shr.u32 	%r2309, %r2709, 2;
	xor.b32  	%r2310, %r2309, %r2709;
	shl.b32 	%r2311, %r1139, 4;
	shl.b32 	%r2312, %r2310, 1;
	xor.b32  	%r2313, %r2311, %r2312;
	xor.b32  	%r2314, %r2313, %r1139;
	xor.b32  	%r1143, %r2314, %r2310;
	add.s32 	%r2315, %r2707, %r1143;
	add.s32 	%r2316, %r2315, 1087311;
	cvt.rn.f32.u32 	%f231, %r2316;
	fma.rn.f32 	%f232, %f231, 0f2F800000, 0f2F000000;
	setp.lt.f32 	%p142, %f232, %f337;
	@%p142 bra 	$L__BB1_217;
	mov.b32 	%r2317, 4;
	shl.b32 	%r2318, %r2317, %r2712;
	not.b32 	%r2319, %r2318;
	and.b32  	%r2717, %r2716, %r2319;
	bra.uni 	$L__BB1_218;
$L__BB1_217:
	mov.b32 	%r2320, 4;
	shl.b32 	%r2321, %r2320, %r2712;
	or.b32  	%r2717, %r2321, %r2716;
$L__BB1_218:
	ld.param.f32 	%f338, [_Z24dev_measure_cycle_kernelPjP17curandStateXORWOWP11multiavg_trPiff_param_5];
	shr.u32 	%r2322, %r2710, 2;
	xor.b32  	%r2323, %r2322, %r2710;
	shl.b32 	%r2324, %r1143, 4;
	shl.b32 	%r2325, %r2323, 1;
	xor.b32  	%r2326, %r2324, %r2325;
	xor.b32  	%r2327, %r2326, %r1143;
	xor.b32  	%r2711, %r2327, %r2323;
	add.s32 	%r2707, %r2707, 1449748;
	add.s32 	%r2328, %r2711, %r2707;
	cvt.rn.f32.u32 	%f233, %r2328;
	fma.rn.f32 	%f234, %f233, 0f2F800000, 0f2F000000;
	setp.lt.f32 	%p143, %f234, %f338;
	@%p143 bra 	$L__BB1_220;
	mov.b32 	%r2329, 8;
	shl.b32 	%r2330, %r2329, %r2712;
	not.b32 	%r2331, %r2330;
	and.b32  	%r2713, %r2717, %r2331;
	bra.uni 	$L__BB1_221;
$L__BB1_220:
	mov.b32 	%r2332, 8;
	shl.b32 	%r2333, %r2332, %r2712;
	or.b32  	%r2713, %r2333, %r2717;
$L__BB1_221:
	add.s32 	%r2712, %r2712, 4;
	setp.ne.s32 	%p144, %r2712, 32;
	mov.u32 	%r2708, %r1135;
	mov.u32 	%r2709, %r1139;
	mov.u32 	%r2710, %r1143;
	mov.u32 	%r2714, %r1123;
	@%p144 bra 	$L__BB1_209;
	st.global.v2.u32 	[%rd2], {%r2707, %r1123};
	st.global.v2.u32 	[%rd2+8], {%r1135, %r1139};
	st.global.v2.u32 	[%rd2+16], {%r1143, %r2711};
	st.global.v2.u32 	[%rd2+24], {%r1009, %r1010};
	st.global.f32 	[%rd2+32], %f91;
	st.global.f64 	[%rd2+40], %fd91;
	mov.u32 	%r2335, %tid.x;
	mad.lo.s32 	%r2336, %r2225, 29, %r2335;
	shl.b32 	%r2337, %r2336, 2;
	mov.u32 	%r2338, _ZZ15dev_update_gridPjffP17curandStateXORWOWE11shared_grid;
	add.s32 	%r2339, %r2338, %r2337;
	ld.shared.u32 	%r2340, [%r2339+4];
	xor.b32  	%r2341, %r2340, %r1002;
	ld.shared.u32 	%r2342, [%r2339+-4];
	xor.b32  	%r2343, %r2342, %r1002;
	ld.shared.u32 	%r2344, [%r2339+116];
	xor.b32  	%r2345, %r2344, %r1002;
	ld.shared.u32 	%r2346, [%r2339+-116];
	xor.b32  	%r2347, %r2346, %r1002;
	and.b32  	%r2348, %r2343, %r2341;
	xor.b32  	%r2349, %r2342, %r2340;
	and.b32  	%r2350, %r2347, %r2345;
	xor.b32  	%r2351, %r2346, %r2344;
	xor.b32  	%r2352, %r2348, %r2350;
	not.b32 	%r2353, %r2352;
	and.b32  	%r2354, %r2349, %r2353;
	and.b32  	%r2355, %r2354, %r2351;
	or.b32  	%r2356, %r2351, %r2349;
	and.b32  	%r2357, %r2356, %r2701;
	or.b32  	%r2358, %r2357, %r2355;
	or.b32  	%r2359, %r2358, %r2713;
	or.b32  	%r2360, %r2359, %r2348;
	or.b32  	%r2361, %r2360, %r2350;
	xor.b32  	%r2362, %r2361, %r1002;
	st.shared.u32 	[%r2339], %r2362;
$L__BB1_223:
	bar.sync 	0;
	@%p3 bra 	$L__BB1_253;
	mov.u32 	%r2364, %tid.y;
	mov.u32 	%r2365, %tid.x;
	mad.lo.s32 	%r2366, %r2364, 29, %r2365;
	shl.b32 	%r2367, %r2366, 2;
	mov.u32 	%r2368, _ZZ15dev_update_gridPjffP17curandStateXORWOWE11shared_grid;
	add.s32 	%r2369, %r2368, %r2367;
	ld.shared.u32 	%r1163, [%r2369];
	ld.global.v2.u32 	{%r2733, %r2728}, [%rd2];
	ld.global.v2.u32 	{%r2722, %r2723}, [%rd2+8];
	ld.global.v2.u32 	{%r2724, %r2737}, [%rd2+16];
	ld.global.v2.u32 	{%r1170, %r1171}, [%rd2+24];
	ld.global.f32 	%f106, [%rd2+32];
	ld.global.f64 	%fd106, [%rd2+40];
	mov.b32 	%r2726, 0;
$L__BB1_225:
	mov.u32 	%r2740, %r2737;
	ld.param.f32 	%f339, [_Z24dev_measure_cycle_kernelPjP17curandStateXORWOWP11multiavg_trPiff_param_5];
	ld.param.f32 	%f279, [_Z24dev_measure_cycle_kernelPjP17curandStateXORWOWP11multiavg_trPiff_param_4];
	shr.u32 	%r2370, %r2728, 2;
	xor.b32  	%r2371, %r2370, %r2728;
	shl.b32 	%r2372, %r2740, 4;
	shl.b32 	%r2373, %r2371, 1;
	xor.b32  	%r2374, %r2372, %r2373;
	xor.b32  	%r2375, %r2374, %r2740;
	xor.b32  	%r2734, %r2375, %r2371;
	add.s32 	%r2376, %r2733, %r2734;
	add.s32 	%r2377, %r2376, 362437;
	cvt.rn.f32.u32 	%f235, %r2377;
	fma.rn.f32 	%f236, %f235, 0f2F800000, 0f2F000000;
	setp.leu.f32 	%p145, %f279, %f236;
	setp.leu.f32 	%p146, %f236, %f339;
	or.pred  	%p147, %p145, %p146;
	@%p147 bra 	$L__BB1_227;
	mov.b32 	%r2381, 1;
	shl.b32 	%r2382, %r2381, %r2726;
	or.b32  	%r2729, %r2382, %r2727;
	bra.uni 	$L__BB1_228;
$L__BB1_227:
	mov.b32 	%r2378, 1;
	shl.b32 	%r2379, %r2378, %r2726;
	not.b32 	%r2380, %r2379;
	and.b32  	%r2729, %r2727, %r2380;
$L__BB1_228:
	ld.param.f32 	%f340, [_Z24dev_measure_cycle_kernelPjP17curandStateXORWOWP11multiavg_trPiff_param_5];
	ld.param.f32 	%f280, [_Z24dev_measure_cycle_kernelPjP17curandStateXORWOWP11multiavg_trPiff_param_4];
	shr.u32 	%r2383, %r2722, 2;
	xor.b32  	%r2384, %r2383, %r2722;
	shl.b32 	%r2385, %r2734, 4;
	shl.b32 	%r2386, %r2384, 1;
	xor.b32  	%r2387, %r2385, %r2386;
	xor.b32  	%r2388, %r2387, %r2734;
	xor.b32  	%r2735, %r2388, %r2384;
	add.s32 	%r2389, %r2733, %r2735;
	add.s32 	%r2390, %r2389, 724874;
	cvt.rn.f32.u32 	%f237, %r2390;
	fma.rn.f32 	%f238, %f237, 0f2F800000, 0f2F000000;
	setp.gt.f32 	%p148, %f280, %f238;
	setp.gt.f32 	%p149, %f238, %f340;
	and.pred  	%p150, %p148, %p149;
	@%p150 bra 	$L__BB1_230;
	mov.b32 	%r2391, 2;
	shl.b32 	%r2392, %r2391, %r2726;
	not.b32 	%r2393, %r2392;
	and.b32  	%r2730, %r2729, %r2393;
	bra.uni 	$L__BB1_231;
$L__BB1_230:
	mov.b32 	%r2394, 2;
	shl.b32 	%r2395, %r2394, %r2726;
	or.b32  	%r2730, %r2395, %r2729;
$L__BB1_231:
	ld.param.f32 	%f341, [_Z24dev_measure_cycle_kernelPjP17curandStateXORWOWP11multiavg_trPiff_param_5];
	ld.param.f32 	%f281, [_Z24dev_measure_cycle_kernelPjP17curandStateXORWOWP11multiavg_trPiff_param_4];
	shr.u32 	%r2396, %r2723, 2;
	xor.b32  	%r2397, %r2396, %r2723;
	shl.b32 	%r2398, %r2735, 4;
	shl.b32 	%r2399, %r2397, 1;
	xor.b32  	%r2400, %r2398, %r2399;
	xor.b32  	%r2401, %r2400, %r2735;
	xor.b32  	%r2736, %r2401, %r2397;
	add.s32 	%r2402, %r2733, %r2736;
	add.s32 	%r2403, %r2402, 1087311;
	cvt.rn.f32.u32 	%f239, %r2403;
	fma.rn.f32 	%f240, %f239, 0f2F800000, 0f2F000000;
	setp.gt.f32 	%p151, %f281, %f240;
	setp.gt.f32 	%p152, %f240, %f341;
	and.pred  	%p153, %p151, %p152;
	@%p153 bra 	$L__BB1_233;
	mov.b32 	%r2404, 4;
	shl.b32 	%r2405, %r2404, %r2726;
	not.b32 	%r2406, %r2405;
	and.b32  	%r2731, %r2730, %r2406;
	bra.uni 	$L__BB1_234;
$L__BB1_233:
	mov.b32 	%r2407, 4;
	shl.b32 	%r2408, %r2407, %r2726;
	or.b32  	%r2731, %r2408, %r2730;
$L__BB1_234:
	ld.param.f32 	%f342, [_Z24dev_measure_cycle_kernelPjP17curandStateXORWOWP11multiavg_trPiff_param_5];
	ld.param.f32 	%f282, [_Z24dev_measure_cycle_kernelPjP17curandStateXORWOWP11multiavg_trPiff_param_4];
	shr.u32 	%r2409, %r2724, 2;
	xor.b32  	%r2410, %r2409, %r2724;
	shl.b32 	%r2411, %r2736, 4;
	shl.b32 	%r2412, %r2410, 1;
	xor.b32  	%r2413, %r2411, %r2412;
	xor.b32  	%r2414, %r2413, %r2736;
	xor.b32  	%r2737, %r2414, %r2410;
	add.s32 	%r2733, %r2733, 1449748;
	add.s32 	%r2415, %r2737, %r2733;
	cvt.rn.f32.u32 	%f241, %r2415;
	fma.rn.f32 	%f242, %f241, 0f2F800000, 0f2F000000;
	setp.gt.f32 	%p154, %f282, %f242;
	setp.gt.f32 	%p155, %f242, %f342;
	and.pred  	%p156, %p154, %p155;
	@%p156 bra 	$L__BB1_236;
	mov.b32 	%r2416, 8;
	shl.b32 	%r2417, %r2416, %r2726;
	not.b32 	%r2418, %r2417;
	and.b32  	%r2727, %r2731, %r2418;
	bra.uni 	$L__BB1_237;
$L__BB1_236:
	mov.b32 	%r2419, 8;
	shl.b32 	%r2420, %r2419, %r2726;
	or.b32  	%r2727, %r2420, %r2731;
$L__BB1_237:
	add.s32 	%r2726, %r2726, 4;
	setp.ne.s32 	%p157, %r2726, 32;
	mov.u32 	%r2722, %r2734;
	mov.u32 	%r2723, %r2735;
	mov.u32 	%r2724, %r2736;
	mov.u32 	%r2728, %r2740;
	@%p157 bra 	$L__BB1_225;
	mov.b32 	%r2738, 0;
$L__BB1_239:
	mov.u32 	%r1284, %r2737;
	ld.param.f32 	%f343, [_Z24dev_measure_cycle_kernelPjP17curandStateXORWOWP11multiavg_trPiff_param_5];
	shr.u32 	%r2422, %r2740, 2;
	xor.b32  	%r2423, %r2422, %r2740;
	shl.b32 	%r2424, %r1284, 4;
	shl.b32 	%r2425, %r2423, 1;
	xor.b32  	%r2426, %r2424, %r2425;
	xor.b32  	%r2427, %r2426, %r1284;
	xor.b32  	%r1296, %r2427, %r2423;
	add.s32 	%r2428, %r2733, %r1296;
	add.s32 	%r2429, %r2428, 362437;
	cvt.rn.f32.u32 	%f243, %r2429;
	fma.rn.f32 	%f244, %f243, 0f2F800000, 0f2F000000;
	setp.geu.f32 	%p158, %f244, %f343;
	@%p158 bra 	$L__BB1_241;
	mov.b32 	%r2433, 1;
	shl.b32 	%r2434, %r2433, %r2738;
	or.b32  	%r2741, %r2434, %r2739;
	bra.uni 	$L__BB1_242;
$L__BB1_241:
	mov.b32 	%r2430, 1;
	shl.b32 	%r2431, %r2430, %r2738;
	not.b32 	%r2432, %r2431;
	and.b32  	%r2741, %r2739, %r2432;
$L__BB1_242:
	ld.param.f32 	%f344, [_Z24dev_measure_cycle_kernelPjP17curandStateXORWOWP11multiavg_trPiff_param_5];
	shr.u32 	%r2435, %r2734, 2;
	xor.b32  	%r2436, %r2435, %r2734;
	shl.b32 	%r2437, %r1296, 4;
	shl.b32 	%r2438, %r2436, 1;
	xor.b32  	%r2439, %r2437, %r2438;
	xor.b32  	%r2440, %r2439, %r1296;
	xor.b32  	%r1300, %r2440, %r2436;
	add.s32 	%r2441, %r2733, %r1300;
	add.s32 	%r2442, %r2441, 724874;
	cvt.rn.f32.u32 	%f245, %r2442;
	fma.rn.f32 	%f246, %f245, 0f2F800000, 0f2F000000;
	setp.lt.f32 	%p159, %f246, %f344;
	@%p159 bra 	$L__BB1_244;
	mov.b32 	%r2443, 2;
	shl.b32 	%r2444, %r2443, %r2738;
	not.b32 	%r2445, %r2444;
	and.b32  	%r2742, %r2741, %r2445;
	bra.uni 	$L__BB1_245;
$L__BB1_244:
	mov.b32 	%r2446, 2;
	shl.b32 	%r2447, %r2446, %r2738;
	or.b32  	%r2742, %r2447, %r2741;
$L__BB1_245:
	ld.param.f32 	%f345, [_Z24dev_measure_cycle_kernelPjP17curandStateXORWOWP11multiavg_trPiff_param_5];
	shr.u32 	%r2448, %r2735, 2;
	xor.b32  	%r2449, %r2448, %r2735;
	shl.b32 	%r2450, %r1300, 4;
	shl.b32 	%r2451, %r2449, 1;
	xor.b32  	%r2452, %r2450, %r2451;
	xor.b32  	%r2453, %r2452, %r1300;
	xor.b32  	%r1304, %r2453, %r2449;
	add.s32 	%r2454, %r2733, %r1304;
	add.s32 	%r2455, %r2454, 1087311;
	cvt.rn.f32.u32 	%f247, %r2455;
	fma.rn.f32 	%f248, %f247, 0f2F800000, 0f2F000000;
	setp.lt.f32 	%p160, %f248, %f345;
	@%p160 bra 	$L__BB1_247;
	mov.b32 	%r2456, 4;
	shl.b32 	%r2457, %r2456, %r2738;
	not.b32 	%r2458, %r2457;
	and.b32  	%r2743, %r2742, %r2458;
	bra.uni 	$L__BB1_248;
$L__BB1_247:
	mov.b32 	%r2459, 4;
	shl.b32 	%r2460, %r2459, %r2738;
	or.b32  	%r2743, %r2460, %r2742;
$L__BB1_248:
	ld.param.f32 	%f346, [_Z24dev_measure_cycle_kernelPjP17curandStateXORWOWP11multiavg_trPiff_param_5];
	shr.u32 	%r2461, %r2736, 2;
	xor.b32  	%r2462, %r2461, %r2736;
	shl.b32 	%r2463, %r1304, 4;
	shl.b32 	%r2464, %r2462, 1;
	xor.b32  	%r2465, %r2463, %r2464;
	xor.b32  	%r2466, %r2465, %r1304;
	xor.b32  	%r2737, %r2466, %r2462;
	add.s32 	%r2733, %r2733, 1449748;
	add.s32 	%r2467, %r2737, %r2733;
	cvt.rn.f32.u32 	%f249, %r2467;
	fma.rn.f32 	%f250, %f249, 0f2F800000, 0f2F000000;
	setp.lt.f32 	%p161, %f250, %f346;
	@%p161 bra 	$L__BB1_250;
	mov.b32 	%r2468, 8;
	shl.b32 	%r2469, %r2468, %r2738;
	not.b32 	%r2470, %r2469;
	and.b32  	%r2739, %r2743, %r2470;
	bra.uni 	$L__BB1_251;
$L__BB1_250:
	mov.b32 	%r2471, 8;
	shl.b32 	%r2472, %r2471, %r2738;
	or.b32  	%r2739, %r2472, %r2743;
$L__BB1_251:
	add.s32 	%r2738, %r2738, 4;
	setp.ne.s32 	%p162, %r2738, 32;
	mov.u32 	%r2734, %r1296;
	mov.u32 	%r2735, %r1300;
	mov.u32 	%r2736, %r1304;
	mov.u32 	%r2740, %r1284;
	@%p162 bra 	$L__BB1_239;
	st.global.v2.u32 	[%rd2], {%r2733, %r1284};
	st.global.v2.u32 	[%rd2+8], {%r1296, %r1300};
	st.global.v2.u32 	[%rd2+16], {%r1304, %r2737};
	st.global.v2.u32 	[%rd2+24], {%r1170, %r1171};
	st.global.f32 	[%rd2+32], %f106;
	st.global.f64 	[%rd2+40], %fd106;
	mov.u32 	%r2474, %tid.x;
	mad.lo.s32 	%r2475, %r2364, 29, %r2474;
	shl.b32 	%r2476, %r2475, 2;
	mov.u32 	%r2477, _ZZ15dev_update_gridPjffP17curandStateXORWOWE11shared_grid;
	add.s32 	%r2478, %r2477, %r2476;
	ld.shared.u32 	%r2479, [%r2478+4];
	xor.b32  	%r2480, %r2479, %r1163;
	ld.shared.u32 	%r2481, [%r2478+-4];
	xor.b32  	%r2482, %r2481, %r1163;
	ld.shared.u32 	%r2483, [%r2478+116];
	xor.b32  	%r2484, %r2483, %r1163;
	ld.shared.u32 	%r2485, [%r2478+-116];
	xor.b32  	%r2486, %r2485, %r1163;
	and.b32  	%r2487, %r2482, %r2480;
	xor.b32  	%r2488, %r2481, %r2479;
	and.b32  	%r2489, %r2486, %r2484;
	xor.b32  	%r2490, %r2485, %r2483;
	xor.b32  	%r2491, %r2487, %r2489;
	not.b32 	%r2492, %r2491;
	and.b32  	%r2493, %r2488, %r2492;
	and.b32  	%r2494, %r2493, %r2490;
	or.b32  	%r2495, %r2490, %r2488;
	and.b32  	%r2496, %r2495, %r2727;
	or.b32  	%r2497, %r2496, %r2494;
	or.b32  	%r2498, %r2497, %r2739;
	or.b32  	%r2499, %r2498, %r2487;
	or.b32  	%r2500, %r2499, %r2489;
	xor.b32  	%r2501, %r2500, %r1163;
	st.shared.u32 	[%r2478], %r2501;
$L__BB1_253:
	bar.sync 	0;
	@%p1 bra 	$L__BB1_255;
	mov.u32 	%r2502, %tid.y;
	mov.u32 	%r2503, %tid.x;
	mad.lo.s32 	%r2504, %r2502, 29, %r2503;
	shl.b32 	%r2505, %r2504, 2;
	mov.u32 	%r2506, _ZZ15dev_update_gridPjffP17curandStateXORWOWE11shared_grid;
	add.s32 	%r2507, %r2506, %r2505;
	ld.shared.u32 	%r2508, [%r2507];
	st.global.u32 	[%rd1], %r2508;
$L__BB1_255:
	add.s32 	%r2630, %r2630, 1;
	setp.ne.s32 	%p163, %r2630, 100;
	@%p163 bra 	$L__BB1_129;
	ret;

}


// ===== COMPILED SASS (sm_100) =====

	.target	sm_100

	.elftype	@"ET_EXEC"


//--------------------- .note.nv.tkinfo           --------------------------
	.section	.note.nv.tkinfo,"",@"SHT_NOTE"
	.sectionflags	@"SHF_NOTE_NV_TKINFO"
	.tkinfo
        /*0018*/ 	.word	0x00000002
        /*0030*/ 	.string	""
        /*0030*/ 	.string	"ptxas"
        /*0030*/ 	.string	"Cuda compilation tools, release 13.0, V13.0.88"
        /*0030*/ 	.string	"Build cuda_13.0.r13.0/compiler.36424714_0"
        /*0030*/ 	.string	"-arch sm_100 -m 64 "



//--------------------- .note.nv.cuinfo           --------------------------
	.section	.note.nv.cuinfo,"",@"SHT_NOTE"
	.sectionflags	@"SHF_NOTE_NV_CUINFO"
        /*0018*/ 	.short	0x0002
        /*001a*/ 	.short	0x0064
        /*001c*/ 	.short	0x0082
	.zero		2


//--------------------- .nv.info                  --------------------------
	.section	.nv.info,"",@"SHT_CUDA_INFO"
	.align	4


	//----- nvinfo : EIATTR_REGCOUNT
	.align		4
        /*0000*/ 	.byte	0x04, 0x2f
        /*0002*/ 	.short	(.L_10 - .L_9)
	.align		4
.L_9:
        /*0004*/ 	.word	index@(_Z7initRNGP17curandStateXORWOWi)
        /*0008*/ 	.word	0x0000001f


	//----- nvinfo : EIATTR_FRAME_SIZE
	.align		4
.L_10:
        /*000c*/ 	.byte	0x04, 0x11
        /*000e*/ 	.short	(.L_12 - .L_11)
	.align		4
.L_11:
        /*0010*/ 	.word	index@(_Z7initRNGP17curandStateXORWOWi)
        /*0014*/ 	.word	0x00000000


	//----- nvinfo : EIATTR_REGCOUNT
	.align		4
.L_12:
        /*0018*/ 	.byte	0x04, 0x2f
        /*001a*/ 	.short	(.L_14 - .L_13)
	.align		4
.L_13:
        /*001c*/ 	.word	index@(_Z24dev_measure_cycle_kernelPjP17curandStateXORWOWP11multiavg_trPiff)
        /*0020*/ 	.word	0x00000020


	//----- nvinfo : EIATTR_FRAME_SIZE
	.align		4
.L_14:
        /*0024*/ 	.byte	0x04, 0x11
        /*0026*/ 	.short	(.L_16 - .L_15)
	.align		4
.L_15:
        /*0028*/ 	.word	index@(_Z24dev_measure_cycle_kernelPjP17curandStateXORWOWP11multiavg_trPiff)
        /*002c*/ 	.word	0x00000000


	//----- nvinfo : EIATTR_MIN_STACK_SIZE
	.align		4
.L_16:
        /*0030*/ 	.byte	0x04, 0x12
        /*0032*/ 	.short	(.L_18 - .L_17)
	.align		4
.L_17:
        /*0034*/ 	.word	index@(_Z24dev_measure_cycle_kernelPjP17curandStateXORWOWP11multiavg_trPiff)
        /*0038*/ 	.word	0x00000000


	//----- nvinfo : EIATTR_MIN_STACK_SIZE
	.align		4
.L_18:
        /*003c*/ 	.byte	0x04, 0x12
        /*003e*/ 	.short	(.L_20 - .L_19)
	.align		4
.L_19:
        /*0040*/ 	.word	index@(_Z7initRNGP17curandStateXORWOWi)
        /*0044*/ 	.word	0x00000000
.L_20:


//--------------------- .nv.compat                --------------------------
	.section	.nv.compat,"",@"SHT_CUDA_COMPAT_INFO"
	.align	4
        /*0000*/ 	.byte	0x02, 0x09, 0x00, 0x00, 0x02, 0x02, 0x01, 0x00, 0x02, 0x05, 0x05, 0x00, 0x03, 0x07, 0x01, 0x01
        /*0010*/ 	.byte	0x02, 0x03, 0x00, 0x00, 0x02, 0x06, 0x01, 0x00, 0x04, 0x0b, 0x08, 0x00, 0x09, 0x00, 0x00, 0x00
        /*0020*/ 	.byte	0x00, 0x00, 0x00, 0x00


//--------------------- .nv.info._Z24dev_measure_cycle_kernelPjP17curandStateXORWOWP11multiavg_trPiff --------------------------
	.section	.nv.info._Z24dev_measure_cycle_kernelPjP17curandStateXORWOWP11multiavg_trPiff,"",@"SHT_CUDA_INFO"
	.sectionflags	@""
	.align	4


	//----- nvinfo : EIATTR_CUDA_API_VERSION
	.align		4
        /*0000*/ 	.byte	0x04, 0x37
        /*0002*/ 	.short	(.L_22 - .L_21)
.L_21:
        /*0004*/ 	.word	0x00000082


	//----- nvinfo : EIATTR_KPARAM_INFO
	.align		4
.L_22:
        /*0008*/ 	.byte	0x04, 0x17
        /*000a*/ 	.short	(.L_24 - .L_23)
.L_23:
        /*000c*/ 	.word	0x00000000
        /*0010*/ 	.short	0x0005
        /*0012*/ 	.short	0x0024
        /*0014*/ 	.byte	0x00, 0xf0, 0x11, 0x00


	//----- nvinfo : EIATTR_KPARAM_INFO
	.align		4
.L_24:
        /*0018*/ 	.byte	0x04, 0x17
        /*001a*/ 	.short	(.L_26 - .L_25)
.L_25:
        /*001c*/ 	.word	0x00000000
        /*0020*/ 	.short	0x0004
        /*0022*/ 	.short	0x0020
        /*0024*/ 	.byte	0x00, 0xf0, 0x11, 0x00


	//----- nvinfo : EIATTR_KPARAM_INFO
	.align		4
.L_26:
        /*0028*/ 	.byte	0x04, 0x17
        /*002a*/ 	.short	(.L_28 - .L_27)
.L_27:
        /*002c*/ 	.word	0x00000000
        /*0030*/ 	.short	0x0003
        /*0032*/ 	.short	0x0018
        /*0034*/ 	.byte	0x00, 0xf5, 0x21, 0x00


	//----- nvinfo : EIATTR_KPARAM_INFO
	.align		4
.L_28:
        /*0038*/ 	.byte	0x04, 0x17
        /*003a*/ 	.short	(.L_30 - .L_29)
.L_29:
        /*003c*/ 	.word	0x00000000
        /*0040*/ 	.short	0x0002
        /*0042*/ 	.short	0x0010
        /*0044*/ 	.byte	0x00, 0xf5, 0x21, 0x00


	//----- nvinfo : EIATTR_KPARAM_INFO
	.align		4
.L_30:
        /*0048*/ 	.byte	0x04, 0x17
        /*004a*/ 	.short	(.L_32 - .L_31)
.L_31:
        /*004c*/ 	.word	0x00000000
        /*0050*/ 	.short	0x0001
        /*0052*/ 	.short	0x0008
        /*0054*/ 	.byte	0x00, 0xf5, 0x21, 0x00


	//----- nvinfo : EIATTR_KPARAM_INFO
	.align		4
.L_32:
        /*0058*/ 	.byte	0x04, 0x17
        /*005a*/ 	.short	(.L_34 - .L_33)
.L_33:
        /*005c*/ 	.word	0x00000000
        /*0060*/ 	.short	0x0000
        /*0062*/ 	.short	0x0000
        /*0064*/ 	.byte	0x00, 0xf5, 0x21, 0x00


	//----- nvinfo : EIATTR_SPARSE_MMA_MASK
	.align		4
.L_34:
        /*0068*/ 	.byte	0x03, 0x50
        /*006a*/ 	.short	0x0000


	//----- nvinfo : EIATTR_MAXREG_COUNT
	.align		4
        /*006c*/ 	.byte	0x03, 0x1b
        /*006e*/ 	.short	0x00ff


	//----- nvinfo : EIATTR_NUM_BARRIERS
	.align		4
        /*0070*/ 	.byte	0x02, 0x4c
        /*0072*/ 	.byte	0x01
	.zero		1


	//----- nvinfo : EIATTR_MERCURY_ISA_VERSION
	.align		4
        /*0074*/ 	.byte	0x03, 0x5f
        /*0076*/ 	.short	0x0101


	//----- nvinfo : EIATTR_VRC_CTA_INIT_COUNT
	.align		4
        /*0078*/ 	.byte	0x02, 0x4a
	.zero		1
	.zero		1


	//----- nvinfo : EIATTR_EXIT_INSTR_OFFSETS
	.align		4
        /*007c*/ 	.byte	0x04, 0x1c
        /*007e*/ 	.short	(.L_36 - .L_35)


	//   ....[0]....
.L_35:
        /*0080*/ 	.word	0x0001b540


	//----- nvinfo : EIATTR_CRS_STACK_SIZE
	.align		4
.L_36:
        /*0084*/ 	.byte	0x04, 0x1e
        /*0086*/ 	.short	(.L_38 - .L_37)
.L_37:
        /*0088*/ 	.word	0x00000000


	//----- nvinfo : EIATTR_CBANK_PARAM_SIZE
	.align		4
.L_38:
        /*008c*/ 	.byte	0x03, 0x19
        /*008e*/ 	.short	0x0028


	//----- nvinfo : EIATTR_PARAM_CBANK
	.align		4
        /*0090*/ 	.byte	0x04, 0x0a
        /*0092*/ 	.short	(.L_40 - .L_39)
	.align		4
.L_39:
        /*0094*/ 	.word	index@(.nv.constant0._Z24dev_measure_cycle_kernelPjP17curandStateXORWOWP11multiavg_trPiff)
        /*0098*/ 	.short	0x0380
        /*009a*/ 	.short	0x0028


	//----- nvinfo : EIATTR_SW_WAR
	.align		4
.L_40:
        /*009c*/ 	.byte	0x04, 0x36
        /*009e*/ 	.short	(.L_42 - .L_41)
.L_41:
        /*00a0*/ 	.word	0x00000008
.L_42:


//--------------------- .nv.info._Z7initRNGP17curandStateXORWOWi --------------------------
	.section	.nv.info._Z7initRNGP17curandStateXORWOWi,"",@"SHT_CUDA_INFO"
	.sectionflags	@""
	.align	4


	//----- nvinfo : EIATTR_CUDA_API_VERSION
	.align		4
        /*0000*/ 	.byte	0x04, 0x37
        /*0002*/ 	.short	(.L_44 - .L_43)
.L_43:
        /*0004*/ 	.word	0x00000082


	//----- nvinfo : EIATTR_KPARAM_INFO
	.align		4
.L_44:
        /*0008*/ 	.byte	0x04, 0x17
        /*000a*/ 	.short	(.L_46 - .L_45)
.L_45:
        /*000c*/ 	.word	0x00000000
        /*0010*/ 	.short	0x0001
        /*0012*/ 	.short	0x0008
        /*0014*/ 	.byte	0x00, 0xf0, 0x11, 0x00


	//----- nvinfo : EIATTR_KPARAM_INFO
	.align		4
.L_46:
        /*0018*/ 	.byte	0x04, 0x17
        /*001a*/ 	.short	(.L_48 - .L_47)
.L_47:
        /*001c*/ 	.word	0x00000000
        /*0020*/ 	.short	0x0000
        /*0022*/ 	.short	0x0000
        /*0024*/ 	.byte	0x00, 0xf5, 0x21, 0x00


	//----- nvinfo : EIATTR_SPARSE_MMA_MASK
	.align		4
.L_48:
        /*0028*/ 	.byte	0x03, 0x50
        /*002a*/ 	.short	0x0000


	//----- nvinfo : EIATTR_MAXREG_COUNT
	.align		4
        /*002c*/ 	.byte	0x03, 0x1b
        /*002e*/ 	.short	0x00ff


	//----- nvinfo : EIATTR_MERCURY_ISA_VERSION
	.align		4
        /*0030*/ 	.byte	0x03, 0x5f
        /*0032*/ 	.short	0x0101


	//----- nvinfo : EIATTR_VRC_CTA_INIT_COUNT
	.align		4
        /*0034*/ 	.byte	0x02, 0x4a
	.zero		1
	.zero		1


	//----- nvinfo : EIATTR_EXIT_INSTR_OFFSETS
	.align		4
        /*0038*/ 	.byte	0x04, 0x1c
        /*003a*/ 	.short	(.L_50 - .L_49)


	//   ....[0]....
.L_49:
        /*003c*/ 	.word	0x00000f40


	//----- nvinfo : EIATTR_CRS_STACK_SIZE
	.align		4
.L_50:
        /*0040*/ 	.byte	0x04, 0x1e
        /*0042*/ 	.short	(.L_52 - .L_51)
.L_51:
        /*0044*/ 	.word	0x00000000


	//----- nvinfo : EIATTR_CBANK_PARAM_SIZE
	.align		4
.L_52:
        /*0048*/ 	.byte	0x03, 0x19
        /*004a*/ 	.short	0x000c


	//----- nvinfo : EIATTR_PARAM_CBANK
	.align		4
        /*004c*/ 	.byte	0x04, 0x0a
        /*004e*/ 	.short	(.L_54 - .L_53)
	.align		4
.L_53:
        /*0050*/ 	.word	index@(.nv.constant0._Z7initRNGP17curandStateXORWOWi)
        /*0054*/ 	.short	0x0380
        /*0056*/ 	.short	0x000c


	//----- nvinfo : EIATTR_SW_WAR
	.align		4
.L_54:
        /*0058*/ 	.byte	0x04, 0x36
        /*005a*/ 	.short	(.L_56 - .L_55)
.L_55:
        /*005c*/ 	.word	0x00000008
.L_56:


//--------------------- .nv.callgraph             --------------------------
	.section	.nv.callgraph,"",@"SHT_CUDA_CALLGRAPH"
	.align	4
	.sectionentsize	8
	.align		4
        /*0000*/ 	.word	0x00000000
	.align		4
        /*0004*/ 	.word	0xffffffff
	.align		4
        /*0008*/ 	.word	0x00000000
	.align		4
        /*000c*/ 	.word	0xfffffffe
	.align		4
        /*0010*/ 	.word	0x00000000
	.align		4
        /*0014*/ 	.word	0xfffffffd
	.align		4
        /*0018*/ 	.word	0x00000000
	.align		4
        /*001c*/ 	.word	0xfffffffc


//--------------------- .nv.constant4             --------------------------
	.section	.nv.constant4,"a",@progbits
	.align	8
	.align		8
.nv.constant4:
        /*0000*/ 	.dword	precalc_xorwow_matrix
	.align		8
        /*0008*/ 	.dword	precalc_xorwow_offset_matrix
	.align		8
        /*0010*/ 	.dword	mrg32k3aM1
	.align		8
        /*0018*/ 	.dword	mrg32k3aM2
	.align		8
        /*0020*/ 	.dword	mrg32k3aM1SubSeq
	.align		8
        /*0028*/ 	.dword	mrg32k3aM2SubSeq
	.align		8
        /*0030*/ 	.dword	mrg32k3aM1Seq
	.align		8
        /*0038*/ 	.dword	mrg32k3aM2Seq


//--------------------- .nv.constant3             --------------------------
	.section	.nv.constant3,"a",@progbits
	.align	8
.nv.constant3:
	.type		__cr_lgamma_table,@object
	.size		__cr_lgamma_table,(.L_8 - __cr_lgamma_table)
__cr_lgamma_table:
        /*0000*/ 	.byte	0x00, 0x00, 0x00, 0x00, 0x00, 0x00, 0x00, 0x00, 0x00, 0x00, 0x00, 0x00, 0x00, 0x00, 0x00, 0x00
        /*0010*/ 	.byte	0xef, 0x39, 0xfa, 0xfe, 0x42, 0x2e, 0xe6, 0x3f, 0x02, 0x20, 0x2a, 0xfa, 0x0b, 0xab, 0xfc, 0x3f
        /*0020*/ 	.byte	0xf9, 0x2c, 0x92, 0x7c, 0xa7, 0x6c, 0x09, 0x40, 0xc9, 0x79, 0x44, 0x3c, 0x64, 0x26, 0x13, 0x40
        /*0030*/ 	.byte	0xca, 0x01, 0xcf, 0x3a, 0x27, 0x51, 0x1a, 0x40, 0x30, 0xcc, 0x2d, 0xf3, 0xe1, 0x0c, 0x21, 0x40
        /*0040*/ 	.byte	0x0d, 0xb7, 0xfc, 0x82, 0x8e, 0x35, 0x25, 0x40
.L_8:


//--------------------- .text._Z24dev_measure_cycle_kernelPjP17curandStateXORWOWP11multiavg_trPiff --------------------------
	.section	.text._Z24dev_measure_cycle_kernelPjP17curandStateXORWOWP11multiavg_trPiff,"ax",@progbits
	.align	128
        .global         _Z24dev_measure_cycle_kernelPjP17curandStateXORWOWP11multiavg_trPiff
        .type           _Z24dev_measure_cycle_kernelPjP17curandStateXORWOWP11multiavg_trPiff,@function
        .size           _Z24dev_measure_cycle_kernelPjP17curandStateXORWOWP11multiavg_trPiff,(.L_x_36 - _Z24dev_measure_cycle_kernelPjP17curandStateXORWOWP11multiavg_trPiff)
        .other          _Z24dev_measure_cycle_kernelPjP17curandStateXORWOWP11multiavg_trPiff,@"STO_CUDA_ENTRY STV_DEFAULT"
_Z24dev_measure_cycle_kernelPjP17curandStateXORWOWP11multiavg_trPiff:
.text._Z24dev_measure_cycle_kernelPjP17curandStateXORWOWP11multiavg_trPiff:
[----:B------:R-:W-:Y:S01]  /*0000*/  LDC R1, c[0x0][0x37c] ;  /* 0x0000df00ff017b82 */ /* 0x000fe20000000800 */
[----:B------:R-:W0:Y:S01]  /*0010*/  S2R R8, SR_TID.X ;  /* 0x0000000000087919 */ /* 0x000e220000002100 */
[----:B------:R-:W1:Y:S06]  /*0020*/  LDCU UR4, c[0x0][0x370] ;  /* 0x00006e00ff0477ac */ /* 0x000e6c0008000800 */
[----:B------:R-:W2:Y:S01]  /*0030*/  S2UR UR5, SR_CgaCtaId ;  /* 0x00000000000579c3 */ /* 0x000ea20000008800 */
[----:B------:R-:W3:Y:S01]  /*0040*/  S2R R0, SR_TID.Y ;  /* 0x0000000000007919 */ /* 0x000ee20000002200 */
[----:B------:R-:W4:Y:S01]  /*0050*/  LDCU UR6, c[0x0][0x360] ;  /* 0x00006c00ff0677ac */ /* 0x000f220008000800 */
[----:B------:R-:W5:Y:S01]  /*0060*/  S2R R5, SR_CTAID.X ;  /* 0x0000000000057919 */ /* 0x000f620000002500 */
[----:B------:R-:W4:Y:S04]  /*0070*/  LDCU UR7, c[0x0][0x364] ;  /* 0x00006c80ff0777ac */ /* 0x000f280008000800 */
[----:B------:R-:W4:Y:S01]  /*0080*/  LDC.64 R20, c[0x0][0x380] ;  /* 0x0000e000ff147b82 */ /* 0x000f220000000a00 */
[----:B------:R-:W1:Y:S01]  /*0090*/  S2R R6, SR_CTAID.Y ;  /* 0x0000000000067919 */ /* 0x000e620000002600 */
[----:B------:R-:W1:Y:S01]  /*00a0*/  LDCU.64 UR8, c[0x0][0x358] ;  /* 0x00006b00ff0877ac */ /* 0x000e620008000a00 */
[----:B------:R-:W1:Y:S05]  /*00b0*/  LDCU.64 UR10, c[0x0][0x3a0] ;  /* 0x00007400ff0a77ac */ /* 0x000e6a0008000a00 */
[----:B------:R-:W4:Y:S01]  /*00c0*/  LDC.64 R12, c[0x0][0x388] ;  /* 0x0000e200ff0c7b82 */ /* 0x000f220000000a00 */
[----:B0-----:R-:W-:-:S04]  /*00d0*/  ISETP.NE.AND P0, PT, R8, 0x1c, PT ;  /* 0x0000001c0800780c */ /* 0x001fc80003f05270 */
[----:B------:R-:W-:Y:S01]  /*00e0*/  ISETP.EQ.OR P0, PT, R8, RZ, !P0 ;  /* 0x000000ff0800720c */ /* 0x000fe20004702670 */
[----:B-----5:R-:W-:-:S03]  /*00f0*/  IMAD R2, R5, 0x1b, R8 ;  /* 0x0000001b05027824 */ /* 0x020fc600078e0208 */
[----:B---3--:R-:W-:Y:S01]  /*0100*/  ISETP.EQ.OR P0, PT, R0, RZ, P0 ;  /* 0x000000ff0000720c */ /* 0x008fe20000702670 */
[----:B-1----:R-:W-:-:S03]  /*0110*/  IMAD R3, R6, 0x1b, R0 ;  /* 0x0000001b06037824 */ /* 0x002fc600078e0200 */
[----:B------:R-:W-:Y:S01]  /*0120*/  ISETP.EQ.OR P0, PT, R0, 0x1c, P0 ;  /* 0x0000001c0000780c */ /* 0x000fe20000702670 */
[----:B------:R-:W-:Y:S02]  /*0130*/  IMAD.IADD R4, R5, 0x1, R6 ;  /* 0x0000000105047824 */ /* 0x000fe400078e0206 */
[----:B------:R-:W-:Y:S01]  /*0140*/  IMAD R5, R6, UR4, R5 ;  /* 0x0000000406057c24 */ /* 0x000fe2000f8e0205 */
[----:B------:R-:W-:Y:S01]  /*0150*/  LOP3.LUT R7, R3, 0x1, RZ, 0xc0, !PT ;  /* 0x0000000103077812 */ /* 0x000fe200078ec0ff */
[----:B------:R-:W-:Y:S01]  /*0160*/  UMOV UR4, 0x400 ;  /* 0x0000040000047882 */ /* 0x000fe20000000000 */
[----:B------:R-:W-:Y:S01]  /*0170*/  LOP3.LUT R6, R4, 0x1, RZ, 0xc0, !PT ;  /* 0x0000000104067812 */ /* 0x000fe200078ec0ff */
[C---:B------:R-:W-:Y:S01]  /*0180*/  IMAD.IADD R4, R2.reuse, 0x1, R3 ;  /* 0x0000000102047824 */ /* 0x040fe200078e0203 */
[----:B--2---:R-:W-:Y:S01]  /*0190*/  ULEA UR4, UR5, UR4, 0x18 ;  /* 0x0000000405047291 */ /* 0x004fe2000f8ec0ff */
[----:B------:R-:W-:Y:S01]  /*01a0*/  IMAD.IADD R7, R2, 0x1, R7 ;  /* 0x0000000102077824 */ /* 0x000fe200078e0207 */
[----:B------:R-:W-:Y:S01]  /*01b0*/  ISETP.NE.U32.AND P4, PT, R6, 0x1, PT ;  /* 0x000000010600780c */ /* 0x000fe20003f85070 */
[----:B----4-:R-:W-:Y:S01]  /*01c0*/  IMAD R5, R5, UR7, R0 ;  /* 0x0000000705057c24 */ /* 0x010fe2000f8e0200 */
[----:B------:R-:W-:Y:S01]  /*01d0*/  LOP3.LUT R4, R4, 0x1, RZ, 0xc0, !PT ;  /* 0x0000000104047812 */ /* 0x000fe200078ec0ff */
[----:B------:R-:W-:Y:S01]  /*01e0*/  IMAD R3, R3, 0x6e, R2 ;  /* 0x0000006e03037824 */ /* 0x000fe200078e0202 */
[----:B------:R-:W-:Y:S01]  /*01f0*/  LOP3.LUT R7, R7, 0x80000001, RZ, 0xc0, !PT ;  /* 0x8000000107077812 */ /* 0x000fe200078ec0ff */
[--C-:B------:R-:W-:Y:S01]  /*0200*/  IMAD R5, R5, UR6, R8.reuse ;  /* 0x0000000605057c24 */ /* 0x100fe2000f8e0208 */
[----:B------:R-:W-:Y:S01]  /*0210*/  ISETP.EQ.U32.OR P2, PT, R4, 0x1, P0 ;  /* 0x000000010400780c */ /* 0x000fe20000742470 */
[----:B------:R-:W-:Y:S01]  /*0220*/  IMAD R4, R0, 0x1d, R8 ;  /* 0x0000001d00047824 */ /* 0x000fe200078e0208 */
[----:B------:R-:W-:Y:S01]  /*0230*/  ISETP.NE.OR P3, PT, R7, 0x1, P0 ;  /* 0x000000010700780c */ /* 0x000fe20000765670 */
[----:B------:R-:W-:-:S03]  /*0240*/  IMAD.WIDE R20, R3, 0x4, R20 ;  /* 0x0000000403147825 */ /* 0x000fc600078e0214 */
[----:B------:R-:W-:Y:S01]  /*0250*/  LEA R4, R4, UR4, 0x2 ;  /* 0x0000000404047c11 */ /* 0x000fe2000f8e10ff */
[----:B------:R-:W-:Y:S01]  /*0260*/  IMAD.WIDE.U32 R12, R5, 0x30, R12 ;  /* 0x00000030050c7825 */ /* 0x000fe200078e000c */
[----:B------:R-:W-:-:S07]  /*0270*/  UMOV UR4, URZ ;  /* 0x000000ff00047c82 */ /* 0x000fce0008000000 */
.L_x_12:
[----:B012---:R-:W2:Y:S01]  /*0280*/  LDG.E R11, desc[UR8][R20.64] ;  /* 0x00000008140b7981 */ /* 0x007ea2000c1e1900 */
[----:B------:R-:W-:-:S04]  /*0290*/  UIADD3 UR4, UPT, UPT, UR4, 0x1, URZ ;  /* 0x0000000104047890 */ /* 0x000fc8000fffe0ff */
[----:B------:R-:W-:Y:S01]  /*02a0*/  UISETP.NE.AND UP0, UPT, UR4, 0x32, UPT ;  /* 0x000000320400788c */ /* 0x000fe2000bf05270 */
[----:B--2---:R0:W-:Y:S01]  /*02b0*/  STS [R4], R11 ;  /* 0x0000000b04007388 */ /* 0x0041e20000000800 */
[----:B------:R-:W-:Y:S06]  /*02c0*/  BAR.SYNC.DEFER_BLOCKING 0x0 ;  /* 0x0000000000007b1d */ /* 0x000fec0000010000 */
[----:B------:R-:W-:Y:S05]  /*02d0*/  @!P4 BRA `(.L_x_0) ;  /* 0x0000006800f4c947 */ /* 0x000fea0003800000 */
[----:B------:R-:W-:Y:S04]  /*02e0*/  BSSY.RECONVERGENT B0, `(.L_x_1) ;  /* 0x0000356000007945 */ /* 0x000fe80003800200 */
[----:B------:R-:W-:Y:S05]  /*02f0*/  @P2 BRA `(.L_x_2) ;  /* 0x0000003400502947 */ /* 0x000fea0003800000 */
[----:B------:R-:W2:Y:S04]  /*0300*/  LDG.E.64 R14, desc[UR8][R12.64] ;  /* 0x000000080c0e7981 */ /* 0x000ea8000c1e1b00 */
[----:B------:R-:W3:Y:S04]  /*0310*/  LDG.E.64 R16, desc[UR8][R12.64+0x10] ;  /* 0x000010080c107981 */ /* 0x000ee8000c1e1b00 */
[----:B------:R-:W4:Y:S01]  /*0320*/  LDG.E.64 R18, desc[UR8][R12.64+0x8] ;  /* 0x000008080c127981 */ /* 0x000f22000c1e1b00 */
[----:B------:R-:W-:Y:S01]  /*0330*/  IMAD.MOV.U32 R24, RZ, RZ, 0x2f800000 ;  /* 0x2f800000ff187424 */ /* 0x000fe200078e00ff */
[----:B--2---:R-:W-:-:S04]  /*0340*/  SHF.R.U32.HI R22, RZ, 0x2, R15 ;  /* 0x00000002ff167819 */ /* 0x004fc8000001160f */
[----:B------:R-:W-:Y:S01]  /*0350*/  LOP3.LUT R15, R22, R15, RZ, 0x3c, !PT ;  /* 0x0000000f160f7212 */ /* 0x000fe200078e3cff */
[----:B---3--:R-:W-:Y:S01]  /*0360*/  IMAD.SHL.U32 R22, R17, 0x10, RZ ;  /* 0x0000001011167824 */ /* 0x008fe200078e00ff */
[----:B------:R-:W-:Y:S02]  /*0370*/  SHF.R.U32.HI R26, RZ, 0x2, R17 ;  /* 0x00000002ff1a7819 */ /* 0x000fe40000011611 */
[----:B----4-:R-:W-:Y:S01]  /*0380*/  SHF.R.U32.HI R23, RZ, 0x2, R18 ;  /* 0x00000002ff177819 */ /* 0x010fe20000011612 */
[----:B0-----:R-:W-:-:S03]  /*0390*/  IMAD.SHL.U32 R11, R15, 0x2, RZ ;  /* 0x000000020f0b7824 */ /* 0x001fc600078e00ff */
[----:B------:R-:W-:Y:S02]  /*03a0*/  LOP3.LUT R18, R23, R18, RZ, 0x3c, !PT ;  /* 0x0000001217127212 */ /* 0x000fe400078e3cff */
[----:B------:R-:W-:-:S03]  /*03b0*/  LOP3.LUT R22, R17, R22, R11, 0x96, !PT ;  /* 0x0000001611167212 */ /* 0x000fc600078e960b */
[----:B------:R-:W-:Y:S01]  /*03c0*/  IMAD.SHL.U32 R23, R18, 0x2, RZ ;  /* 0x0000000212177824 */ /* 0x000fe200078e00ff */
[----:B------:R-:W-:-:S04]  /*03d0*/  LOP3.LUT R15, R22, R15, RZ, 0x3c, !PT ;  /* 0x0000000f160f7212 */ /* 0x000fc800078e3cff */
[----:B------:R-:W-:Y:S01]  /*03e0*/  IADD3 R11, PT, PT, R14, 0x587c5, R15 ;  /* 0x000587c50e0b7810 */ /* 0x000fe20007ffe00f */
[----:B------:R-:W-:-:S05]  /*03f0*/  IMAD.SHL.U32 R22, R15, 0x10, RZ ;  /* 0x000000100f167824 */ /* 0x000fca00078e00ff */
[----:B------:R-:W-:Y:S02]  /*0400*/  LOP3.LUT R25, R15, R22, R23, 0x96, !PT ;  /* 0x000000160f197212 */ /* 0x000fe400078e9617 */
[----:B------:R-:W-:Y:S02]  /*0410*/  I2FP.F32.U32 R23, R11 ;  /* 0x0000000b00177245 */ /* 0x000fe40000201000 */
[----:B------:R-:W-:Y:S02]  /*0420*/  LOP3.LUT R11, R25, R18, RZ, 0x3c, !PT ;  /* 0x00000012190b7212 */ /* 0x000fe400078e3cff */
[----:B------:R-:W-:Y:S01]  /*0430*/  SHF.R.U32.HI R22, RZ, 0x2, R19 ;  /* 0x00000002ff167819 */ /* 0x000fe20000011613 */
[----:B------:R-:W-:Y:S01]  /*0440*/  FFMA R23, R23, R24, 1.1641532182693481445e-10 ;  /* 0x2f00000017177423 */ /* 0x000fe20000000018 */
[----:B------:R-:W-:Y:S02]  /*0450*/  IADD3 R18, PT, PT, R14, 0xb0f8a, R11 ;  /* 0x000b0f8a0e127810 */ /* 0x000fe40007ffe00b */
[----:B------:R-:W-:-:S02]  /*0460*/  LOP3.LUT R19, R22, R19, RZ, 0x3c, !PT ;  /* 0x0000001316137212 */ /* 0x000fc400078e3cff */
[----:B------:R-:W-:Y:S01]  /*0470*/  I2FP.F32.U32 R25, R18 ;  /* 0x0000001200197245 */ /* 0x000fe20000201000 */
[----:B------:R-:W-:Y:S01]  /*0480*/  IMAD.SHL.U32 R18, R11, 0x10, RZ ;  /* 0x000000100b127824 */ /* 0x000fe200078e00ff */
[----:B------:R-:W-:Y:S01]  /*0490*/  FSETP.GT.AND P1, PT, R23, UR11, PT ;  /* 0x0000000b17007c0b */ /* 0x000fe2000bf24000 */
[----:B------:R-:W-:Y:S02]  /*04a0*/  IMAD.SHL.U32 R22, R19, 0x2, RZ ;  /* 0x0000000213167824 */ /* 0x000fe400078e00ff */
[----:B------:R-:W-:Y:S01]  /*04b0*/  FFMA R25, R25, R24, 1.1641532182693481445e-10 ;  /* 0x2f00000019197423 */ /* 0x000fe20000000018 */
[----:B------:R-:W-:Y:S02]  /*04c0*/  FSETP.GEU.OR P1, PT, R23, UR10, !P1 ;  /* 0x0000000a17007c0b */ /* 0x000fe4000cf2e400 */
[----:B------:R-:W-:Y:S02]  /*04d0*/  SHF.R.U32.HI R23, RZ, 0x2, R16 ;  /* 0x00000002ff177819 */ /* 0x000fe40000011610 */
[----:B------:R-:W-:-:S02]  /*04e0*/  LOP3.LUT R18, R11, R18, R22, 0x96, !PT ;  /* 0x000000120b127212 */ /* 0x000fc400078e9616 */
[----:B------:R-:W-:Y:S02]  /*04f0*/  LOP3.LUT R16, R23, R16, RZ, 0x3c, !PT ;  /* 0x0000001017107212 */ /* 0x000fe400078e3cff */
[----:B------:R-:W-:Y:S02]  /*0500*/  LOP3.LUT R19, R18, R19, RZ, 0x3c, !PT ;  /* 0x0000001312137212 */ /* 0x000fe400078e3cff */
[----:B------:R-:W-:Y:S01]  /*0510*/  FSETP.GT.AND P4, PT, R25, UR11, PT ;  /* 0x0000000b19007c0b */ /* 0x000fe2000bf84000 */
[----:B------:R-:W-:Y:S01]  /*0520*/  IMAD.SHL.U32 R23, R16, 0x2, RZ ;  /* 0x0000000210177824 */ /* 0x000fe200078e00ff */
[----:B------:R-:W-:Y:S01]  /*0530*/  IADD3 R18, PT, PT, R14, 0x10974f, R19 ;  /* 0x0010974f0e127810 */ /* 0x000fe20007ffe013 */
[----:B------:R-:W-:Y:S01]  /*0540*/  IMAD.SHL.U32 R22, R19, 0x10, RZ ;  /* 0x0000001013167824 */ /* 0x000fe200078e00ff */
[----:B------:R-:W-:Y:S02]  /*0550*/  FSETP.LT.AND P4, PT, R25, UR10, P4 ;  /* 0x0000000a19007c0b */ /* 0x000fe4000a781000 */
[----:B------:R-:W-:-:S02]  /*0560*/  @!P1 LOP3.LUT R25, R9, 0x1, RZ, 0xfc, !PT ;  /* 0x0000000109199812 */ /* 0x000fc400078efcff */
[----:B------:R-:W-:Y:S02]  /*0570*/  LOP3.LUT R27, R19, R22, R23, 0x96, !PT ;  /* 0x00000016131b7212 */ /* 0x000fe400078e9617 */
[----:B------:R-:W-:Y:S02]  /*0580*/  @P1 LOP3.LUT R25, R9, 0xfffffffe, RZ, 0xc0, !PT ;  /* 0xfffffffe09191812 */ /* 0x000fe400078ec0ff */
[----:B------:R-:W-:Y:S02]  /*0590*/  I2FP.F32.U32 R23, R18 ;  /* 0x0000001200177245 */ /* 0x000fe40000201000 */
[----:B------:R-:W-:Y:S02]  /*05a0*/  LOP3.LUT R9, R27, R16, RZ, 0x3c, !PT ;  /* 0x000000101b097212 */ /* 0x000fe400078e3cff */
[----:B------:R-:W-:Y:S01]  /*05b0*/  SHF.R.U32.HI R16, RZ, 0x2, R15 ;  /* 0x00000002ff107819 */ /* 0x000fe2000001160f */
[----:B------:R-:W-:Y:S01]  /*05c0*/  FFMA R23, R23, R24, 1.1641532182693481445e-10 ;  /* 0x2f00000017177423 */ /* 0x000fe20000000018 */
[----:B------:R-:W-:Y:S01]  /*05d0*/  LOP3.LUT R18, R26, R17, RZ, 0x3c, !PT ;  /* 0x000000111a127212 */ /* 0x000fe200078e3cff */
[----:B------:R-:W-:Y:S01]  /*05e0*/  IMAD.SHL.U32 R26, R9, 0x10, RZ ;  /* 0x00000010091a7824 */ /* 0x000fe200078e00ff */
[----:B------:R-:W-:Y:S01]  /*05f0*/  LOP3.LUT R17, R16, R15, RZ, 0x3c, !PT ;  /* 0x0000000f10117212 */ /* 0x000fe200078e3cff */
[----:B------:R-:W-:Y:S01]  /*0600*/  VIADD R16, R14, 0x161f14 ;  /* 0x00161f140e107836 */ /* 0x000fe20000000000 */
[----:B------:R-:W-:Y:S01]  /*0610*/  FSETP.GT.AND P1, PT, R23, UR11, PT ;  /* 0x0000000b17007c0b */ /* 0x000fe2000bf24000 */
[----:B------:R-:W-:Y:S01]  /*0620*/  IMAD.SHL.U32 R15, R18, 0x2, RZ ;  /* 0x00000002120f7824 */ /* 0x000fe200078e00ff */
[----:B------:R-:W-:-:S02]  /*0630*/  @!P4 LOP3.LUT R22, R25, 0xfffffffd, RZ, 0xc0, !PT ;  /* 0xfffffffd1916c812 */ /* 0x000fc400078ec0ff */
[----:B------:R-:W-:Y:S01]  /*0640*/  FSETP.LT.AND P1, PT, R23, UR10, P1 ;  /* 0x0000000a17007c0b */ /* 0x000fe20008f21000 */
[C---:B------:R-:W-:Y:S01]  /*0650*/  IMAD.IADD R23, R9.reuse, 0x1, R16 ;  /* 0x0000000109177824 */ /* 0x040fe200078e0210 */
[----:B------:R-:W-:Y:S02]  /*0660*/  LOP3.LUT R15, R9, R26, R15, 0x96, !PT ;  /* 0x0000001a090f7212 */ /* 0x000fe400078e960f */
[----:B------:R-:W-:Y:S01]  /*0670*/  @P4 LOP3.LUT R22, R25, 0x2, RZ, 0xfc, !PT ;  /* 0x0000000219164812 */ /* 0x000fe200078efcff */
[----:B------:R-:W-:Y:S01]  /*0680*/  IMAD.SHL.U32 R25, R17, 0x2, RZ ;  /* 0x0000000211197824 */ /* 0x000fe200078e00ff */
[----:B------:R-:W-:Y:S02]  /*0690*/  LOP3.LUT R15, R15, R18, RZ, 0x3c, !PT ;  /* 0x000000120f0f7212 */ /* 0x000fe400078e3cff */
[----:B------:R-:W-:Y:S02]  /*06a0*/  I2FP.F32.U32 R23, R23 ;  /* 0x0000001700177245 */ /* 0x000fe40000201000 */
[----:B------:R-:W-:Y:S01]  /*06b0*/  SHF.R.U32.HI R18, RZ, 0x2, R11 ;  /* 0x00000002ff127819 */ /* 0x000fe2000001160b */
[----:B------:R-:W-:-:S02]  /*06c0*/  IMAD.SHL.U32 R26, R15, 0x10, RZ ;  /* 0x000000100f1a7824 */ /* 0x000fc400078e00ff */
[----:B------:R-:W-:Y:S01]  /*06d0*/  FFMA R23, R23, R24, 1.1641532182693481445e-10 ;  /* 0x2f00000017177423 */ /* 0x000fe20000000018 */
[----:B------:R-:W-:Y:S02]  /*06e0*/  LOP3.LUT R18, R18, R11, RZ, 0x3c, !PT ;  /* 0x0000000b12127212 */ /* 0x000fe400078e3cff */
[----:B------:R-:W-:Y:S02]  /*06f0*/  LOP3.LUT R26, R15, R26, R25, 0x96, !PT ;  /* 0x0000001a0f1a7212 */ /* 0x000fe400078e9619 */
[----:B------:R-:W-:Y:S02]  /*0700*/  @!P1 LOP3.LUT R25, R22, 0xfffffffb, RZ, 0xc0, !PT ;  /* 0xfffffffb16199812 */ /* 0x000fe400078ec0ff */
[----:B------:R-:W-:Y:S01]  /*0710*/  LOP3.LUT R11, R26, R17, RZ, 0x3c, !PT ;  /* 0x000000111a0b7212 */ /* 0x000fe200078e3cff */
[----:B------:R-:W-:Y:S01]  /*0720*/  IMAD.SHL.U32 R26, R18, 0x2, RZ ;  /* 0x00000002121a7824 */ /* 0x000fe200078e00ff */
[----:B------:R-:W-:Y:S02]  /*0730*/  FSETP.GT.AND P5, PT, R23, UR11, PT ;  /* 0x0000000b17007c0b */ /* 0x000fe4000bfa4000 */
[----:B------:R-:W-:Y:S01]  /*0740*/  @P1 LOP3.LUT R25, R22, 0x4, RZ, 0xfc, !PT ;  /* 0x0000000416191812 */ /* 0x000fe200078efcff */
[----:B------:R-:W-:Y:S01]  /*0750*/  IMAD.SHL.U32 R22, R11, 0x10, RZ ;  /* 0x000000100b167824 */ /* 0x000fe200078e00ff */
[----:B------:R-:W-:-:S02]  /*0760*/  IADD3 R17, PT, PT, R16, 0x587c5, R15 ;  /* 0x000587c510117810 */ /* 0x000fc40007ffe00f */
[----:B------:R-:W-:Y:S02]  /*0770*/  FSETP.LT.AND P5, PT, R23, UR10, P5 ;  /* 0x0000000a17007c0b */ /* 0x000fe4000afa1000 */
[----:B------:R-:W-:Y:S02]  /*0780*/  I2FP.F32.U32 R23, R17 ;  /* 0x0000001100177245 */ /* 0x000fe40000201000 */
[----:B------:R-:W-:Y:S02]  /*0790*/  LOP3.LUT R29, R11, R22, R26, 0x96, !PT ;  /* 0x000000160b1d7212 */ /* 0x000fe400078e961a */
[----:B------:R-:W-:Y:S01]  /*07a0*/  IADD3 R22, PT, PT, R16, 0xb0f8a, R11 ;  /* 0x000b0f8a10167810 */ /* 0x000fe20007ffe00b */
[----:B------:R-:W-:Y:S01]  /*07b0*/  FFMA R23, R23, R24, 1.1641532182693481445e-10 ;  /* 0x2f00000017177423 */ /* 0x000fe20000000018 */
[----:B------:R-:W-:Y:S02]  /*07c0*/  LOP3.LUT R17, R29, R18, RZ, 0x3c, !PT ;  /* 0x000000121d117212 */ /* 0x000fe400078e3cff */
[----:B------:R-:W-:-:S02]  /*07d0*/  SHF.R.U32.HI R18, RZ, 0x2, R19 ;  /* 0x00000002ff127819 */ /* 0x000fc40000011613 */
[C---:B------:R-:W-:Y:S02]  /*07e0*/  FSETP.GT.AND P1, PT, R23.reuse, UR11, PT ;  /* 0x0000000b17007c0b */ /* 0x040fe4000bf24000 */
[----:B------:R-:W-:Y:S02]  /*07f0*/  IADD3 R16, PT, PT, R16, 0x10974f, R17 ;  /* 0x0010974f10107810 */ /* 0x000fe40007ffe011 */
[----:B------:R-:W-:Y:S02]  /*0800*/  LOP3.LUT R19, R18, R19, RZ, 0x3c, !PT ;  /* 0x0000001312137212 */ /* 0x000fe400078e3cff */
[----:B------:R-:W-:Y:S02]  /*0810*/  FSETP.GEU.OR P1, PT, R23, UR10, !P1 ;  /* 0x0000000a17007c0b */ /* 0x000fe4000cf2e400 */
[----:B------:R-:W-:Y:S01]  /*0820*/  I2FP.F32.U32 R23, R16 ;  /* 0x0000001000177245 */ /* 0x000fe20000201000 */
[----:B------:R-:W-:Y:S01]  /*0830*/  IMAD.SHL.U32 R18, R19, 0x2, RZ ;  /* 0x0000000213127824 */ /* 0x000fe200078e00ff */
[----:B------:R-:W-:Y:S01]  /*0840*/  I2FP.F32.U32 R27, R22 ;  /* 0x00000016001b7245 */ /* 0x000fe20000201000 */
[----:B------:R-:W-:Y:S01]  /*0850*/  IMAD.SHL.U32 R16, R17, 0x10, RZ ;  /* 0x0000001011107824 */ /* 0x000fe200078e00ff */
[----:B------:R-:W-:Y:S01]  /*0860*/  @!P5 LOP3.LUT R26, R25, 0xfffffff7, RZ, 0xc0, !PT ;  /* 0xfffffff7191ad812 */ /* 0x000fe200078ec0ff */
[-C--:B------:R-:W-:Y:S01]  /*0870*/  FFMA R23, R23, R24.reuse, 1.1641532182693481445e-10 ;  /* 0x2f00000017177423 */ /* 0x080fe20000000018 */
[----:B------:R-:W-:Y:S01]  /*0880*/  @P5 LOP3.LUT R26, R25, 0x8, RZ, 0xfc, !PT ;  /* 0x00000008191a5812 */ /* 0x000fe200078efcff */
[----:B------:R-:W-:Y:S01]  /*0890*/  FFMA R27, R27, R24, 1.1641532182693481445e-10 ;  /* 0x2f0000001b1b7423 */ /* 0x000fe20000000018 */
[----:B------:R-:W-:-:S02]  /*08a0*/  LOP3.LUT R18, R17, R16, R18, 0x96, !PT ;  /* 0x0000001011127212 */ /* 0x000fc400078e9612 */
[----:B------:R-:W-:Y:S02]  /*08b0*/  SHF.R.U32.HI R16, RZ, 0x2, R9 ;  /* 0x00000002ff107819 */ /* 0x000fe40000011609 */
[----:B------:R-:W-:Y:S02]  /*08c0*/  LOP3.LUT R19, R18, R19, RZ, 0x3c, !PT ;  /* 0x0000001312137212 */ /* 0x000fe400078e3cff */
[----:B------:R-:W-:Y:S02]  /*08d0*/  LOP3.LUT R16, R16, R9, RZ, 0x3c, !PT ;  /* 0x0000000910107212 */ /* 0x000fe400078e3cff */
[----:B------:R-:W-:Y:S01]  /*08e0*/  FSETP.GT.AND P5, PT, R23, UR11, PT ;  /* 0x0000000b17007c0b */ /* 0x000fe2000bfa4000 */
[----:B------:R-:W-:Y:S01]  /*08f0*/  IMAD.SHL.U32 R18, R19, 0x10, RZ ;  /* 0x0000001013127824 */ /* 0x000fe200078e00ff */
[----:B------:R-:W-:Y:S01]  /*0900*/  FSETP.GT.AND P4, PT, R27, UR11, PT ;  /* 0x0000000b1b007c0b */ /* 0x000fe2000bf84000 */
[----:B------:R-:W-:Y:S01]  /*0910*/  IMAD.SHL.U32 R9, R16, 0x2, RZ ;  /* 0x0000000210097824 */ /* 0x000fe200078e00ff */
[----:B------:R-:W-:-:S02]  /*0920*/  @!P1 LOP3.LUT R22, R26, 0x10, RZ, 0xfc, !PT ;  /* 0x000000101a169812 */ /* 0x000fc400078efcff */
[----:B------:R-:W-:Y:S02]  /*0930*/  @P1 LOP3.LUT R22, R26, 0xffffffef, RZ, 0xc0, !PT ;  /* 0xffffffef1a161812 */ /* 0x000fe400078ec0ff */
[----:B------:R-:W-:Y:S02]  /*0940*/  FSETP.LT.AND P5, PT, R23, UR10, P5 ;  /* 0x0000000a17007c0b */ /* 0x000fe4000afa1000 */
[----:B------:R-:W-:Y:S02]  /*0950*/  SHF.R.U32.HI R26, RZ, 0x2, R15 ;  /* 0x00000002ff1a7819 */ /* 0x000fe4000001160f */
[----:B------:R-:W-:Y:S02]  /*0960*/  FSETP.LT.AND P4, PT, R27, UR10, P4 ;  /* 0x0000000a1b007c0b */ /* 0x000fe4000a781000 */
[----:B------:R-:W-:Y:S02]  /*0970*/  LOP3.LUT R23, R19, R18, R9, 0x96, !PT ;  /* 0x0000001213177212 */ /* 0x000fe400078e9609 */
[----:B------:R-:W-:-:S02]  /*0980*/  LOP3.LUT R9, R26, R15, RZ, 0x3c, !PT ;  /* 0x0000000f1a097212 */ /* 0x000fc400078e3cff */
[----:B------:R-:W-:Y:S01]  /*0990*/  LOP3.LUT R15, R23, R16, RZ, 0x3c, !PT ;  /* 0x00000010170f7212 */ /* 0x000fe200078e3cff */
[----:B------:R-:W-:Y:S02]  /*09a0*/  VIADD R16, R14, 0x2c3e28 ;  /* 0x002c3e280e107836 */ /* 0x000fe40000000000 */
[----:B------:R-:W-:Y:S02]  /*09b0*/  IMAD.SHL.U32 R23, R9, 0x2, RZ ;  /* 0x0000000209177824 */ /* 0x000fe400078e00ff */
[----:B------:R-:W-:Y:S02]  /*09c0*/  IMAD.SHL.U32 R26, R15, 0x10, RZ ;  /* 0x000000100f1a7824 */ /* 0x000fe400078e00ff */
[----:B------:R-:W-:Y:S01]  /*09d0*/  IMAD.IADD R18, R19, 0x1, R16 ;  /* 0x0000000113127824 */ /* 0x000fe200078e0210 */
[C---:B------:R-:W-:Y:S02]  /*09e0*/  @!P4 LOP3.LUT R25, R22.reuse, 0xffffffdf, RZ, 0xc0, !PT ;  /* 0xffffffdf1619c812 */ /* 0x040fe400078ec0ff */
[----:B------:R-:W-:-:S02]  /*09f0*/  @P4 LOP3.LUT R25, R22, 0x20, RZ, 0xfc, !PT ;  /* 0x0000002016194812 */ /* 0x000fc400078efcff */
[----:B------:R-:W-:Y:S02]  /*0a00*/  LOP3.LUT R26, R15, R26, R23, 0x96, !PT ;  /* 0x0000001a0f1a7212 */ /* 0x000fe400078e9617 */
[----:B------:R-:W-:Y:S02]  /*0a10*/  I2FP.F32.U32 R23, R18 ;  /* 0x0000001200177245 */ /* 0x000fe40000201000 */
[----:B------:R-:W-:Y:S02]  /*0a20*/  IADD3 R18, PT, PT, R16, 0x587c5, R15 ;  /* 0x000587c510127810 */ /* 0x000fe40007ffe00f */
[----:B------:R-:W-:Y:S01]  /*0a30*/  @!P5 LOP3.LUT R22, R25, 0xffffffbf, RZ, 0xc0, !PT ;  /* 0xffffffbf1916d812 */ /* 0x000fe200078ec0ff */
[----:B------:R-:W-:Y:S01]  /*0a40*/  FFMA R23, R23, R24, 1.1641532182693481445e-10 ;  /* 0x2f00000017177423 */ /* 0x000fe20000000018 */
[----:B------:R-:W-:Y:S02]  /*0a50*/  @P5 LOP3.LUT R22, R25, 0x40, RZ, 0xfc, !PT ;  /* 0x0000004019165812 */ /* 0x000fe400078efcff */
[----:B------:R-:W-:-:S02]  /*0a60*/  I2FP.F32.U32 R25, R18 ;  /* 0x0000001200197245 */ /* 0x000fc40000201000 */
[----:B------:R-:W-:Y:S02]  /*0a70*/  SHF.R.U32.HI R18, RZ, 0x2, R11 ;  /* 0x00000002ff127819 */ /* 0x000fe4000001160b */
[----:B------:R-:W-:Y:S01]  /*0a80*/  LOP3.LUT R9, R26, R9, RZ, 0x3c, !PT ;  /* 0x000000091a097212 */ /* 0x000fe200078e3cff */
[----:B------:R-:W-:Y:S01]  /*0a90*/  FFMA R25, R25, R24, 1.1641532182693481445e-10 ;  /* 0x2f00000019197423 */ /* 0x000fe20000000018 */
[----:B------:R-:W-:Y:S02]  /*0aa0*/  FSETP.GT.AND P1, PT, R23, UR11, PT ;  /* 0x0000000b17007c0b */ /* 0x000fe4000bf24000 */
[----:B------:R-:W-:Y:S01]  /*0ab0*/  LOP3.LUT R11, R18, R11, RZ, 0x3c, !PT ;  /* 0x0000000b120b7212 */ /* 0x000fe200078e3cff */
[----:B------:R-:W-:Y:S01]  /*0ac0*/  IMAD.SHL.U32 R18, R9, 0x10, RZ ;  /* 0x0000001009127824 */ /* 0x000fe200078e00ff */
[----:B------:R-:W-:Y:S02]  /*0ad0*/  FSETP.LT.AND P4, PT, R23, UR10, P1 ;  /* 0x0000000a17007c0b */ /* 0x000fe40008f81000 */
[----:B------:R-:W-:Y:S01]  /*0ae0*/  FSETP.GT.AND P1, PT, R25, UR11, PT ;  /* 0x0000000b19007c0b */ /* 0x000fe2000bf24000 */
[----:B------:R-:W-:-:S03]  /*0af0*/  IMAD.SHL.U32 R23, R11, 0x2, RZ ;  /* 0x000000020b177824 */ /* 0x000fc600078e00ff */
[----:B------:R-:W-:Y:S02]  /*0b00*/  FSETP.GEU.OR P1, PT, R25, UR10, !P1 ;  /* 0x0000000a19007c0b */ /* 0x000fe4000cf2e400 */
[----:B------:R-:W-:Y:S02]  /*0b10*/  LOP3.LUT R26, R9, R18, R23, 0x96, !PT ;  /* 0x00000012091a7212 */ /* 0x000fe400078e9617 */
[----:B------:R-:W-:Y:S02]  /*0b20*/  IADD3 R18, PT, PT, R16, 0xb0f8a, R9 ;  /* 0x000b0f8a10127810 */ /* 0x000fe40007ffe009 */
[----:B------:R-:W-:Y:S02]  /*0b30*/  LOP3.LUT R11, R26, R11, RZ, 0x3c, !PT ;  /* 0x0000000b1a0b7212 */ /* 0x000fe400078e3cff */
[----:B------:R-:W-:Y:S02]  /*0b40*/  SHF.R.U32.HI R26, RZ, 0x2, R17 ;  /* 0x00000002ff1a7819 */ /* 0x000fe40000011611 */
[----:B------:R-:W-:-:S02]  /*0b50*/  I2FP.F32.U32 R23, R18 ;  /* 0x0000001200177245 */ /* 0x000fc40000201000 */
[----:B------:R-:W-:Y:S02]  /*0b60*/  LOP3.LUT R17, R26, R17, RZ, 0x3c, !PT ;  /* 0x000000111a117212 */ /* 0x000fe400078e3cff */
[C---:B------:R-:W-:Y:S01]  /*0b70*/  @!P4 LOP3.LUT R18, R22.reuse, 0xffffff7f, RZ, 0xc0, !PT ;  /* 0xffffff7f1612c812 */ /* 0x040fe200078ec0ff */
[----:B------:R-:W-:Y:S01]  /*0b80*/  FFMA R23, R23, R24, 1.1641532182693481445e-10 ;  /* 0x2f00000017177423 */ /* 0x000fe20000000018 */
[----:B------:R-:W-:Y:S01]  /*0b90*/  @P4 LOP3.LUT R18, R22, 0x80, RZ, 0xfc, !PT ;  /* 0x0000008016124812 */ /* 0x000fe200078efcff */
[----:B------:R-:W-:Y:S01]  /*0ba0*/  IMAD.SHL.U32 R26, R17, 0x2, RZ ;  /* 0x00000002111a7824 */ /* 0x000fe200078e00ff */
[----:B------:R-:W-:Y:S01]  /*0bb0*/  IADD3 R16, PT, PT, R16, 0x10974f, R11 ;  /* 0x0010974f10107810 */ /* 0x000fe20007ffe00b */
[----:B------:R-:W-:Y:S01]  /*0bc0*/  IMAD.SHL.U32 R22, R11, 0x10, RZ ;  /* 0x000000100b167824 */ /* 0x000fe200078e00ff */
[----:B------:R-:W-:Y:S02]  /*0bd0*/  FSETP.GT.AND P4, PT, R23, UR11, PT ;  /* 0x0000000b17007c0b */ /* 0x000fe4000bf84000 */
[----:B------:R-:W-:-:S02]  /*0be0*/  I2FP.F32.U32 R25, R16 ;  /* 0x0000001000197245 */ /* 0x000fc40000201000 */
[----:B------:R-:W-:Y:S02]  /*0bf0*/  LOP3.LUT R16, R11, R22, R26, 0x96, !PT ;  /* 0x000000160b107212 */ /* 0x000fe400078e961a */
[----:B------:R-:W-:Y:S01]  /*0c00*/  SHF.R.U32.HI R26, RZ, 0x2, R19 ;  /* 0x00000002ff1a7819 */ /* 0x000fe20000011613 */
[----:B------:R-:W-:Y:S01]  /*0c10*/  FFMA R25, R25, R24, 1.1641532182693481445e-10 ;  /* 0x2f00000019197423 */ /* 0x000fe20000000018 */
[----:B------:R-:W-:Y:S01]  /*0c20*/  LOP3.LUT R16, R16, R17, RZ, 0x3c, !PT ;  /* 0x0000001110107212 */ /* 0x000fe200078e3cff */
[----:B------:R-:W-:Y:S01]  /*0c30*/  VIADD R17, R14, 0x425d3c ;  /* 0x00425d3c0e117836 */ /* 0x000fe20000000000 */
[C---:B------:R-:W-:Y:S02]  /*0c40*/  @!P1 LOP3.LUT R22, R18.reuse, 0x100, RZ, 0xfc, !PT ;  /* 0x0000010012169812 */ /* 0x040fe400078efcff */
[----:B------:R-:W-:Y:S01]  /*0c50*/  @P1 LOP3.LUT R22, R18, 0xfffffeff, RZ, 0xc0, !PT ;  /* 0xfffffeff12161812 */ /* 0x000fe200078ec0ff */
[----:B------:R-:W-:Y:S01]  /*0c60*/  IMAD.IADD R18, R16, 0x1, R17 ;  /* 0x0000000110127824 */ /* 0x000fe200078e0211 */
[----:B------:R-:W-:-:S02]  /*0c70*/  LOP3.LUT R19, R26, R19, RZ, 0x3c, !PT ;  /* 0x000000131a137212 */ /* 0x000fc400078e3cff */
[----:B------:R-:W-:Y:S02]  /*0c80*/  FSETP.GT.AND P5, PT, R25, UR11, PT ;  /* 0x0000000b19007c0b */ /* 0x000fe4000bfa4000 */
[----:B------:R-:W-:Y:S01]  /*0c90*/  FSETP.LT.AND P4, PT, R23, UR10, P4 ;  /* 0x0000000a17007c0b */ /* 0x000fe2000a781000 */
[----:B------:R-:W-:Y:S01]  /*0ca0*/  IMAD.SHL.U32 R26, R19, 0x2, RZ ;  /* 0x00000002131a7824 */ /* 0x000fe200078e00ff */
[----:B------:R-:W-:Y:S01]  /*0cb0*/  FSETP.LT.AND P5, PT, R25, UR10, P5 ;  /* 0x0000000a19007c0b */ /* 0x000fe2000afa1000 */
[----:B------:R-:W-:Y:S01]  /*0cc0*/  IMAD.SHL.U32 R25, R16, 0x10, RZ ;  /* 0x0000001010197824 */ /* 0x000fe200078e00ff */
[----:B------:R-:W-:Y:S02]  /*0cd0*/  I2FP.F32.U32 R23, R18 ;  /* 0x0000001200177245 */ /* 0x000fe40000201000 */
[----:B------:R-:W-:Y:S02]  /*0ce0*/  SHF.R.U32.HI R18, RZ, 0x2, R15 ;  /* 0x00000002ff127819 */ /* 0x000fe4000001160f */
[----:B------:R-:W-:Y:S01]  /*0cf0*/  SHF.R.U32.HI R28, RZ, 0x2, R11 ;  /* 0x00000002ff1c7819 */ /* 0x000fe2000001160b */
[----:B------:R-:W-:Y:S01]  /*0d00*/  FFMA R23, R23, R24, 1.1641532182693481445e-10 ;  /* 0x2f00000017177423 */ /* 0x000fe20000000018 */
[----:B------:R-:W-:-:S02]  /*0d10*/  LOP3.LUT R15, R18, R15, RZ, 0x3c, !PT ;  /* 0x0000000f120f7212 */ /* 0x000fc400078e3cff */
[----:B------:R-:W-:Y:S02]  /*0d20*/  LOP3.LUT R18, R16, R25, R26, 0x96, !PT ;  /* 0x0000001910127212 */ /* 0x000fe400078e961a */
[----:B------:R-:W-:Y:S02]  /*0d30*/  @!P4 LOP3.LUT R25, R22, 0xfffffdff, RZ, 0xc0, !PT ;  /* 0xfffffdff1619c812 */ /* 0x000fe400078ec0ff */
[----:B------:R-:W-:Y:S02]  /*0d40*/  LOP3.LUT R18, R18, R19, RZ, 0x3c, !PT ;  /* 0x0000001312127212 */ /* 0x000fe400078e3cff */
[----:B------:R-:W-:Y:S01]  /*0d50*/  @P4 LOP3.LUT R25, R22, 0x200, RZ, 0xfc, !PT ;  /* 0x0000020016194812 */ /* 0x000fe200078efcff */
[----:B------:R-:W-:Y:S01]  /*0d60*/  IMAD.SHL.U32 R22, R15, 0x2, RZ ;  /* 0x000000020f167824 */ /* 0x000fe200078e00ff */
[----:B------:R-:W-:Y:S01]  /*0d70*/  FSETP.GT.AND P1, PT, R23, UR11, PT ;  /* 0x0000000b17007c0b */ /* 0x000fe2000bf24000 */
[----:B------:R-:W-:Y:S01]  /*0d80*/  IMAD.SHL.U32 R19, R18, 0x10, RZ ;  /* 0x0000001012137824 */ /* 0x000fe200078e00ff */
[----:B------:R-:W-:-:S02]  /*0d90*/  SHF.R.U32.HI R26, RZ, 0x2, R9 ;  /* 0x00000002ff1a7819 */ /* 0x000fc40000011609 */
[----:B------:R-:W-:Y:S02]  /*0da0*/  FSETP.LT.AND P1, PT, R23, UR10, P1 ;  /* 0x0000000a17007c0b */ /* 0x000fe40008f21000 */
[----:B------:R-:W-:Y:S02]  /*0db0*/  LOP3.LUT R22, R18, R19, R22, 0x96, !PT ;  /* 0x0000001312167212 */ /* 0x000fe400078e9616 */
[----:B------:R-:W-:Y:S02]  /*0dc0*/  IADD3 R19, PT, PT, R17, 0x587c5, R18 ;  /* 0x000587c511137810 */ /* 0x000fe40007ffe012 */
[----:B------:R-:W-:Y:S02]  /*0dd0*/  LOP3.LUT R22, R22, R15, RZ, 0x3c, !PT ;  /* 0x0000000f16167212 */ /* 0x000fe400078e3cff */
[----:B------:R-:W-:Y:S02]  /*0de0*/  I2FP.F32.U32 R19, R19 ;  /* 0x0000001300137245 */ /* 0x000fe40000201000 */
[----:B------:R-:W-:-:S02]  /*0df0*/  @!P5 LOP3.LUT R23, R25, 0xfffffbff, RZ, 0xc0, !PT ;  /* 0xfffffbff1917d812 */ /* 0x000fc400078ec0ff */
[----:B------:R-:W-:Y:S01]  /*0e00*/  @P5 LOP3.LUT R23, R25, 0x400, RZ, 0xfc, !PT ;  /* 0x0000040019175812 */ /* 0x000fe200078efcff */
[----:B------:R-:W-:Y:S01]  /*0e10*/  FFMA R19, R19, R24, 1.1641532182693481445e-10 ;  /* 0x2f00000013137423 */ /* 0x000fe20000000018 */
[----:B------:R-:W-:Y:S02]  /*0e20*/  LOP3.LUT R9, R26, R9, RZ, 0x3c, !PT ;  /* 0x000000091a097212 */ /* 0x000fe400078e3cff */
[----:B------:R-:W-:Y:S02]  /*0e30*/  IADD3 R15, PT, PT, R17, 0xb0f8a, R22 ;  /* 0x000b0f8a110f7810 */ /* 0x000fe40007ffe016 */
[----:B------:R-:W-:Y:S02]  /*0e40*/  FSETP.GT.AND P4, PT, R19, UR11, PT ;  /* 0x0000000b13007c0b */ /* 0x000fe4000bf84000 */
[C---:B------:R-:W-:Y:S02]  /*0e50*/  @!P1 LOP3.LUT R25, R23.reuse, 0xfffff7ff, RZ, 0xc0, !PT ;  /* 0xfffff7ff17199812 */ /* 0x040fe400078ec0ff */
[----:B------:R-:W-:Y:S01]  /*0e60*/  @P1 LOP3.LUT R25, R23, 0x800, RZ, 0xfc, !PT ;  /* 0x0000080017191812 */ /* 0x000fe200078efcff */
[----:B------:R-:W-:Y:S01]  /*0e70*/  IMAD.SHL.U32 R23, R9, 0x2, RZ ;  /* 0x0000000209177824 */ /* 0x000fe200078e00ff */
[----:B------:R-:W-:-:S02]  /*0e80*/  I2FP.F32.U32 R15, R15 ;  /* 0x0000000f000f7245 */ /* 0x000fc40000201000 */
[----:B------:R-:W-:Y:S01]  /*0e90*/  FSETP.GEU.OR P1, PT, R19, UR10, !P4 ;  /* 0x0000000a13007c0b */ /* 0x000fe2000e72e400 */
[----:B------:R-:W-:Y:S01]  /*0ea0*/  IMAD.SHL.U32 R19, R22, 0x10, RZ ;  /* 0x0000001016137824 */ /* 0x000fe200078e00ff */
[----:B------:R-:W-:Y:S01]  /*0eb0*/  LOP3.LUT R11, R28, R11, RZ, 0x3c, !PT ;  /* 0x0000000b1c0b7212 */ /* 0x000fe200078e3cff */
[----:B------:R-:W-:-:S03]  /*0ec0*/  FFMA R15, R15, R24, 1.1641532182693481445e-10 ;  /* 0x2f0000000f0f7423 */ /* 0x000fc60000000018 */
[----:B------:R-:W-:Y:S01]  /*0ed0*/  LOP3.LUT R26, R22, R19, R23, 0x96, !PT ;  /* 0x00000013161a7212 */ /* 0x000fe200078e9617 */
[----:B------:R-:W-:Y:S01]  /*0ee0*/  IMAD.SHL.U32 R19, R11, 0x2, RZ ;  /* 0x000000020b137824 */ /* 0x000fe200078e00ff */
[C---:B------:R-:W-:Y:S02]  /*0ef0*/  FSETP.GT.AND P4, PT, R15.reuse, UR11, PT ;  /* 0x0000000b0f007c0b */ /* 0x040fe4000bf84000 */
[----:B------:R-:W-:Y:S02]  /*0f00*/  LOP3.LUT R26, R26, R9, RZ, 0x3c, !PT ;  /* 0x000000091a1a7212 */ /* 0x000fe400078e3cff */
[----:B------:R-:W-:Y:S02]  /*0f10*/  FSETP.LT.AND P4, PT, R15, UR10, P4 ;  /* 0x0000000a0f007c0b */ /* 0x000fe4000a781000 */
[C---:B------:R-:W-:Y:S01]  /*0f20*/  @!P1 LOP3.LUT R9, R25.reuse, 0x1000, RZ, 0xfc, !PT ;  /* 0x0000100019099812 */ /* 0x040fe200078efcff */
[----:B------:R-:W-:Y:S01]  /*0f30*/  IMAD.SHL.U32 R15, R26, 0x10, RZ ;  /* 0x000000101a0f7824 */ /* 0x000fe200078e00ff */
[----:B------:R-:W-:-:S02]  /*0f40*/  @P1 LOP3.LUT R9, R25, 0xffffefff, RZ, 0xc0, !PT ;  /* 0xffffefff19091812 */ /* 0x000fc400078ec0ff */
[----:B------:R-:W-:Y:S02]  /*0f50*/  IADD3 R17, PT, PT, R17, 0x10974f, R26 ;  /* 0x0010974f11117810 */ /* 0x000fe40007ffe01a */
[----:B------:R-:W-:Y:S02]  /*0f60*/  LOP3.LUT R28, R26, R15, R19, 0x96, !PT ;  /* 0x0000000f1a1c7212 */ /* 0x000fe400078e9613 */
[----:B------:R-:W-:Y:S02]  /*0f70*/  SHF.R.U32.HI R15, RZ, 0x2, R16 ;  /* 0x00000002ff0f7819 */ /* 0x000fe40000011610 */
[----:B------:R-:W-:Y:S02]  /*0f80*/  LOP3.LUT R11, R28, R11, RZ, 0x3c, !PT ;  /* 0x0000000b1c0b7212 */ /* 0x000fe400078e3cff */
[----:B------:R-:W-:Y:S02]  /*0f90*/  LOP3.LUT R16, R15, R16, RZ, 0x3c, !PT ;  /* 0x000000100f107212 */ /* 0x000fe400078e3cff */
[----:B------:R-:W-:Y:S01]  /*0fa0*/  @!P4 LOP3.LUT R19, R9, 0xffffdfff, RZ, 0xc0, !PT ;  /* 0xffffdfff0913c812 */ /* 0x000fe200078ec0ff */
[----:B------:R-:W-:Y:S01]  /*0fb0*/  IMAD.SHL.U32 R28, R11, 0x10, RZ ;  /* 0x000000100b1c7824 */ /* 0x000fe200078e00ff */
[----:B------:R-:W-:-:S02]  /*0fc0*/  I2FP.F32.U32 R17, R17 ;  /* 0x0000001100117245 */ /* 0x000fc40000201000 */
[----:B------:R-:W-:Y:S01]  /*0fd0*/  @P4 LOP3.LUT R19, R9, 0x2000, RZ, 0xfc, !PT ;  /* 0x0000200009134812 */ /* 0x000fe200078efcff */
[----:B------:R-:W-:Y:S01]  /*0fe0*/  IMAD.SHL.U32 R9, R16, 0x2, RZ ;  /* 0x0000000210097824 */ /* 0x000fe200078e00ff */
[----:B------:R-:W-:Y:S01]  /*0ff0*/  SHF.R.U32.HI R23, RZ, 0x2, R18 ;  /* 0x00000002ff177819 */ /* 0x000fe20000011612 */
[----:B------:R-:W-:-:S03]  /*1000*/  FFMA R17, R17, R24, 1.1641532182693481445e-10 ;  /* 0x2f00000011117423 */ /* 0x000fc60000000018 */
[----:B------:R-:W-:Y:S01]  /*1010*/  LOP3.LUT R15, R23, R18, RZ, 0x3c, !PT ;  /* 0x00000012170f7212 */ /* 0x000fe200078e3cff */
[----:B------:R-:W-:Y:S01]  /*1020*/  VIADD R18, R14, 0x587c50 ;  /* 0x00587c500e127836 */ /* 0x000fe20000000000 */
[----:B------:R-:W-:Y:S02]  /*1030*/  LOP3.LUT R23, R11, R28, R9, 0x96, !PT ;  /* 0x0000001c0b177212 */ /* 0x000fe400078e9609 */
[----:B------:R-:W-:Y:S01]  /*1040*/  FSETP.GT.AND P1, PT, R17, UR11, PT ;  /* 0x0000000b11007c0b */ /* 0x000fe2000bf24000 */
[----:B------:R-:W-:Y:S01]  /*1050*/  IMAD.IADD R9, R11, 0x1, R18 ;  /* 0x000000010b097824 */ /* 0x000fe200078e0212 */
[----:B------:R-:W-:Y:S01]  /*1060*/  LOP3.LUT R16, R23, R16, RZ, 0x3c, !PT ;  /* 0x0000001017107212 */ /* 0x000fe200078e3cff */
[----:B------:R-:W-:Y:S01]  /*1070*/  IMAD.SHL.U32 R25, R15, 0x2, RZ ;  /* 0x000000020f197824 */ /* 0x000fe200078e00ff */
[----:B------:R-:W-:Y:S02]  /*1080*/  FSETP.LT.AND P1, PT, R17, UR10, P1 ;  /* 0x0000000a11007c0b */ /* 0x000fe40008f21000 */
[----:B------:R-:W-:Y:S01]  /*1090*/  I2FP.F32.U32 R17, R9 ;  /* 0x0000000900117245 */ /* 0x000fe20000201000 */
[----:B------:R-:W-:Y:S01]  /*10a0*/  IMAD.SHL.U32 R23, R16, 0x10, RZ ;  /* 0x0000001010177824 */ /* 0x000fe200078e00ff */
[----:B------:R-:W-:-:S03]  /*10b0*/  SHF.R.U32.HI R9, RZ, 0x2, R22 ;  /* 0x00000002ff097819 */ /* 0x000fc60000011616 */
[----:B------:R-:W-:Y:S01]  /*10c0*/  FFMA R17, R17, R24, 1.1641532182693481445e-10 ;  /* 0x2f00000011117423 */ /* 0x000fe20000000018 */
[----:B------:R-:W-:Y:S02]  /*10d0*/  LOP3.LUT R28, R16, R23, R25, 0x96, !PT ;  /* 0x00000017101c7212 */ /* 0x000fe400078e9619 */
[----:B------:R-:W-:Y:S02]  /*10e0*/  LOP3.LUT R9, R9, R22, RZ, 0x3c, !PT ;  /* 0x0000001609097212 */ /* 0x000fe400078e3cff */
[----:B------:R-:W-:Y:S02]  /*10f0*/  LOP3.LUT R15, R28, R15, RZ, 0x3c, !PT ;  /* 0x0000000f1c0f7212 */ /* 0x000fe400078e3cff */
[C---:B------:R-:W-:Y:S02]  /*1100*/  @!P1 LOP3.LUT R22, R19.reuse, 0xffffbfff, RZ, 0xc0, !PT ;  /* 0xffffbfff13169812 */ /* 0x040fe400078ec0ff */
[----:B------:R-:W-:Y:S01]  /*1110*/  @P1 LOP3.LUT R22, R19, 0x4000, RZ, 0xfc, !PT ;  /* 0x0000400013161812 */ /* 0x000fe200078efcff */
[----:B------:R-:W-:Y:S01]  /*1120*/  IMAD.SHL.U32 R19, R9, 0x2, RZ ;  /* 0x0000000209137824 */ /* 0x000fe200078e00ff */
[----:B------:R-:W-:Y:S01]  /*1130*/  FSETP.GT.AND P5, PT, R17, UR11, PT ;  /* 0x0000000b11007c0b */ /* 0x000fe2000bfa4000 */
[----:B------:R-:W-:Y:S01]  /*1140*/  IMAD.SHL.U32 R28, R15, 0x10, RZ ;  /* 0x000000100f1c7824 */ /* 0x000fe200078e00ff */
[----:B------:R-:W-:-:S02]  /*1150*/  SHF.R.U32.HI R23, RZ, 0x2, R26 ;  /* 0x00000002ff177819 */ /* 0x000fc4000001161a */
[----:B------:R-:W-:Y:S02]  /*1160*/  FSETP.LT.AND P5, PT, R17, UR10, P5 ;  /* 0x0000000a11007c0b */ /* 0x000fe4000afa1000 */
[C---:B------:R-:W-:Y:S02]  /*1170*/  IADD3 R17, PT, PT, R18.reuse, 0x587c5, R16 ;  /* 0x000587c512117810 */ /* 0x040fe40007ffe010 */
[----:B------:R-:W-:Y:S02]  /*1180*/  LOP3.LUT R28, R15, R28, R19, 0x96, !PT ;  /* 0x0000001c0f1c7212 */ /* 0x000fe400078e9613 */
[----:B------:R-:W-:Y:S02]  /*1190*/  IADD3 R19, PT, PT, R18, 0xb0f8a, R15 ;  /* 0x000b0f8a12137810 */ /* 0x000fe40007ffe00f */
[----:B------:R-:W-:Y:S02]  /*11a0*/  I2FP.F32.U32 R17, R17 ;  /* 0x0000001100117245 */ /* 0x000fe40000201000 */
[----:B------:R-:W-:-:S02]  /*11b0*/  I2FP.F32.U32 R19, R19 ;  /* 0x0000001300137245 */ /* 0x000fc40000201000 */
[----:B------:R-:W-:Y:S01]  /*11c0*/  LOP3.LUT R9, R28, R9, RZ, 0x3c, !PT ;  /* 0x000000091c097212 */ /* 0x000fe200078e3cff */
[----:B------:R-:W-:Y:S01]  /*11d0*/  FFMA R17, R17, R24, 1.1641532182693481445e-10 ;  /* 0x2f00000011117423 */ /* 0x000fe20000000018 */
[----:B------:R-:W-:Y:S01]  /*11e0*/  LOP3.LUT R26, R23, R26, RZ, 0x3c, !PT ;  /* 0x0000001a171a7212 */ /* 0x000fe200078e3cff */
[----:B------:R-:W-:Y:S01]  /*11f0*/  FFMA R19, R19, R24, 1.1641532182693481445e-10 ;  /* 0x2f00000013137423 */ /* 0x000fe20000000018 */
[----:B------:R-:W-:Y:S02]  /*1200*/  IADD3 R18, PT, PT, R18, 0x10974f, R9 ;  /* 0x0010974f12127810 */ /* 0x000fe40007ffe009 */
[----:B------:R-:W-:Y:S02]  /*1210*/  FSETP.GT.AND P1, PT, R17, UR11, PT ;  /* 0x0000000b11007c0b */ /* 0x000fe4000bf24000 */
[----:B------:R-:W-:Y:S02]  /*1220*/  FSETP.GT.AND P4, PT, R19, UR11, PT ;  /* 0x0000000b13007c0b */ /* 0x000fe4000bf84000 */
[----:B------:R-:W-:-:S02]  /*1230*/  FSETP.GEU.OR P1, PT, R17, UR10, !P1 ;  /* 0x0000000a11007c0b */ /* 0x000fc4000cf2e400 */
[----:B------:R-:W-:Y:S01]  /*1240*/  I2FP.F32.U32 R17, R18 ;  /* 0x0000001200117245 */ /* 0x000fe20000201000 */
[----:B------:R-:W-:Y:S01]  /*1250*/  IMAD.SHL.U32 R18, R9, 0x10, RZ ;  /* 0x0000001009127824 */ /* 0x000fe200078e00ff */
[----:B------:R-:W-:Y:S01]  /*1260*/  FSETP.LT.AND P4, PT, R19, UR10, P4 ;  /* 0x0000000a13007c0b */ /* 0x000fe2000a781000 */
[----:B------:R-:W-:Y:S01]  /*1270*/  IMAD.SHL.U32 R19, R26, 0x2, RZ ;  /* 0x000000021a137824 */ /* 0x000fe200078e00ff */
[C---:B------:R-:W-:Y:S01]  /*1280*/  @!P5 LOP3.LUT R23, R22.reuse, 0xffff7fff, RZ, 0xc0, !PT ;  /* 0xffff7fff1617d812 */ /* 0x040fe200078ec0ff */
[----:B------:R-:W-:Y:S01]  /*1290*/  FFMA R17, R17, R24, 1.1641532182693481445e-10 ;  /* 0x2f00000011117423 */ /* 0x000fe20000000018 */
[----:B------:R-:W-:Y:S02]  /*12a0*/  @P5 LOP3.LUT R23, R22, 0x8000, RZ, 0xfc, !PT ;  /* 0x0000800016175812 */ /* 0x000fe400078efcff */
[----:B------:R-:W-:Y:S02]  /*12b0*/  SHF.R.U32.HI R22, RZ, 0x2, R11 ;  /* 0x00000002ff167819 */ /* 0x000fe4000001160b */
[----:B------:R-:W-:-:S02]  /*12c0*/  LOP3.LUT R19, R9, R18, R19, 0x96, !PT ;  /* 0x0000001209137212 */ /* 0x000fc400078e9613 */
[----:B------:R-:W-:Y:S02]  /*12d0*/  FSETP.GT.AND P5, PT, R17, UR11, PT ;  /* 0x0000000b11007c0b */ /* 0x000fe4000bfa4000 */
[----:B------:R-:W-:Y:S02]  /*12e0*/  LOP3.LUT R11, R22, R11, RZ, 0x3c, !PT ;  /* 0x0000000b160b7212 */ /* 0x000fe400078e3cff */
[----:B------:R-:W-:Y:S02]  /*12f0*/  LOP3.LUT R26, R19, R26, RZ, 0x3c, !PT ;  /* 0x0000001a131a7212 */ /* 0x000fe400078e3cff */
[----:B------:R-:W-:Y:S01]  /*1300*/  FSETP.LT.AND P5, PT, R17, UR10, P5 ;  /* 0x0000000a11007c0b */ /* 0x000fe2000afa1000 */
[----:B------:R-:W-:Y:S01]  /*1310*/  IMAD.SHL.U32 R18, R11, 0x2, RZ ;  /* 0x000000020b127824 */ /* 0x000fe200078e00ff */
[C---:B------:R-:W-:Y:S01]  /*1320*/  @!P1 LOP3.LUT R25, R23.reuse, 0x10000, RZ, 0xfc, !PT ;  /* 0x0001000017199812 */ /* 0x040fe200078efcff */
[----:B------:R-:W-:Y:S01]  /*1330*/  IMAD.SHL.U32 R17, R26, 0x10, RZ ;  /* 0x000000101a117824 */ /* 0x000fe200078e00ff */
[----:B------:R-:W-:-:S02]  /*1340*/  @P1 LOP3.LUT R25, R23, 0xfffeffff, RZ, 0xc0, !PT ;  /* 0xfffeffff17191812 */ /* 0x000fc400078ec0ff */
[----:B------:R-:W-:Y:S02]  /*1350*/  SHF.R.U32.HI R19, RZ, 0x2, R16 ;  /* 0x00000002ff137819 */ /* 0x000fe40000011610 */
[----:B------:R-:W-:Y:S01]  /*1360*/  LOP3.LUT R22, R26, R17, R18, 0x96, !PT ;  /* 0x000000111a167212 */ /* 0x000fe200078e9612 */
[----:B------:R-:W-:Y:S01]  /*1370*/  VIADD R17, R14, 0x6e9b64 ;  /* 0x006e9b640e117836 */ /* 0x000fe20000000000 */
[----:B------:R-:W-:Y:S02]  /*1380*/  @!P4 LOP3.LUT R23, R25, 0xfffdffff, RZ, 0xc0, !PT ;  /* 0xfffdffff1917c812 */ /* 0x000fe400078ec0ff */
[----:B------:R-:W-:Y:S01]  /*1390*/  LOP3.LUT R18, R19, R16, RZ, 0x3c, !PT ;  /* 0x0000001013127212 */ /* 0x000fe200078e3cff */
[----:B------:R-:W-:Y:S01]  /*13a0*/  IMAD.IADD R19, R26, 0x1, R17 ;  /* 0x000000011a137824 */ /* 0x000fe200078e0211 */
[----:B------:R-:W-:Y:S02]  /*13b0*/  @P4 LOP3.LUT R23, R25, 0x20000, RZ, 0xfc, !PT ;  /* 0x0002000019174812 */ /* 0x000fe400078efcff */
[----:B------:R-:W-:-:S02]  /*13c0*/  LOP3.LUT R16, R22, R11, RZ, 0x3c, !PT ;  /* 0x0000000b16107212 */ /* 0x000fc400078e3cff */
[----:B------:R-:W-:Y:S02]  /*13d0*/  SHF.R.U32.HI R28, RZ, 0x2, R15 ;  /* 0x00000002ff1c7819 */ /* 0x000fe4000001160f */
[C---:B------:R-:W-:Y:S02]  /*13e0*/  @!P5 LOP3.LUT R22, R23.reuse, 0xfffbffff, RZ, 0xc0, !PT ;  /* 0xfffbffff1716d812 */ /* 0x040fe400078ec0ff */
[----:B------:R-:W-:Y:S01]  /*13f0*/  LOP3.LUT R11, R28, R15, RZ, 0x3c, !PT ;  /* 0x0000000f1c0b7212 */ /* 0x000fe200078e3cff */
[----:B------:R-:W-:Y:S01]  /*1400*/  IMAD.SHL.U32 R15, R16, 0x10, RZ ;  /* 0x00000010100f7824 */ /* 0x000fe200078e00ff */
[----:B------:R-:W-:Y:S01]  /*1410*/  @P5 LOP3.LUT R22, R23, 0x40000, RZ, 0xfc, !PT ;  /* 0x0004000017165812 */ /* 0x000fe200078efcff */
[----:B------:R-:W-:Y:S01]  /*1420*/  IMAD.SHL.U32 R23, R18, 0x2, RZ ;  /* 0x0000000212177824 */ /* 0x000fe200078e00ff */
[----:B------:R-:W-:-:S04]  /*1430*/  I2FP.F32.U32 R19, R19 ;  /* 0x0000001300137245 */ /* 0x000fc80000201000 */
[----:B------:R-:W-:Y:S01]  /*1440*/  LOP3.LUT R25, R16, R15, R23, 0x96, !PT ;  /* 0x0000000f10197212 */ /* 0x000fe200078e9617 */
[----:B------:R-:W-:Y:S01]  /*1450*/  FFMA R19, R19, R24, 1.1641532182693481445e-10 ;  /* 0x2f00000013137423 */ /* 0x000fe20000000018 */
[----:B------:R-:W-:-:S04]  /*1460*/  IADD3 R15, PT, PT, R17, 0x587c5, R16 ;  /* 0x000587c5110f7810 */ /* 0x000fc80007ffe010 */
[----:B------:R-:W-:Y:S02]  /*1470*/  I2FP.F32.U32 R23, R15 ;  /* 0x0000000f00177245 */ /* 0x000fe40000201000 */
[----:B------:R-:W-:Y:S02]  /*1480*/  FSETP.GT.AND P1, PT, R19, UR11, PT ;  /* 0x0000000b13007c0b */ /* 0x000fe4000bf24000 */
[----:B------:R-:W-:Y:S01]  /*1490*/  LOP3.LUT R15, R25, R18, RZ, 0x3c, !PT ;  /* 0x00000012190f7212 */ /* 0x000fe200078e3cff */
[----:B------:R-:W-:Y:S01]  /*14a0*/  IMAD.SHL.U32 R25, R11, 0x2, RZ ;  /* 0x000000020b197824 */ /* 0x000fe200078e00ff */
[----:B------:R-:W-:Y:S01]  /*14b0*/  FSETP.LT.AND P4, PT, R19, UR10, P1 ;  /* 0x0000000a13007c0b */ /* 0x000fe20008f81000 */
[----:B------:R-:W-:Y:S01]  /*14c0*/  FFMA R18, R23, R24, 1.1641532182693481445e-10 ;  /* 0x2f00000017127423 */ /* 0x000fe20000000018 */
[----:B------:R-:W-:Y:S01]  /*14d0*/  IADD3 R19, PT, PT, R17, 0xb0f8a, R15 ;  /* 0x000b0f8a11137810 */ /* 0x000fe20007ffe00f */
[----:B------:R-:W-:Y:S01]  /*14e0*/  IMAD.SHL.U32 R28, R15, 0x10, RZ ;  /* 0x000000100f1c7824 */ /* 0x000fe200078e00ff */
[----:B------:R-:W-:-:S02]  /*14f0*/  SHF.R.U32.HI R23, RZ, 0x2, R26 ;  /* 0x00000002ff177819 */ /* 0x000fc4000001161a */
[----:B------:R-:W-:Y:S02]  /*1500*/  I2FP.F32.U32 R19, R19 ;  /* 0x0000001300137245 */ /* 0x000fe40000201000 */
[----:B------:R-:W-:Y:S02]  /*1510*/  LOP3.LUT R28, R15, R28, R25, 0x96, !PT ;  /* 0x0000001c0f1c7212 */ /* 0x000fe400078e9619 */
[----:B------:R-:W-:Y:S01]  /*1520*/  FSETP.GT.AND P1, PT, R18, UR11, PT ;  /* 0x0000000b12007c0b */ /* 0x000fe2000bf24000 */
[----:B------:R-:W-:Y:S01]  /*1530*/  FFMA R19, R19, R24, 1.1641532182693481445e-10 ;  /* 0x2f00000013137423 */ /* 0x000fe20000000018 */
[----:B------:R-:W-:Y:S02]  /*1540*/  LOP3.LUT R11, R28, R11, RZ, 0x3c, !PT ;  /* 0x0000000b1c0b7212 */ /* 0x000fe400078e3cff */
[----:B------:R-:W-:Y:S02]  /*1550*/  SHF.R.U32.HI R28, RZ, 0x2, R9 ;  /* 0x00000002ff1c7819 */ /* 0x000fe40000011609 */
[----:B------:R-:W-:-:S02]  /*1560*/  IADD3 R17, PT, PT, R17, 0x10974f, R11 ;  /* 0x0010974f11117810 */ /* 0x000fc40007ffe00b */
[----:B------:R-:W-:Y:S02]  /*1570*/  FSETP.GT.AND P5, PT, R19, UR11, PT ;  /* 0x0000000b13007c0b */ /* 0x000fe4000bfa4000 */
[----:B------:R-:W-:Y:S02]  /*1580*/  LOP3.LUT R9, R28, R9, RZ, 0x3c, !PT ;  /* 0x000000091c097212 */ /* 0x000fe400078e3cff */
[----:B------:R-:W-:Y:S02]  /*1590*/  FSETP.GEU.OR P1, PT, R18, UR10, !P1 ;  /* 0x0000000a12007c0b */ /* 0x000fe4000cf2e400 */
[C---:B------:R-:W-:Y:S02]  /*15a0*/  @!P4 LOP3.LUT R18, R22.reuse, 0xfff7ffff, RZ, 0xc0, !PT ;  /* 0xfff7ffff1612c812 */ /* 0x040fe400078ec0ff */
[----:B------:R-:W-:Y:S02]  /*15b0*/  I2FP.F32.U32 R17, R17 ;  /* 0x0000001100117245 */ /* 0x000fe40000201000 */
[----:B------:R-:W-:Y:S01]  /*15c0*/  @P4 LOP3.LUT R18, R22, 0x80000, RZ, 0xfc, !PT ;  /* 0x0008000016124812 */ /* 0x000fe200078efcff */
[----:B------:R-:W-:Y:S01]  /*15d0*/  IMAD.SHL.U32 R22, R11, 0x10, RZ ;  /* 0x000000100b167824 */ /* 0x000fe200078e00ff */
[----:B------:R-:W-:Y:S01]  /*15e0*/  FSETP.LT.AND P5, PT, R19, UR10, P5 ;  /* 0x0000000a13007c0b */ /* 0x000fe2000afa1000 */
[----:B------:R-:W-:-:S02]  /*15f0*/  IMAD.SHL.U32 R19, R9, 0x2, RZ ;  /* 0x0000000209137824 */ /* 0x000fc400078e00ff */
[----:B------:R-:W-:Y:S01]  /*1600*/  FFMA R17, R17, R24, 1.1641532182693481445e-10 ;  /* 0x2f00000011117423 */ /* 0x000fe20000000018 */
[----:B------:R-:W-:Y:S02]  /*1610*/  LOP3.LUT R26, R23, R26, RZ, 0x3c, !PT ;  /* 0x0000001a171a7212 */ /* 0x000fe400078e3cff */
[----:B------:R-:W-:Y:S02]  /*1620*/  SHF.R.U32.HI R23, RZ, 0x2, R16 ;  /* 0x00000002ff177819 */ /* 0x000fe40000011610 */
[----:B------:R-:W-:Y:S02]  /*1630*/  LOP3.LUT R22, R11, R22, R19, 0x96, !PT ;  /* 0x000000160b167212 */ /* 0x000fe400078e9613 */
[C---:B------:R-:W-:Y:S02]  /*1640*/  FSETP.GT.AND P4, PT, R17.reuse, UR11, PT ;  /* 0x0000000b11007c0b */ /* 0x040fe4000bf84000 */
[----:B------:R-:W-:Y:S02]  /*1650*/  LOP3.LUT R22, R22, R9, RZ, 0x3c, !PT ;  /* 0x0000000916167212 */ /* 0x000fe400078e3cff */
[----:B------:R-:W-:Y:S01]  /*1660*/  FSETP.LT.AND P4, PT, R17, UR10, P4 ;  /* 0x0000000a11007c0b */ /* 0x000fe2000a781000 */
[----:B------:R-:W-:Y:S01]  /*1670*/  IMAD.SHL.U32 R17, R26, 0x2, RZ ;  /* 0x000000021a117824 */ /* 0x000fe200078e00ff */
[----:B------:R-:W-:Y:S01]  /*1680*/  @!P1 LOP3.LUT R19, R18, 0x100000, RZ, 0xfc, !PT ;  /* 0x0010000012139812 */ /* 0x000fe200078efcff */
[----:B------:R-:W-:Y:S01]  /*1690*/  IMAD.SHL.U32 R9, R22, 0x10, RZ ;  /* 0x0000001016097824 */ /* 0x000fe200078e00ff */
[----:B------:R-:W-:-:S02]  /*16a0*/  @P1 LOP3.LUT R19, R18, 0xffefffff, RZ, 0xc0, !PT ;  /* 0xffefffff12131812 */ /* 0x000fc400078ec0ff */
[----:B------:R-:W-:Y:S02]  /*16b0*/  LOP3.LUT R16, R23, R16, RZ, 0x3c, !PT ;  /* 0x0000001017107212 */ /* 0x000fe400078e3cff */
[----:B------:R-:W-:Y:S01]  /*16c0*/  LOP3.LUT R17, R22, R9, R17, 0x96, !PT ;  /* 0x0000000916117212 */ /* 0x000fe200078e9611 */
[----:B------:R-:W-:Y:S01]  /*16d0*/  VIADD R9, R14, 0x84ba78 ;  /* 0x0084ba780e097836 */ /* 0x000fe20000000000 */
[C---:B------:R-:W-:Y:S02]  /*16e0*/  @!P5 LOP3.LUT R18, R19.reuse, 0xffdfffff, RZ, 0xc0, !PT ;  /* 0xffdfffff1312d812 */ /* 0x040fe400078ec0ff */
[----:B------:R-:W-:Y:S02]  /*16f0*/  @P5 LOP3.LUT R18, R19, 0x200000, RZ, 0xfc, !PT ;  /* 0x0020000013125812 */ /* 0x000fe400078efcff */
[----:B------:R-:W-:Y:S01]  /*1700*/  LOP3.LUT R26, R17, R26, RZ, 0x3c, !PT ;  /* 0x0000001a111a7212 */ /* 0x000fe200078e3cff */
[----:B------:R-:W-:Y:S01]  /*1710*/  IMAD.IADD R17, R22, 0x1, R9 ;  /* 0x0000000116117824 */ /* 0x000fe200078e0209 */
[----:B------:R-:W-:-:S02]  /*1720*/  @!P4 LOP3.LUT R19, R18, 0xffbfffff, RZ, 0xc0, !PT ;  /* 0xffbfffff1213c812 */ /* 0x000fc400078ec0ff */
[----:B------:R-:W-:Y:S01]  /*1730*/  @P4 LOP3.LUT R19, R18, 0x400000, RZ, 0xfc, !PT ;  /* 0x0040000012134812 */ /* 0x000fe200078efcff */
[----:B------:R-:W-:Y:S01]  /*1740*/  IMAD.SHL.U32 R18, R16, 0x2, RZ ;  /* 0x0000000210127824 */ /* 0x000fe200078e00ff */
[----:B------:R-:W-:Y:S01]  /*1750*/  I2FP.F32.U32 R17, R17 ;  /* 0x0000001100117245 */ /* 0x000fe20000201000 */
[----:B------:R-:W-:Y:S01]  /*1760*/  IMAD.SHL.U32 R23, R26, 0x10, RZ ;  /* 0x000000101a177824 */ /* 0x000fe200078e00ff */
[----:B------:R-:W-:-:S03]  /*1770*/  SHF.R.U32.HI R28, RZ, 0x2, R15 ;  /* 0x00000002ff1c7819 */ /* 0x000fc6000001160f */
[----:B------:R-:W-:Y:S01]  /*1780*/  FFMA R17, R17, R24, 1.1641532182693481445e-10 ;  /* 0x2f00000011117423 */ /* 0x000fe20000000018 */
[----:B------:R-:W-:Y:S02]  /*1790*/  LOP3.LUT R25, R26, R23, R18, 0x96, !PT ;  /* 0x000000171a197212 */ /* 0x000fe400078e9612 */
[----:B------:R-:W-:Y:S02]  /*17a0*/  IADD3 R18, PT, PT, R9, 0x587c5, R26 ;  /* 0x000587c509127810 */ /* 0x000fe40007ffe01a */
[----:B------:R-:W-:Y:S02]  /*17b0*/  FSETP.GT.AND P1, PT, R17, UR11, PT ;  /* 0x0000000b11007c0b */ /* 0x000fe4000bf24000 */
[----:B------:R-:W-:Y:S02]  /*17c0*/  I2FP.F32.U32 R23, R18 ;  /* 0x0000001200177245 */ /* 0x000fe40000201000 */
[----:B------:R-:W-:Y:S02]  /*17d0*/  LOP3.LUT R15, R28, R15, RZ, 0x3c, !PT ;  /* 0x0000000f1c0f7212 */ /* 0x000fe400078e3cff */
[----:B------:R-:W-:-:S02]  /*17e0*/  LOP3.LUT R16, R25, R16, RZ, 0x3c, !PT ;  /* 0x0000001019107212 */ /* 0x000fc400078e3cff */
[----:B------:R-:W-:Y:S01]  /*17f0*/  FSETP.LT.AND P1, PT, R17, UR10, P1 ;  /* 0x0000000a11007c0b */ /* 0x000fe20008f21000 */
[----:B------:R-:W-:Y:S01]  /*1800*/  FFMA R17, R23, R24, 1.1641532182693481445e-10 ;  /* 0x2f00000017117423 */ /* 0x000fe20000000018 */
[----:B------:R-:W-:Y:S01]  /*1810*/  IMAD.SHL.U32 R18, R15, 0x2, RZ ;  /* 0x000000020f127824 */ /* 0x000fe200078e00ff */
[----:B------:R-:W-:Y:S01]  /*1820*/  SHF.R.U32.HI R28, RZ, 0x2, R11 ;  /* 0x00000002ff1c7819 */ /* 0x000fe2000001160b */
[----:B------:R-:W-:Y:S02]  /*1830*/  IMAD.SHL.U32 R23, R16, 0x10, RZ ;  /* 0x0000001010177824 */ /* 0x000fe400078e00ff */
[----:B------:R-:W-:Y:S02]  /*1840*/  FSETP.GT.AND P4, PT, R17, UR11, PT ;  /* 0x0000000b11007c0b */ /* 0x000fe4000bf84000 */
[----:B------:R-:W-:Y:S02]  /*1850*/  LOP3.LUT R11, R28, R11, RZ, 0x3c, !PT ;  /* 0x0000000b1c0b7212 */ /* 0x000fe400078e3cff */
[----:B------:R-:W-:-:S02]  /*1860*/  LOP3.LUT R18, R16, R23, R18, 0x96, !PT ;  /* 0x0000001710127212 */ /* 0x000fc400078e9612 */
[----:B------:R-:W-:Y:S01]  /*1870*/  FSETP.GEU.OR P4, PT, R17, UR10, !P4 ;  /* 0x0000000a11007c0b */ /* 0x000fe2000e78e400 */
[----:B------:R-:W-:Y:S01]  /*1880*/  IMAD.SHL.U32 R17, R11, 0x2, RZ ;  /* 0x000000020b117824 */ /* 0x000fe200078e00ff */
[----:B------:R-:W-:Y:S02]  /*1890*/  LOP3.LUT R18, R18, R15, RZ, 0x3c, !PT ;  /* 0x0000000f12127212 */ /* 0x000fe400078e3cff */
[C---:B------:R-:W-:Y:S02]  /*18a0*/  IADD3 R23, PT, PT, R9.reuse, 0xb0f8a, R16 ;  /* 0x000b0f8a09177810 */ /* 0x040fe40007ffe010 */
[----:B------:R-:W-:Y:S01]  /*18b0*/  IADD3 R9, PT, PT, R9, 0x10974f, R18 ;  /* 0x0010974f09097810 */ /* 0x000fe20007ffe012 */
[----:B------:R-:W-:Y:S01]  /*18c0*/  IMAD.SHL.U32 R15, R18, 0x10, RZ ;  /* 0x00000010120f7824 */ /* 0x000fe200078e00ff */
[----:B------:R-:W-:Y:S02]  /*18d0*/  I2FP.F32.U32 R23, R23 ;  /* 0x0000001700177245 */ /* 0x000fe40000201000 */
[----:B------:R-:W-:-:S02]  /*18e0*/  I2FP.F32.U32 R9, R9 ;  /* 0x0000000900097245 */ /* 0x000fc40000201000 */
[----:B------:R-:W-:Y:S01]  /*18f0*/  LOP3.LUT R28, R18, R15, R17, 0x96, !PT ;  /* 0x0000000f121c7212 */ /* 0x000fe200078e9611 */
[----:B------:R-:W-:Y:S01]  /*1900*/  FFMA R23, R23, R24, 1.1641532182693481445e-10 ;  /* 0x2f00000017177423 */ /* 0x000fe20000000018 */
[----:B------:R-:W-:Y:S02]  /*1910*/  SHF.R.U32.HI R15, RZ, 0x2, R22 ;  /* 0x00000002ff0f7819 */ /* 0x000fe40000011616 */
[----:B------:R-:W-:Y:S02]  /*1920*/  LOP3.LUT R28, R28, R11, RZ, 0x3c, !PT ;  /* 0x0000000b1c1c7212 */ /* 0x000fe400078e3cff */
[----:B------:R-:W-:Y:S02]  /*1930*/  LOP3.LUT R22, R15, R22, RZ, 0x3c, !PT ;  /* 0x000000160f167212 */ /* 0x000fe400078e3cff */
[C---:B------:R-:W-:Y:S01]  /*1940*/  FSETP.GT.AND P5, PT, R23.reuse, UR11, PT ;  /* 0x0000000b17007c0b */ /* 0x040fe2000bfa4000 */
[----:B------:R-:W-:Y:S02]  /*1950*/  IMAD.SHL.U32 R11, R28, 0x10, RZ ;  /* 0x000000101c0b7824 */ /* 0x000fe400078e00ff */
[----:B------:R-:W-:Y:S01]  /*1960*/  IMAD.SHL.U32 R15, R22, 0x2, RZ ;  /* 0x00000002160f7824 */ /* 0x000fe200078e00ff */
[----:B------:R-:W-:-:S02]  /*1970*/  FSETP.LT.AND P5, PT, R23, UR10, P5 ;  /* 0x0000000a17007c0b */ /* 0x000fc4000afa1000 */
[----:B------:R-:W-:Y:S02]  /*1980*/  @!P1 LOP3.LUT R23, R19, 0xff7fffff, RZ, 0xc0, !PT ;  /* 0xff7fffff13179812 */ /* 0x000fe400078ec0ff */
[----:B------:R-:W-:Y:S02]  /*1990*/  LOP3.LUT R11, R28, R11, R15, 0x96, !PT ;  /* 0x0000000b1c0b7212 */ /* 0x000fe400078e960f */
[----:B------:R-:W-:Y:S02]  /*19a0*/  SHF.R.U32.HI R15, RZ, 0x2, R26 ;  /* 0x00000002ff0f7819 */ /* 0x000fe4000001161a */
[----:B------:R-:W-:Y:S02]  /*19b0*/  LOP3.LUT R22, R11, R22, RZ, 0x3c, !PT ;  /* 0x000000160b167212 */ /* 0x000fe400078e3cff */
[----:B------:R-:W-:Y:S02]  /*19c0*/  LOP3.LUT R26, R15, R26, RZ, 0x3c, !PT ;  /* 0x0000001a0f1a7212 */ /* 0x000fe400078e3cff */
[----:B------:R-:W-:Y:S01]  /*19d0*/  @P1 LOP3.LUT R23, R19, 0x800000, RZ, 0xfc, !PT ;  /* 0x0080000013171812 */ /* 0x000fe200078efcff */
[----:B------:R-:W-:-:S02]  /*19e0*/  IMAD.SHL.U32 R11, R22, 0x10, RZ ;  /* 0x00000010160b7824 */ /* 0x000fc400078e00ff */
[----:B------:R-:W-:Y:S01]  /*19f0*/  IMAD.SHL.U32 R19, R26, 0x2, RZ ;  /* 0x000000021a137824 */ /* 0x000fe200078e00ff */
[C---:B------:R-:W-:Y:S02]  /*1a00*/  @!P4 LOP3.LUT R17, R23.reuse, 0x1000000, RZ, 0xfc, !PT ;  /* 0x010000001711c812 */ /* 0x040fe400078efcff */
[----:B------:R-:W-:Y:S02]  /*1a10*/  @P4 LOP3.LUT R17, R23, 0xfeffffff, RZ, 0xc0, !PT ;  /* 0xfeffffff17114812 */ /* 0x000fe400078ec0ff */
[----:B------:R-:W-:Y:S01]  /*1a20*/  LOP3.LUT R19, R22, R11, R19, 0x96, !PT ;  /* 0x0000000b16137212 */ /* 0x000fe200078e9613 */
[----:B------:R-:W-:Y:S01]  /*1a30*/  FFMA R11, R9, R24, 1.1641532182693481445e-10 ;  /* 0x2f000000090b7423 */ /* 0x000fe20000000018 */
[C---:B------:R-:W-:Y:S02]  /*1a40*/  @!P5 LOP3.LUT R15, R17.reuse, 0xfdffffff, RZ, 0xc0, !PT ;  /* 0xfdffffff110fd812 */ /* 0x040fe400078ec0ff */
[----:B------:R-:W-:Y:S01]  /*1a50*/  @P5 LOP3.LUT R15, R17, 0x2000000, RZ, 0xfc, !PT ;  /* 0x02000000110f5812 */ /* 0x000fe200078efcff */
[----:B------:R-:W-:Y:S01]  /*1a60*/  VIADD R17, R14, 0x9ad98c ;  /* 0x009ad98c0e117836 */ /* 0x000fe20000000000 */
[----:B------:R-:W-:-:S02]  /*1a70*/  SHF.R.U32.HI R23, RZ, 0x2, R16 ;  /* 0x00000002ff177819 */ /* 0x000fc40000011610 */
[----:B------:R-:W-:Y:S01]  /*1a80*/  LOP3.LUT R26, R19, R26, RZ, 0x3c, !PT ;  /* 0x0000001a131a7212 */ /* 0x000fe200078e3cff */
[----:B------:R-:W-:Y:S01]  /*1a90*/  IMAD.IADD R19, R28, 0x1, R17 ;  /* 0x000000011c137824 */ /* 0x000fe200078e0211 */
[----:B------:R-:W-:Y:S02]  /*1aa0*/  LOP3.LUT R16, R23, R16, RZ, 0x3c, !PT ;  /* 0x0000001017107212 */ /* 0x000fe400078e3cff */
[----:B------:R-:W-:Y:S02]  /*1ab0*/  SHF.R.U32.HI R9, RZ, 0x2, R18 ;  /* 0x00000002ff097819 */ /* 0x000fe40000011612 */
[----:B------:R-:W-:Y:S02]  /*1ac0*/  FSETP.GT.AND P1, PT, R11, UR11, PT ;  /* 0x0000000b0b007c0b */ /* 0x000fe4000bf24000 */
[----:B------:R-:W-:Y:S01]  /*1ad0*/  LOP3.LUT R9, R9, R18, RZ, 0x3c, !PT ;  /* 0x0000001209097212 */ /* 0x000fe200078e3cff */
[----:B------:R-:W-:Y:S01]  /*1ae0*/  IMAD.SHL.U32 R18, R16, 0x2, RZ ;  /* 0x0000000210127824 */ /* 0x000fe200078e00ff */
[----:B------:R-:W-:Y:S01]  /*1af0*/  FSETP.LT.AND P1, PT, R11, UR10, P1 ;  /* 0x0000000a0b007c0b */ /* 0x000fe20008f21000 */
[----:B------:R-:W-:Y:S01]  /*1b00*/  IMAD.SHL.U32 R11, R26, 0x10, RZ ;  /* 0x000000101a0b7824 */ /* 0x000fe200078e00ff */
[----:B------:R-:W-:-:S04]  /*1b10*/  I2FP.F32.U32 R19, R19 ;  /* 0x0000001300137245 */ /* 0x000fc80000201000 */
[----:B------:R-:W-:Y:S01]  /*1b20*/  LOP3.LUT R23, R26, R11, R18, 0x96, !PT ;  /* 0x0000000b1a177212 */ /* 0x000fe200078e9612 */
[----:B------:R-:W-:Y:S01]  /*1b30*/  FFMA R19, R19, R24, 1.1641532182693481445e-10 ;  /* 0x2f00000013137423 */ /* 0x000fe20000000018 */
[----:B------:R-:W-:Y:S02]  /*1b40*/  IADD3 R11, PT, PT, R17, 0x587c5, R22 ;  /* 0x000587c5110b7810 */ /* 0x000fe40007ffe016 */
[----:B------:R-:W-:Y:S01]  /*1b50*/  LOP3.LUT R18, R23, R16, RZ, 0x3c, !PT ;  /* 0x0000001017127212 */ /* 0x000fe200078e3cff */
[----:B------:R-:W-:Y:S01]  /*1b60*/  IMAD.SHL.U32 R23, R9, 0x2, RZ ;  /* 0x0000000209177824 */ /* 0x000fe200078e00ff */
[----:B------:R-:W-:Y:S02]  /*1b70*/  I2FP.F32.U32 R11, R11 ;  /* 0x0000000b000b7245 */ /* 0x000fe40000201000 */
[----:B------:R-:W-:Y:S02]  /*1b80*/  FSETP.GT.AND P4, PT, R19, UR11, PT ;  /* 0x0000000b13007c0b */ /* 0x000fe4000bf84000 */
[----:B------:R-:W-:Y:S01]  /*1b90*/  SHF.R.U32.HI R27, RZ, 0x2, R18 ;  /* 0x00000002ff1b7819 */ /* 0x000fe20000011612 */
[----:B------:R-:W-:Y:S01]  /*1ba0*/  FFMA R16, R11, R24, 1.1641532182693481445e-10 ;  /* 0x2f0000000b107423 */ /* 0x000fe20000000018 */
[----:B------:R-:W-:Y:S01]  /*1bb0*/  FSETP.LT.AND P4, PT, R19, UR10, P4 ;  /* 0x0000000a13007c0b */ /* 0x000fe2000a781000 */
[----:B------:R-:W-:Y:S01]  /*1bc0*/  IMAD.SHL.U32 R19, R18, 0x10, RZ ;  /* 0x0000001012137824 */ /* 0x000fe200078e00ff */
[----:B------:R-:W-:-:S02]  /*1bd0*/  SHF.R.U32.HI R11, RZ, 0x2, R28 ;  /* 0x00000002ff0b7819 */ /* 0x000fc4000001161c */
[----:B------:R-:W-:Y:S02]  /*1be0*/  FSETP.GT.AND P5, PT, R16, UR11, PT ;  /* 0x0000000b10007c0b */ /* 0x000fe4000bfa4000 */
[----:B------:R-:W-:Y:S02]  /*1bf0*/  LOP3.LUT R11, R11, R28, RZ, 0x3c, !PT ;  /* 0x0000001c0b0b7212 */ /* 0x000fe400078e3cff */
[----:B------:R-:W-:Y:S02]  /*1c00*/  LOP3.LUT R28, R18, R19, R23, 0x96, !PT ;  /* 0x00000013121c7212 */ /* 0x000fe400078e9617 */
[C---:B------:R-:W-:Y:S02]  /*1c10*/  @!P1 LOP3.LUT R23, R15.reuse, 0xfbffffff, RZ, 0xc0, !PT ;  /* 0xfbffffff0f179812 */ /* 0x040fe400078ec0ff */
[----:B------:R-:W-:Y:S02]  /*1c20*/  LOP3.LUT R9, R28, R9, RZ, 0x3c, !PT ;  /* 0x000000091c097212 */ /* 0x000fe400078e3cff */
[----:B------:R-:W-:Y:S01]  /*1c30*/  @P1 LOP3.LUT R23, R15, 0x4000000, RZ, 0xfc, !PT ;  /* 0x040000000f171812 */ /* 0x000fe200078efcff */
[----:B------:R-:W-:Y:S01]  /*1c40*/  IMAD.SHL.U32 R15, R11, 0x2, RZ ;  /* 0x000000020b0f7824 */ /* 0x000fe200078e00ff */
[----:B------:R-:W-:Y:S01]  /*1c50*/  FSETP.GEU.OR P1, PT, R16, UR10, !P5 ;  /* 0x0000000a10007c0b */ /* 0x000fe2000ef2e400 */
[----:B------:R-:W-:Y:S01]  /*1c60*/  IMAD.SHL.U32 R16, R9, 0x10, RZ ;  /* 0x0000001009107824 */ /* 0x000fe200078e00ff */
[----:B------:R-:W-:-:S02]  /*1c70*/  @!P4 LOP3.LUT R19, R23, 0xf7ffffff, RZ, 0xc0, !PT ;  /* 0xf7ffffff1713c812 */ /* 0x000fc400078ec0ff */
[----:B------:R-:W-:Y:S02]  /*1c80*/  @P4 LOP3.LUT R19, R23, 0x8000000, RZ, 0xfc, !PT ;  /* 0x0800000017134812 */ /* 0x000fe400078efcff */
[----:B------:R-:W-:-:S04]  /*1c90*/  LOP3.LUT R16, R9, R16, R15, 0x96, !PT ;  /* 0x0000001009107212 */ /* 0x000fc800078e960f */
[----:B------:R-:W-:Y:S01]  /*1ca0*/  LOP3.LUT R11, R16, R11, RZ, 0x3c, !PT ;  /* 0x0000000b100b7212 */ /* 0x000fe200078e3cff */
[----:B------:R-:W-:Y:S02]  /*1cb0*/  VIADD R16, R14, 0xb0f8a0 ;  /* 0x00b0f8a00e107836 */ /* 0x000fe40000000000 */
[C---:B------:R-:W-:Y:S02]  /*1cc0*/  @!P1 LOP3.LUT R23, R19.reuse, 0x10000000, RZ, 0xfc, !PT ;  /* 0x1000000013179812 */ /* 0x040fe400078efcff */
[----:B------:R-:W-:Y:S02]  /*1cd0*/  @P1 LOP3.LUT R23, R19, 0xefffffff, RZ, 0xc0, !PT ;  /* 0xefffffff13171812 */ /* 0x000fe400078ec0ff */
[----:B------:R-:W-:Y:S02]  /*1ce0*/  IADD3 R15, PT, PT, R16, 0x587c5, R11 ;  /* 0x000587c5100f7810 */ /* 0x000fe40007ffe00b */
[----:B------:R-:W-:Y:S02]  /*1cf0*/  IADD3 R19, PT, PT, R17, 0xb0f8a, R26 ;  /* 0x000b0f8a11137810 */ /* 0x000fe40007ffe01a */
[----:B------:R-:W-:-:S02]  /*1d00*/  I2FP.F32.U32 R15, R15 ;  /* 0x0000000f000f7245 */ /* 0x000fc40000201000 */
[----:B------:R-:W-:-:S03]  /*1d10*/  I2FP.F32.U32 R19, R19 ;  /* 0x0000001300137245 */ /* 0x000fc60000201000 */
[-C--:B------:R-:W-:Y:S02]  /*1d20*/  FFMA R15, R15, R24.reuse, 1.1641532182693481445e-10 ;  /* 0x2f0000000f0f7423 */ /* 0x080fe40000000018 */
[----:B------:R-:W-:-:S03]  /*1d30*/  FFMA R19, R19, R24, 1.1641532182693481445e-10 ;  /* 0x2f00000013137423 */ /* 0x000fc60000000018 */
[----:B------:R-:W-:Y:S02]  /*1d40*/  FSETP.GEU.AND P4, PT, R15, UR11, PT ;  /* 0x0000000b0f007c0b */ /* 0x000fe4000bf8e000 */
[----:B------:R-:W-:Y:S02]  /*1d50*/  SHF.R.U32.HI R15, RZ, 0x2, R22 ;  /* 0x00000002ff0f7819 */ /* 0x000fe40000011616 */
[----:B------:R-:W-:Y:S02]  /*1d60*/  FSETP.GT.AND P1, PT, R19, UR11, PT ;  /* 0x0000000b13007c0b */ /* 0x000fe4000bf24000 */
[----:B------:R-:W-:Y:S01]  /*1d70*/  LOP3.LUT R15, R15, R22, RZ, 0x3c, !PT ;  /* 0x000000160f0f7212 */ /* 0x000fe200078e3cff */
[----:B------:R-:W-:Y:S01]  /*1d80*/  IMAD.SHL.U32 R22, R11, 0x10, RZ ;  /* 0x000000100b167824 */ /* 0x000fe200078e00ff */
[----:B------:R-:W-:Y:S02]  /*1d90*/  FSETP.LT.AND P1, PT, R19, UR10, P1 ;  /* 0x0000000a13007c0b */ /* 0x000fe40008f21000 */
[----:B------:R-:W-:Y:S01]  /*1da0*/  SHF.R.U32.HI R19, RZ, 0x2, R26 ;  /* 0x00000002ff137819 */ /* 0x000fe2000001161a */
[----:B------:R-:W-:-:S03]  /*1db0*/  IMAD.SHL.U32 R25, R15, 0x2, RZ ;  /* 0x000000020f197824 */ /* 0x000fc600078e00ff */
[----:B------:R-:W-:Y:S02]  /*1dc0*/  LOP3.LUT R19, R19, R26, RZ, 0x3c, !PT ;  /* 0x0000001a13137212 */ /* 0x000fe400078e3cff */
[----:B------:R-:W-:Y:S02]  /*1dd0*/  LOP3.LUT R26, R11, R22, R25, 0x96, !PT ;  /* 0x000000160b1a7212 */ /* 0x000fe400078e9619 */
[----:B------:R-:W-:Y:S01]  /*1de0*/  @!P4 LOP3.LUT R22, R10, 0x1, RZ, 0xfc, !PT ;  /* 0x000000010a16c812 */ /* 0x000fe200078efcff */
[----:B------:R-:W-:Y:S01]  /*1df0*/  IMAD.SHL.U32 R25, R19, 0x2, RZ ;  /* 0x0000000213197824 */ /* 0x000fe200078e00ff */
[----:B------:R-:W-:Y:S02]  /*1e00*/  LOP3.LUT R15, R26, R15, RZ, 0x3c, !PT ;  /* 0x0000000f1a0f7212 */ /* 0x000fe400078e3cff */
[----:B------:R-:W-:Y:S02]  /*1e10*/  @P4 LOP3.LUT R22, R10, 0xfffffffe, RZ, 0xc0, !PT ;  /* 0xfffffffe0a164812 */ /* 0x000fe400078ec0ff */
[----:B------:R-:W-:Y:S01]  /*1e20*/  IADD3 R10, PT, PT, R17, 0x10974f, R18 ;  /* 0x0010974f110a7810 */ /* 0x000fe20007ffe012 */
[----:B------:R-:W-:Y:S01]  /*1e30*/  IMAD.SHL.U32 R26, R15, 0x10, RZ ;  /* 0x000000100f1a7824 */ /* 0x000fe200078e00ff */
[----:B------:R-:W-:-:S02]  /*1e40*/  LOP3.LUT R17, R27, R18, RZ, 0x3c, !PT ;  /* 0x000000121b117212 */ /* 0x000fc400078e3cff */
[----:B------:R-:W-:Y:S02]  /*1e50*/  IADD3 R18, PT, PT, R16, 0xb0f8a, R15 ;  /* 0x000b0f8a10127810 */ /* 0x000fe40007ffe00f */
[----:B------:R-:W-:Y:S02]  /*1e60*/  LOP3.LUT R26, R15, R26, R25, 0x96, !PT ;  /* 0x0000001a0f1a7212 */ /* 0x000fe400078e9619 */
[----:B------:R-:W-:Y:S02]  /*1e70*/  I2FP.F32.U32 R25, R18 ;  /* 0x0000001200197245 */ /* 0x000fe40000201000 */
[----:B------:R-:W-:Y:S01]  /*1e80*/  LOP3.LUT R19, R26, R19, RZ, 0x3c, !PT ;  /* 0x000000131a137212 */ /* 0x000fe200078e3cff */
[----:B------:R-:W-:Y:S02]  /*1e90*/  IMAD.SHL.U32 R26, R17, 0x2, RZ ;  /* 0x00000002111a7824 */ /* 0x000fe400078e00ff */
[----:B------:R-:W-:Y:S02]  /*1ea0*/  FFMA R25, R25, R24, 1.1641532182693481445e-10 ;  /* 0x2f00000019197423 */ /* 0x000fe40000000018 */
[----:B------:R-:W-:-:S03]  /*1eb0*/  IMAD.SHL.U32 R18, R19, 0x10, RZ ;  /* 0x0000001013127824 */ /* 0x000fc600078e00ff */
[----:B------:R-:W-:Y:S02]  /*1ec0*/  FSETP.GEU.AND P4, PT, R25, UR11, PT ;  /* 0x0000000b19007c0b */ /* 0x000fe4000bf8e000 */
[----:B------:R-:W-:Y:S02]  /*1ed0*/  LOP3.LUT R18, R19, R18, R26, 0x96, !PT ;  /* 0x0000001213127212 */ /* 0x000fe400078e961a */
[----:B------:R-:W-:Y:S01]  /*1ee0*/  IADD3 R25, PT, PT, R16, 0x10974f, R19 ;  /* 0x0010974f10197810 */ /* 0x000fe20007ffe013 */
[----:B------:R-:W-:Y:S01]  /*1ef0*/  IMAD.IADD R16, R9, 0x1, R16 ;  /* 0x0000000109107824 */ /* 0x000fe200078e0210 */
[----:B------:R-:W-:Y:S01]  /*1f00*/  LOP3.LUT R17, R18, R17, RZ, 0x3c, !PT ;  /* 0x0000001112117212 */ /* 0x000fe200078e3cff */
[----:B------:R-:W-:Y:S01]  /*1f10*/  VIADD R18, R14, 0xc717b4 ;  /* 0x00c717b40e127836 */ /* 0x000fe20000000000 */
[----:B------:R-:W-:-:S03]  /*1f20*/  I2FP.F32.U32 R25, R25 ;  /* 0x0000001900197245 */ /* 0x000fc60000201000 */
[----:B------:R-:W-:Y:S02]  /*1f30*/  IMAD.IADD R26, R17, 0x1, R18 ;  /* 0x00000001111a7824 */ /* 0x000fe400078e0212 */
[----:B------:R-:W-:-:S03]  /*1f40*/  FFMA R25, R25, R24, 1.1641532182693481445e-10 ;  /* 0x2f00000019197423 */ /* 0x000fc60000000018 */
[----:B------:R-:W-:Y:S02]  /*1f50*/  I2FP.F32.U32 R27, R26 ;  /* 0x0000001a001b7245 */ /* 0x000fe40000201000 */
[----:B------:R-:W-:Y:S02]  /*1f60*/  FSETP.GEU.AND P5, PT, R25, UR11, PT ;  /* 0x0000000b19007c0b */ /* 0x000fe4000bfae000 */
[C---:B------:R-:W-:Y:S01]  /*1f70*/  @P4 LOP3.LUT R25, R22.reuse, 0xfffffffd, RZ, 0xc0, !PT ;  /* 0xfffffffd16194812 */ /* 0x040fe200078ec0ff */
[----:B------:R-:W-:Y:S01]  /*1f80*/  FFMA R27, R27, R24, 1.1641532182693481445e-10 ;  /* 0x2f0000001b1b7423 */ /* 0x000fe20000000018 */
[----:B------:R-:W-:Y:S02]  /*1f90*/  @!P4 LOP3.LUT R25, R22, 0x2, RZ, 0xfc, !PT ;  /* 0x000000021619c812 */ /* 0x000fe400078efcff */
[----:B------:R-:W-:Y:S02]  /*1fa0*/  @!P1 LOP3.LUT R26, R23, 0xdfffffff, RZ, 0xc0, !PT ;  /* 0xdfffffff171a9812 */ /* 0x000fe400078ec0ff */
[----:B------:R-:W-:-:S02]  /*1fb0*/  FSETP.GEU.AND P4, PT, R27, UR11, PT ;  /* 0x0000000b1b007c0b */ /* 0x000fc4000bf8e000 */
[----:B------:R-:W-:Y:S02]  /*1fc0*/  SHF.R.U32.HI R22, RZ, 0x2, R9 ;  /* 0x00000002ff167819 */ /* 0x000fe40000011609 */
[----:B------:R-:W-:Y:S02]  /*1fd0*/  @P1 LOP3.LUT R26, R23, 0x20000000, RZ, 0xfc, !PT ;  /* 0x20000000171a1812 */ /* 0x000fe400078efcff */
[C---:B------:R-:W-:Y:S02]  /*1fe0*/  @P5 LOP3.LUT R23, R25.reuse, 0xfffffffb, RZ, 0xc0, !PT ;  /* 0xfffffffb19175812 */ /* 0x040fe400078ec0ff */
[----:B------:R-:W-:Y:S02]  /*1ff0*/  @!P5 LOP3.LUT R23, R25, 0x4, RZ, 0xfc, !PT ;  /* 0x000000041917d812 */ /* 0x000fe400078efcff */
[----:B------:R-:W-:Y:S01]  /*2000*/  LOP3.LUT R9, R22, R9, RZ, 0x3c, !PT ;  /* 0x0000000916097212 */ /* 0x000fe200078e3cff */
[----:B------:R-:W-:Y:S02]  /*2010*/  IMAD.SHL.U32 R22, R17, 0x10, RZ ;  /* 0x0000001011167824 */ /* 0x000fe400078e00ff */
[----:B------:R-:W-:-:S02]  /*2020*/  @P4 LOP3.LUT R25, R23, 0xfffffff7, RZ, 0xc0, !PT ;  /* 0xfffffff717194812 */ /* 0x000fc400078ec0ff */
[----:B------:R-:W-:Y:S01]  /*2030*/  @!P4 LOP3.LUT R25, R23, 0x8, RZ, 0xfc, !PT ;  /* 0x000000081719c812 */ /* 0x000fe200078efcff */
[----:B------:R-:W-:-:S05]  /*2040*/  IMAD.SHL.U32 R23, R9, 0x2, RZ ;  /* 0x0000000209177824 */ /* 0x000fca00078e00ff */
[----:B------:R-:W-:-:S04]  /*2050*/  LOP3.LUT R22, R17, R22, R23, 0x96, !PT ;  /* 0x0000001611167212 */ /* 0x000fc800078e9617 */
[----:B------:R-:W-:-:S04]  /*2060*/  LOP3.LUT R9, R22, R9, RZ, 0x3c, !PT ;  /* 0x0000000916097212 */ /* 0x000fc800078e3cff */
[----:B------:R-:W-:-:S04]  /*2070*/  IADD3 R22, PT, PT, R18, 0x587c5, R9 ;  /* 0x000587c512167810 */ /* 0x000fc80007ffe009 */
[----:B------:R-:W-:Y:S02]  /*2080*/  I2FP.F32.U32 R23, R22 ;  /* 0x0000001600177245 */ /* 0x000fe40000201000 */
[----:B------:R-:W-:-:S03]  /*2090*/  SHF.R.U32.HI R22, RZ, 0x2, R11 ;  /* 0x00000002ff167819 */ /* 0x000fc6000001160b */
[----:B------:R-:W-:Y:S01]  /*20a0*/  FFMA R23, R23, R24, 1.1641532182693481445e-10 ;  /* 0x2f00000017177423 */ /* 0x000fe20000000018 */
[----:B------:R-:W-:Y:S01]  /*20b0*/  LOP3.LUT R11, R22, R11, RZ, 0x3c, !PT ;  /* 0x0000000b160b7212 */ /* 0x000fe200078e3cff */
[----:B------:R-:W-:-:S03]  /*20c0*/  IMAD.SHL.U32 R22, R9, 0x10, RZ ;  /* 0x0000001009167824 */ /* 0x000fc600078e00ff */
[----:B------:R-:W-:Y:S01]  /*20d0*/  FSETP.GEU.AND P1, PT, R23, UR11, PT ;  /* 0x0000000b17007c0b */ /* 0x000fe2000bf2e000 */
[----:B------:R-:W-:-:S05]  /*20e0*/  IMAD.SHL.U32 R23, R11, 0x2, RZ ;  /* 0x000000020b177824 */ /* 0x000fca00078e00ff */
[----:B------:R-:W-:-:S04]  /*20f0*/  LOP3.LUT R22, R9, R22, R23, 0x96, !PT ;  /* 0x0000001609167212 */ /* 0x000fc800078e9617 */
[----:B------:R-:W-:-:S03]  /*2100*/  LOP3.LUT R11, R22, R11, RZ, 0x3c, !PT ;  /* 0x0000000b160b7212 */ /* 0x000fc600078e3cff */
[C---:B------:R-:W-:Y:S02]  /*2110*/  @!P1 LOP3.LUT R27, R25.reuse, 0x10, RZ, 0xfc, !PT ;  /* 0x00000010191b9812 */ /* 0x040fe400078efcff */
[----:B------:R-:W-:Y:S02]  /*2120*/  IADD3 R22, PT, PT, R18, 0xb0f8a, R11 ;  /* 0x000b0f8a12167810 */ /* 0x000fe40007ffe00b */
[----:B------:R-:W-:Y:S02]  /*2130*/  @P1 LOP3.LUT R27, R25, 0xffffffef, RZ, 0xc0, !PT ;  /* 0xffffffef191b1812 */ /* 0x000fe400078ec0ff */
        /* <DEDUP_REMOVED lines=8> */
[----:B------:R-:W-:Y:S02]  /*21c0*/  LOP3.LUT R15, R22, R15, RZ, 0x3c, !PT ;  /* 0x0000000f160f7212 */ /* 0x000fe400078e3cff */
[----:B------:R-:W-:Y:S02]  /*21d0*/  SHF.R.U32.HI R22, RZ, 0x2, R19 ;  /* 0x00000002ff167819 */ /* 0x000fe40000011613 */
[----:B------:R-:W-:Y:S01]  /*21e0*/  IADD3 R18, PT, PT, R18, 0x10974f, R15 ;  /* 0x0010974f12127810 */ /* 0x000fe20007ffe00f */
[----:B------:R-:W-:Y:S01]  /*21f0*/  IMAD.SHL.U32 R28, R15, 0x10, RZ ;  /* 0x000000100f1c7824 */ /* 0x000fe200078e00ff */
[----:B------:R-:W-:Y:S02]  /*2200*/  LOP3.LUT R22, R22, R19, RZ, 0x3c, !PT ;  /* 0x0000001316167212 */ /* 0x000fe400078e3cff */
[C---:B------:R-:W-:Y:S02]  /*2210*/  @P1 LOP3.LUT R23, R27.reuse, 0xffffffdf, RZ, 0xc0, !PT ;  /* 0xffffffdf1b171812 */ /* 0x040fe400078ec0ff */
[----:B------:R-:W-:Y:S01]  /*2220*/  @!P1 LOP3.LUT R23, R27, 0x20, RZ, 0xfc, !PT ;  /* 0x000000201b179812 */ /* 0x000fe200078efcff */
[----:B------:R-:W-:-:S05]  /*2230*/  IMAD.SHL.U32 R19, R22, 0x2, RZ ;  /* 0x0000000216137824 */ /* 0x000fca00078e00ff */
[----:B------:R-:W-:Y:S02]  /*2240*/  LOP3.LUT R25, R15, R28, R19, 0x96, !PT ;  /* 0x0000001c0f197212 */ /* 0x000fe400078e9613 */
[----:B------:R-:W-:Y:S02]  /*2250*/  I2FP.F32.U32 R19, R18 ;  /* 0x0000001200137245 */ /* 0x000fe40000201000 */
[----:B------:R-:W-:Y:S02]  /*2260*/  LOP3.LUT R18, R25, R22, RZ, 0x3c, !PT ;  /* 0x0000001619127212 */ /* 0x000fe400078e3cff */
[----:B------:R-:W-:Y:S01]  /*2270*/  SHF.R.U32.HI R28, RZ, 0x2, R9 ;  /* 0x00000002ff1c7819 */ /* 0x000fe20000011609 */
[----:B------:R-:W-:Y:S01]  /*2280*/  FFMA R22, R19, R24, 1.1641532182693481445e-10 ;  /* 0x2f00000013167423 */ /* 0x000fe20000000018 */
[----:B------:R-:W-:Y:S02]  /*2290*/  VIADD R19, R14, 0xdd36c8 ;  /* 0x00dd36c80e137836 */ /* 0x000fe40000000000 */
[----:B------:R-:W-:-:S02]  /*22a0*/  LOP3.LUT R28, R28, R9, RZ, 0x3c, !PT ;  /* 0x000000091c1c7212 */ /* 0x000fc400078e3cff */
[----:B------:R-:W-:Y:S01]  /*22b0*/  FSETP.GEU.AND P1, PT, R22, UR11, PT ;  /* 0x0000000b16007c0b */ /* 0x000fe2000bf2e000 */
[----:B------:R-:W-:-:S05]  /*22c0*/  IMAD.IADD R22, R18, 0x1, R19 ;  /* 0x0000000112167824 */ /* 0x000fca00078e0213 */
[----:B------:R-:W-:Y:S02]  /*22d0*/  I2FP.F32.U32 R25, R22 ;  /* 0x0000001600197245 */ /* 0x000fe40000201000 */
[----:B------:R-:W-:-:S03]  /*22e0*/  SHF.R.U32.HI R22, RZ, 0x2, R17 ;  /* 0x00000002ff167819 */ /* 0x000fc60000011611 */
[----:B------:R-:W-:Y:S01]  /*22f0*/  FFMA R25, R25, R24, 1.1641532182693481445e-10 ;  /* 0x2f00000019197423 */ /* 0x000fe20000000018 */
[----:B------:R-:W-:Y:S01]  /*2300*/  LOP3.LUT R22, R22, R17, RZ, 0x3c, !PT ;  /* 0x0000001116167212 */ /* 0x000fe200078e3cff */
[----:B------:R-:W-:Y:S01]  /*2310*/  IMAD.SHL.U32 R17, R18, 0x10, RZ ;  /* 0x0000001012117824 */ /* 0x000fe200078e00ff */
[C---:B------:R-:W-:Y:S02]  /*2320*/  @P1 LOP3.LUT R27, R23.reuse, 0xffffffbf, RZ, 0xc0, !PT ;  /* 0xffffffbf171b1812 */ /* 0x040fe400078ec0ff */
[----:B------:R-:W-:Y:S01]  /*2330*/  @!P1 LOP3.LUT R27, R23, 0x40, RZ, 0xfc, !PT ;  /* 0x00000040171b9812 */ /* 0x000fe200078efcff */
[----:B------:R-:W-:Y:S01]  /*2340*/  IMAD.SHL.U32 R23, R22, 0x2, RZ ;  /* 0x0000000216177824 */ /* 0x000fe200078e00ff */
[----:B------:R-:W-:-:S04]  /*2350*/  FSETP.GEU.AND P4, PT, R25, UR11, PT ;  /* 0x0000000b19007c0b */ /* 0x000fc8000bf8e000 */
[----:B------:R-:W-:-:S04]  /*2360*/  LOP3.LUT R17, R18, R17, R23, 0x96, !PT ;  /* 0x0000001112117212 */ /* 0x000fc800078e9617 */
[----:B------:R-:W-:-:S04]  /*2370*/  LOP3.LUT R22, R17, R22, RZ, 0x3c, !PT ;  /* 0x0000001611167212 */ /* 0x000fc800078e3cff */
[----:B------:R-:W-:Y:S01]  /*2380*/  IADD3 R17, PT, PT, R19, 0x587c5, R22 ;  /* 0x000587c513117810 */ /* 0x000fe20007ffe016 */
[----:B------:R-:W-:Y:S01]  /*2390*/  IMAD.SHL.U32 R9, R22, 0x10, RZ ;  /* 0x0000001016097824 */ /* 0x000fe200078e00ff */
[C---:B------:R-:W-:Y:S02]  /*23a0*/  @P4 LOP3.LUT R25, R27.reuse, 0xffffff7f, RZ, 0xc0, !PT ;  /* 0xffffff7f1b194812 */ /* 0x040fe400078ec0ff */
[----:B------:R-:W-:Y:S02]  /*23b0*/  I2FP.F32.U32 R17, R17 ;  /* 0x0000001100117245 */ /* 0x000fe40000201000 */
[----:B------:R-:W-:Y:S02]  /*23c0*/  @!P4 LOP3.LUT R25, R27, 0x80, RZ, 0xfc, !PT ;  /* 0x000000801b19c812 */ /* 0x000fe400078efcff */
[----:B------:R-:W-:Y:S01]  /*23d0*/  I2FP.F32.U32 R27, R16 ;  /* 0x00000010001b7245 */ /* 0x000fe20000201000 */
[----:B------:R-:W-:-:S04]  /*23e0*/  FFMA R17, R17, R24, 1.1641532182693481445e-10 ;  /* 0x2f00000011117423 */ /* 0x000fc80000000018 */
[----:B------:R-:W-:Y:S01]  /*23f0*/  FFMA R27, R27, R24, 1.1641532182693481445e-10 ;  /* 0x2f0000001b1b7423 */ /* 0x000fe20000000018 */
[----:B------:R-:W-:Y:S01]  /*2400*/  FSETP.GEU.AND P1, PT, R17, UR11, PT ;  /* 0x0000000b11007c0b */ /* 0x000fe2000bf2e000 */
[----:B------:R-:W-:-:S05]  /*2410*/  IMAD.SHL.U32 R17, R28, 0x2, RZ ;  /* 0x000000021c117824 */ /* 0x000fca00078e00ff */
[----:B------:R-:W-:-:S04]  /*2420*/  LOP3.LUT R9, R22, R9, R17, 0x96, !PT ;  /* 0x0000000916097212 */ /* 0x000fc800078e9611 */
[----:B------:R-:W-:-:S03]  /*2430*/  LOP3.LUT R28, R9, R28, RZ, 0x3c, !PT ;  /* 0x0000001c091c7212 */ /* 0x000fc600078e3cff */
[----:B------:R-:W-:Y:S02]  /*2440*/  @!P1 LOP3.LUT R23, R25, 0x100, RZ, 0xfc, !PT ;  /* 0x0000010019179812 */ /* 0x000fe400078efcff */
[----:B------:R-:W-:Y:S02]  /*2450*/  IADD3 R9, PT, PT, R19, 0xb0f8a, R28 ;  /* 0x000b0f8a13097810 */ /* 0x000fe40007ffe01c */
[----:B------:R-:W-:Y:S02]  /*2460*/  @P1 LOP3.LUT R23, R25, 0xfffffeff, RZ, 0xc0, !PT ;  /* 0xfffffeff19171812 */ /* 0x000fe400078ec0ff */
[----:B------:R-:W-:-:S05]  /*2470*/  I2FP.F32.U32 R9, R9 ;  /* 0x0000000900097245 */ /* 0x000fca0000201000 */
[----:B------:R-:W-:-:S05]  /*2480*/  FFMA R9, R9, R24, 1.1641532182693481445e-10 ;  /* 0x2f00000009097423 */ /* 0x000fca0000000018 */
[----:B------:R-:W-:Y:S02]  /*2490*/  FSETP.GEU.AND P1, PT, R9, UR11, PT ;  /* 0x0000000b09007c0b */ /* 0x000fe4000bf2e000 */
[----:B------:R-:W-:-:S04]  /*24a0*/  SHF.R.U32.HI R9, RZ, 0x2, R11 ;  /* 0x00000002ff097819 */ /* 0x000fc8000001160b */
[----:B------:R-:W-:Y:S01]  /*24b0*/  LOP3.LUT R9, R9, R11, RZ, 0x3c, !PT ;  /* 0x0000000b09097212 */ /* 0x000fe200078e3cff */
[----:B------:R-:W-:-:S06]  /*24c0*/  IMAD.SHL.U32 R11, R28, 0x10, RZ ;  /* 0x000000101c0b7824 */ /* 0x000fcc00078e00ff */
[C---:B------:R-:W-:Y:S02]  /*24d0*/  @P1 LOP3.LUT R17, R23.reuse, 0xfffffdff, RZ, 0xc0, !PT ;  /* 0xfffffdff17111812 */ /* 0x040fe400078ec0ff */
[----:B------:R-:W-:Y:S01]  /*24e0*/  @!P1 LOP3.LUT R17, R23, 0x200, RZ, 0xfc, !PT ;  /* 0x0000020017119812 */ /* 0x000fe200078efcff */
[----:B------:R-:W-:-:S05]  /*24f0*/  IMAD.SHL.U32 R23, R9, 0x2, RZ ;  /* 0x0000000209177824 */ /* 0x000fca00078e00ff */
[----:B------:R-:W-:-:S04]  /*2500*/  LOP3.LUT R11, R28, R11, R23, 0x96, !PT ;  /* 0x0000000b1c0b7212 */ /* 0x000fc800078e9617 */
[----:B------:R-:W-:Y:S02]  /*2510*/  LOP3.LUT R9, R11, R9, RZ, 0x3c, !PT ;  /* 0x000000090b097212 */ /* 0x000fe400078e3cff */
[----:B------:R-:W-:Y:S02]  /*2520*/  SHF.R.U32.HI R11, RZ, 0x2, R15 ;  /* 0x00000002ff0b7819 */ /* 0x000fe4000001160f */
[----:B------:R-:W-:Y:S02]  /*2530*/  IADD3 R19, PT, PT, R19, 0x10974f, R9 ;  /* 0x0010974f13137810 */ /* 0x000fe40007ffe009 */
[----:B------:R-:W-:Y:S01]  /*2540*/  LOP3.LUT R11, R11, R15, RZ, 0x3c, !PT ;  /* 0x0000000f0b0b7212 */ /* 0x000fe200078e3cff */
[----:B------:R-:W-:Y:S01]  /*2550*/  IMAD.SHL.U32 R15, R9, 0x10, RZ ;  /* 0x00000010090f7824 */ /* 0x000fe200078e00ff */
[----:B------:R-:W-:-:S03]  /*2560*/  I2FP.F32.U32 R19, R19 ;  /* 0x0000001300137245 */ /* 0x000fc60000201000 */
[----:B------:R-:W-:Y:S02]  /*2570*/  IMAD.SHL.U32 R23, R11, 0x2, RZ ;  /* 0x000000020b177824 */ /* 0x000fe400078e00ff */
[----:B------:R-:W-:-:S03]  /*2580*/  FFMA R19, R19, R24, 1.1641532182693481445e-10 ;  /* 0x2f00000013137423 */ /* 0x000fc60000000018 */
[----:B------:R-:W-:Y:S02]  /*2590*/  LOP3.LUT R15, R9, R15, R23, 0x96, !PT ;  /* 0x0000000f090f7212 */ /* 0x000fe400078e9617 */
[----:B------:R-:W-:Y:S02]  /*25a0*/  FSETP.GEU.AND P1, PT, R19, UR11, PT ;  /* 0x0000000b13007c0b */ /* 0x000fe4000bf2e000 */
[----:B------:R-:W-:Y:S01]  /*25b0*/  LOP3.LUT R11, R15, R11, RZ, 0x3c, !PT ;  /* 0x0000000b0f0b7212 */ /* 0x000fe200078e3cff */
[----:B------:R-:W-:-:S04]  /*25c0*/  VIADD R15, R14, 0xf355dc ;  /* 0x00f355dc0e0f7836 */ /* 0x000fc80000000000 */
[----:B------:R-:W-:-:S05]  /*25d0*/  IMAD.IADD R19, R11, 0x1, R15 ;  /* 0x000000010b137824 */ /* 0x000fca00078e020f */
[----:B------:R-:W-:-:S05]  /*25e0*/  I2FP.F32.U32 R19, R19 ;  /* 0x0000001300137245 */ /* 0x000fca0000201000 */
[----:B------:R-:W-:-:S05]  /*25f0*/  FFMA R19, R19, R24, 1.1641532182693481445e-10 ;  /* 0x2f00000013137423 */ /* 0x000fca0000000018 */
[----:B------:R-:W-:Y:S02]  /*2600*/  FSETP.GEU.AND P4, PT, R19, UR11, PT ;  /* 0x0000000b13007c0b */ /* 0x000fe4000bf8e000 */
[C---:B------:R-:W-:Y:S02]  /*2610*/  @P1 LOP3.LUT R19, R17.reuse, 0xfffffbff, RZ, 0xc0, !PT ;  /* 0xfffffbff11131812 */ /* 0x040fe400078ec0ff */
[----:B------:R-:W-:Y:S02]  /*2620*/  @!P1 LOP3.LUT R19, R17, 0x400, RZ, 0xfc, !PT ;  /* 0x0000040011139812 */ /* 0x000fe400078efcff */
[----:B------:R-:W-:-:S04]  /*2630*/  SHF.R.U32.HI R17, RZ, 0x2, R18 ;  /* 0x00000002ff117819 */ /* 0x000fc80000011612 */
[----:B------:R-:W-:Y:S01]  /*2640*/  LOP3.LUT R17, R17, R18, RZ, 0x3c, !PT ;  /* 0x0000001211117212 */ /* 0x000fe200078e3cff */
[----:B------:R-:W-:Y:S02]  /*2650*/  IMAD.SHL.U32 R18, R11, 0x10, RZ ;  /* 0x000000100b127824 */ /* 0x000fe400078e00ff */
[C---:B------:R-:W-:Y:S02]  /*2660*/  @P4 LOP3.LUT R23, R19.reuse, 0xfffff7ff, RZ, 0xc0, !PT ;  /* 0xfffff7ff13174812 */ /* 0x040fe400078ec0ff */
[----:B------:R-:W-:Y:S01]  /*2670*/  @!P4 LOP3.LUT R23, R19, 0x800, RZ, 0xfc, !PT ;  /* 0x000008001317c812 */ /* 0x000fe200078efcff */
[----:B------:R-:W-:-:S05]  /*2680*/  IMAD.SHL.U32 R19, R17, 0x2, RZ ;  /* 0x0000000211137824 */ /* 0x000fca00078e00ff */
[----:B------:R-:W-:-:S04]  /*2690*/  LOP3.LUT R18, R11, R18, R19, 0x96, !PT ;  /* 0x000000120b127212 */ /* 0x000fc800078e9613 */
[----:B------:R-:W-:-:S04]  /*26a0*/  LOP3.LUT R18, R18, R17, RZ, 0x3c, !PT ;  /* 0x0000001112127212 */ /* 0x000fc800078e3cff */
[----:B------:R-:W-:Y:S01]  /*26b0*/  IADD3 R17, PT, PT, R15, 0x587c5, R18 ;  /* 0x000587c50f117810 */ /* 0x000fe20007ffe012 */
[----:B------:R-:W-:-:S03]  /*26c0*/  IMAD.SHL.U32 R19, R18, 0x10, RZ ;  /* 0x0000001012137824 */ /* 0x000fc600078e00ff */
[----:B------:R-:W-:-:S05]  /*26d0*/  I2FP.F32.U32 R17, R17 ;  /* 0x0000001100117245 */ /* 0x000fca0000201000 */
[----:B------:R-:W-:-:S05]  /*26e0*/  FFMA R17, R17, R24, 1.1641532182693481445e-10 ;  /* 0x2f00000011117423 */ /* 0x000fca0000000018 */
[----:B------:R-:W-:Y:S02]  /*26f0*/  FSETP.GEU.AND P1, PT, R17, UR11, PT ;  /* 0x0000000b11007c0b */ /* 0x000fe4000bf2e000 */
[----:B------:R-:W-:-:S04]  /*2700*/  SHF.R.U32.HI R17, RZ, 0x2, R22 ;  /* 0x00000002ff117819 */ /* 0x000fc80000011616 */
[----:B------:R-:W-:-:S05]  /*2710*/  LOP3.LUT R17, R17, R22, RZ, 0x3c, !PT ;  /* 0x0000001611117212 */ /* 0x000fca00078e3cff */
[----:B------:R-:W-:Y:S02]  /*2720*/  IMAD.SHL.U32 R22, R17, 0x2, RZ ;  /* 0x0000000211167824 */ /* 0x000fe400078e00ff */
[C---:B------:R-:W-:Y:S02]  /*2730*/  @!P1 LOP3.LUT R25, R23.reuse, 0x1000, RZ, 0xfc, !PT ;  /* 0x0000100017199812 */ /* 0x040fe400078efcff */
[----:B------:R-:W-:Y:S02]  /*2740*/  @P1 LOP3.LUT R25, R23, 0xffffefff, RZ, 0xc0, !PT ;  /* 0xffffefff17191812 */ /* 0x000fe400078ec0ff */
        /* <DEDUP_REMOVED lines=8> */
[----:B------:R-:W-:-:S07]  /*27d0*/  LOP3.LUT R17, R17, R28, RZ, 0x3c, !PT ;  /* 0x0000001c11117212 */ /* 0x000fce00078e3cff */
        /* <DEDUP_REMOVED lines=10> */
[----:B------:R-:W-:-:S05]  /*2880*/  IMAD.SHL.U32 R19, R9, 0x2, RZ ;  /* 0x0000000209137824 */ /* 0x000fca00078e00ff */
[----:B------:R-:W-:-:S04]  /*2890*/  LOP3.LUT R17, R28, R17, R19, 0x96, !PT ;  /* 0x000000111c117212 */ /* 0x000fc800078e9613 */
[----:B------:R-:W-:Y:S01]  /*28a0*/  LOP3.LUT R9, R17, R9, RZ, 0x3c, !PT ;  /* 0x0000000911097212 */ /* 0x000fe200078e3cff */
[----:B------:R-:W-:Y:S01]  /*28b0*/  FFMA R17, R15, R24, 1.1641532182693481445e-10 ;  /* 0x2f0000000f117423 */ /* 0x000fe20000000018 */
[----:B------:R-:W-:-:S04]  /*28c0*/  VIADD R15, R14, 0x10974f0 ;  /* 0x010974f00e0f7836 */ /* 0x000fc80000000000 */
[----:B------:R-:W-:Y:S01]  /*28d0*/  FSETP.GEU.AND P1, PT, R17, UR11, PT ;  /* 0x0000000b11007c0b */ /* 0x000fe2000bf2e000 */
[----:B------:R-:W-:-:S05]  /*28e0*/  IMAD.IADD R17, R9, 0x1, R15 ;  /* 0x0000000109117824 */ /* 0x000fca00078e020f */
[----:B------:R-:W-:-:S05]  /*28f0*/  I2FP.F32.U32 R17, R17 ;  /* 0x0000001100117245 */ /* 0x000fca0000201000 */
[----:B------:R-:W-:Y:S02]  /*2900*/  FFMA R17, R17, R24, 1.1641532182693481445e-10 ;  /* 0x2f00000011117423 */ /* 0x000fe40000000018 */
[C---:B------:R-:W-:Y:S02]  /*2910*/  @P1 LOP3.LUT R19, R23.reuse, 0xffffbfff, RZ, 0xc0, !PT ;  /* 0xffffbfff17131812 */ /* 0x040fe400078ec0ff */
[----:B------:R-:W-:Y:S02]  /*2920*/  @!P1 LOP3.LUT R19, R23, 0x4000, RZ, 0xfc, !PT ;  /* 0x0000400017139812 */ /* 0x000fe400078efcff */
        /* <DEDUP_REMOVED lines=8> */
[----:B------:R-:W-:-:S04]  /*29b0*/  LOP3.LUT R11, R17, R11, RZ, 0x3c, !PT ;  /* 0x0000000b110b7212 */ /* 0x000fc800078e3cff */
[----:B------:R-:W-:-:S04]  /*29c0*/  IADD3 R17, PT, PT, R15, 0x587c5, R11 ;  /* 0x000587c50f117810 */ /* 0x000fc80007ffe00b */
[----:B------:R-:W-:-:S05]  /*29d0*/  I2FP.F32.U32 R17, R17 ;  /* 0x0000001100117245 */ /* 0x000fca0000201000 */
[----:B------:R-:W-:-:S05]  /*29e0*/  FFMA R17, R17, R24, 1.1641532182693481445e-10 ;  /* 0x2f00000011117423 */ /* 0x000fca0000000018 */
[----:B------:R-:W-:Y:S02]  /*29f0*/  FSETP.GEU.AND P1, PT, R17, UR11, PT ;  /* 0x0000000b11007c0b */ /* 0x000fe4000bf2e000 */
[----:B------:R-:W-:-:S04]  /*2a00*/  SHF.R.U32.HI R17, RZ, 0x2, R18 ;  /* 0x00000002ff117819 */ /* 0x000fc80000011612 */
[----:B------:R-:W-:Y:S01]  /*2a10*/  LOP3.LUT R17, R17, R18, RZ, 0x3c, !PT ;  /* 0x0000001211117212 */ /* 0x000fe200078e3cff */
[----:B------:R-:W-:-:S04]  /*2a20*/  IMAD.SHL.U32 R18, R11, 0x10, RZ ;  /* 0x000000100b127824 */ /* 0x000fc800078e00ff */
        /* <DEDUP_REMOVED lines=13> */
[C---:B------:R-:W-:Y:S02]  /*2b00*/  @P1 LOP3.LUT R23, R25.reuse, 0xfffdffff, RZ, 0xc0, !PT ;  /* 0xfffdffff19171812 */ /* 0x040fe400078ec0ff */
[----:B------:R-:W-:Y:S02]  /*2b10*/  @!P1 LOP3.LUT R23, R25, 0x20000, RZ, 0xfc, !PT ;  /* 0x0002000019179812 */ /* 0x000fe400078efcff */
[----:B------:R-:W-:-:S04]  /*2b20*/  LOP3.LUT R22, R18, R19, R22, 0x96, !PT ;  /* 0x0000001312167212 */ /* 0x000fc800078e9616 */
[----:B------:R-:W-:Y:S02]  /*2b30*/  LOP3.LUT R22, R22, R17, RZ, 0x3c, !PT ;  /* 0x0000001116167212 */ /* 0x000fe400078e3cff */
[----:B------:R-:W-:Y:S02]  /*2b40*/  SHF.R.U32.HI R17, RZ, 0x2, R28 ;  /* 0x00000002ff117819 */ /* 0x000fe4000001161c */
[----:B------:R-:W-:Y:S02]  /*2b50*/  IADD3 R15, PT, PT, R15, 0x10974f, R22 ;  /* 0x0010974f0f0f7810 */ /* 0x000fe40007ffe016 */
[----:B------:R-:W-:Y:S01]  /*2b60*/  LOP3.LUT R28, R17, R28, RZ, 0x3c, !PT ;  /* 0x0000001c111c7212 */ /* 0x000fe200078e3cff */
[----:B------:R-:W-:-:S04]  /*2b70*/  IMAD.SHL.U32 R17, R22, 0x10, RZ ;  /* 0x0000001016117824 */ /* 0x000fc800078e00ff */
[----:B------:R-:W-:-:S05]  /*2b80*/  IMAD.SHL.U32 R19, R28, 0x2, RZ ;  /* 0x000000021c137824 */ /* 0x000fca00078e00ff */
[----:B------:R-:W-:Y:S02]  /*2b90*/  LOP3.LUT R19, R22, R17, R19, 0x96, !PT ;  /* 0x0000001116137212 */ /* 0x000fe400078e9613 */
[----:B------:R-:W-:Y:S02]  /*2ba0*/  I2FP.F32.U32 R17, R15 ;  /* 0x0000000f00117245 */ /* 0x000fe40000201000 */
[----:B------:R-:W-:Y:S01]  /*2bb0*/  LOP3.LUT R15, R19, R28, RZ, 0x3c, !PT ;  /* 0x0000001c130f7212 */ /* 0x000fe200078e3cff */
[----:B------:R-:W-:Y:S02]  /*2bc0*/  VIADD R28, R14, 0x11f9404 ;  /* 0x011f94040e1c7836 */ /* 0x000fe40000000000 */
[----:B------:R-:W-:-:S05]  /*2bd0*/  FFMA R17, R17, R24, 1.1641532182693481445e-10 ;  /* 0x2f00000011117423 */ /* 0x000fca0000000018 */
        /* <DEDUP_REMOVED lines=35> */
[C---:B------:R-:W-:Y:S02]  /*2e10*/  @P1 LOP3.LUT R19, R25.reuse, 0xffdfffff, RZ, 0xc0, !PT ;  /* 0xffdfffff19131812 */ /* 0x040fe400078ec0ff */
[----:B------:R-:W-:Y:S02]  /*2e20*/  @!P1 LOP3.LUT R19, R25, 0x200000, RZ, 0xfc, !PT ;  /* 0x0020000019139812 */ /* 0x000fe400078efcff */
[----:B------:R-:W-:Y:S02]  /*2e30*/  LOP3.LUT R18, R11, R18, R23, 0x96, !PT ;  /* 0x000000120b127212 */ /* 0x000fe400078e9617 */
[----:B------:R-:W-:Y:S02]  /*2e40*/  SHF.R.U32.HI R23, RZ, 0x2, R22 ;  /* 0x00000002ff177819 */ /* 0x000fe40000011616 */
[----:B------:R-:W-:-:S02]  /*2e50*/  LOP3.LUT R17, R18, R17, RZ, 0x3c, !PT ;  /* 0x0000001112117212 */ /* 0x000fc400078e3cff */
[----:B------:R-:W-:Y:S02]  /*2e60*/  LOP3.LUT R18, R23, R22, RZ, 0x3c, !PT ;  /* 0x0000001617127212 */ /* 0x000fe400078e3cff */
[----:B------:R-:W-:Y:S01]  /*2e70*/  IADD3 R28, PT, PT, R28, 0x10974f, R17 ;  /* 0x0010974f1c1c7810 */ /* 0x000fe20007ffe011 */
[----:B------:R-:W-:Y:S02]  /*2e80*/  IMAD.SHL.U32 R22, R17, 0x10, RZ ;  /* 0x0000001011167824 */ /* 0x000fe400078e00ff */
[----:B------:R-:W-:-:S05]  /*2e90*/  IMAD.SHL.U32 R23, R18, 0x2, RZ ;  /* 0x0000000212177824 */ /* 0x000fca00078e00ff */
[----:B------:R-:W-:Y:S01]  /*2ea0*/  LOP3.LUT R25, R17, R22, R23, 0x96, !PT ;  /* 0x0000001611197212 */ /* 0x000fe200078e9617 */
[----:B------:R-:W-:Y:S01]  /*2eb0*/  VIADD R22, R14, 0x135b318 ;  /* 0x0135b3180e167836 */ /* 0x000fe20000000000 */
[----:B------:R-:W-:Y:S02]  /*2ec0*/  I2FP.F32.U32 R23, R28 ;  /* 0x0000001c00177245 */ /* 0x000fe40000201000 */
[----:B------:R-:W-:Y:S02]  /*2ed0*/  SHF.R.U32.HI R28, RZ, 0x2, R15 ;  /* 0x00000002ff1c7819 */ /* 0x000fe4000001160f */
[----:B------:R-:W-:Y:S01]  /*2ee0*/  LOP3.LUT R18, R25, R18, RZ, 0x3c, !PT ;  /* 0x0000001219127212 */ /* 0x000fe200078e3cff */
[----:B------:R-:W-:Y:S01]  /*2ef0*/  FFMA R23, R23, R24, 1.1641532182693481445e-10 ;  /* 0x2f00000017177423 */ /* 0x000fe20000000018 */
[----:B------:R-:W-:-:S03]  /*2f00*/  LOP3.LUT R28, R28, R15, RZ, 0x3c, !PT ;  /* 0x0000000f1c1c7212 */ /* 0x000fc600078e3cff */
[C---:B------:R-:W-:Y:S01]  /*2f10*/  IMAD.SHL.U32 R15, R18.reuse, 0x10, RZ ;  /* 0x00000010120f7824 */ /* 0x040fe200078e00ff */
[----:B------:R-:W-:Y:S01]  /*2f20*/  FSETP.GEU.AND P1, PT, R23, UR11, PT ;  /* 0x0000000b17007c0b */ /* 0x000fe2000bf2e000 */
[----:B------:R-:W-:-:S05]  /*2f30*/  IMAD.IADD R23, R18, 0x1, R22 ;  /* 0x0000000112177824 */ /* 0x000fca00078e0216 */
[----:B------:R-:W-:-:S05]  /*2f40*/  I2FP.F32.U32 R23, R23 ;  /* 0x0000001700177245 */ /* 0x000fca0000201000 */
[----:B------:R-:W-:Y:S02]  /*2f50*/  FFMA R23, R23, R24, 1.1641532182693481445e-10 ;  /* 0x2f00000017177423 */ /* 0x000fe40000000018 */
[C---:B------:R-:W-:Y:S02]  /*2f60*/  @P1 LOP3.LUT R25, R19.reuse, 0xffbfffff, RZ, 0xc0, !PT ;  /* 0xffbfffff13191812 */ /* 0x040fe400078ec0ff */
[----:B------:R-:W-:Y:S01]  /*2f70*/  @!P1 LOP3.LUT R25, R19, 0x400000, RZ, 0xfc, !PT ;  /* 0x0040000013199812 */ /* 0x000fe200078efcff */
[----:B------:R-:W-:Y:S01]  /*2f80*/  IMAD.SHL.U32 R19, R28, 0x2, RZ ;  /* 0x000000021c137824 */ /* 0x000fe200078e00ff */
[----:B------:R-:W-:-:S04]  /*2f90*/  FSETP.GEU.AND P4, PT, R23, UR11, PT ;  /* 0x0000000b17007c0b */ /* 0x000fc8000bf8e000 */
[----:B------:R-:W-:-:S04]  /*2fa0*/  LOP3.LUT R19, R18, R15, R19, 0x96, !PT ;  /* 0x0000000f12137212 */ /* 0x000fc800078e9613 */
[----:B------:R-:W-:Y:S02]  /*2fb0*/  LOP3.LUT R19, R19, R28, RZ, 0x3c, !PT ;  /* 0x0000001c13137212 */ /* 0x000fe400078e3cff */
[----:B------:R-:W-:Y:S02]  /*2fc0*/  SHF.R.U32.HI R28, RZ, 0x2, R9 ;  /* 0x00000002ff1c7819 */ /* 0x000fe40000011609 */
[----:B------:R-:W-:Y:S02]  /*2fd0*/  IADD3 R15, PT, PT, R22, 0x587c5, R19 ;  /* 0x000587c5160f7810 */ /* 0x000fe40007ffe013 */
[----:B------:R-:W-:Y:S01]  /*2fe0*/  LOP3.LUT R9, R28, R9, RZ, 0x3c, !PT ;  /* 0x000000091c097212 */ /* 0x000fe200078e3cff */
[----:B------:R-:W-:Y:S01]  /*2ff0*/  IMAD.SHL.U32 R28, R19, 0x10, RZ ;  /* 0x00000010131c7824 */ /* 0x000fe200078e00ff */
[----:B------:R-:W-:Y:S02]  /*3000*/  I2FP.F32.U32 R15, R15 ;  /* 0x0000000f000f7245 */ /* 0x000fe40000201000 */
[----:B------:R-:W-:-:S02]  /*3010*/  @P4 LOP3.LUT R23, R25, 0xff7fffff, RZ, 0xc0, !PT ;  /* 0xff7fffff19174812 */ /* 0x000fc400078ec0ff */
[----:B------:R-:W-:Y:S01]  /*3020*/  @!P4 LOP3.LUT R23, R25, 0x800000, RZ, 0xfc, !PT ;  /* 0x008000001917c812 */ /* 0x000fe200078efcff */
[----:B------:R-:W-:Y:S01]  /*3030*/  FFMA R15, R15, R24, 1.1641532182693481445e-10 ;  /* 0x2f0000000f0f7423 */ /* 0x000fe20000000018 */
[----:B------:R-:W-:Y:S02]  /*3040*/  I2FP.F32.U32 R25, R10 ;  /* 0x0000000a00197245 */ /* 0x000fe40000201000 */
[----:B------:R-:W-:Y:S02]  /*3050*/  FSETP.GT.AND P4, PT, R27, UR11, PT ;  /* 0x0000000b1b007c0b */ /* 0x000fe4000bf84000 */
[----:B------:R-:W-:Y:S01]  /*3060*/  FSETP.GEU.AND P6, PT, R15, UR11, PT ;  /* 0x0000000b0f007c0b */ /* 0x000fe2000bfce000 */
[----:B------:R-:W-:Y:S02]  /*3070*/  IMAD.SHL.U32 R15, R9, 0x2, RZ ;  /* 0x00000002090f7824 */ /* 0x000fe400078e00ff */
[----:B------:R-:W-:Y:S01]  /*3080*/  FFMA R25, R25, R24, 1.1641532182693481445e-10 ;  /* 0x2f00000019197423 */ /* 0x000fe20000000018 */
[----:B------:R-:W-:-:S02]  /*3090*/  FSETP.LT.AND P4, PT, R27, UR10, P4 ;  /* 0x0000000a1b007c0b */ /* 0x000fc4000a781000 */
[----:B------:R-:W-:Y:S02]  /*30a0*/  LOP3.LUT R28, R19, R28, R15, 0x96, !PT ;  /* 0x0000001c131c7212 */ /* 0x000fe400078e960f */
[----:B------:R-:W-:Y:S02]  /*30b0*/  FSETP.GT.AND P1, PT, R25, UR11, PT ;  /* 0x0000000b19007c0b */ /* 0x000fe4000bf24000 */
[----:B------:R-:W-:Y:S02]  /*30c0*/  LOP3.LUT R9, R28, R9, RZ, 0x3c, !PT ;  /* 0x000000091c097212 */ /* 0x000fe400078e3cff */
[----:B------:R-:W-:Y:S02]  /*30d0*/  SHF.R.U32.HI R28, RZ, 0x2, R11 ;  /* 0x00000002ff1c7819 */ /* 0x000fe4000001160b */
[----:B------:R-:W-:Y:S01]  /*30e0*/  IADD3 R15, PT, PT, R22, 0xb0f8a, R9 ;  /* 0x000b0f8a160f7810 */ /* 0x000fe20007ffe009 */
[----:B------:R-:W-:Y:S01]  /*30f0*/  IMAD.SHL.U32 R10, R9, 0x10, RZ ;  /* 0x00000010090a7824 */ /* 0x000fe200078e00ff */
[----:B------:R-:W-:-:S02]  /*3100*/  LOP3.LUT R11, R28, R11, RZ, 0x3c, !PT ;  /* 0x0000000b1c0b7212 */ /* 0x000fc400078e3cff */
[----:B------:R-:W-:Y:S02]  /*3110*/  I2FP.F32.U32 R15, R15 ;  /* 0x0000000f000f7245 */ /* 0x000fe40000201000 */
[----:B------:R-:W-:Y:S02]  /*3120*/  FSETP.LT.AND P1, PT, R25, UR10, P1 ;  /* 0x0000000a19007c0b */ /* 0x000fe40008f21000 */
[----:B------:R-:W-:Y:S01]  /*3130*/  @!P6 LOP3.LUT R25, R23, 0x1000000, RZ, 0xfc, !PT ;  /* 0x010000001719e812 */ /* 0x000fe200078efcff */
[----:B------:R-:W-:Y:S01]  /*3140*/  FFMA R15, R15, R24, 1.1641532182693481445e-10 ;  /* 0x2f0000000f0f7423 */ /* 0x000fe20000000018 */
[----:B------:R-:W-:Y:S02]  /*3150*/  @P6 LOP3.LUT R25, R23, 0xfeffffff, RZ, 0xc0, !PT ;  /* 0xfeffffff17196812 */ /* 0x000fe400078ec0ff */
[----:B------:R-:W-:Y:S02]  /*3160*/  SHF.R.U32.HI R23, RZ, 0x2, R18 ;  /* 0x00000002ff177819 */ /* 0x000fe40000011612 */
[----:B------:R-:W-:Y:S01]  /*3170*/  FSETP.GEU.AND P5, PT, R15, UR11, PT ;  /* 0x0000000b0f007c0b */ /* 0x000fe2000bfae000 */
[----:B------:R-:W-:Y:S01]  /*3180*/  IMAD.SHL.U32 R15, R11, 0x2, RZ ;  /* 0x000000020b0f7824 */ /* 0x000fe200078e00ff */
[----:B------:R-:W-:-:S04]  /*3190*/  LOP3.LUT R18, R23, R18, RZ, 0x3c, !PT ;  /* 0x0000001217127212 */ /* 0x000fc800078e3cff */
[----:B------:R-:W-:-:S04]  /*31a0*/  LOP3.LUT R10, R9, R10, R15, 0x96, !PT ;  /* 0x0000000a090a7212 */ /* 0x000fc800078e960f */
[----:B------:R-:W-:Y:S02]  /*31b0*/  LOP3.LUT R15, R10, R11, RZ, 0x3c, !PT ;  /* 0x0000000b0a0f7212 */ /* 0x000fe400078e3cff */
[----:B------:R-:W-:Y:S02]  /*31c0*/  SHF.R.U32.HI R10, RZ, 0x2, R17 ;  /* 0x00000002ff0a7819 */ /* 0x000fe40000011611 */
[----:B------:R-:W-:Y:S02]  /*31d0*/  IADD3 R22, PT, PT, R22, 0x10974f, R15 ;  /* 0x0010974f16167810 */ /* 0x000fe40007ffe00f */
[----:B------:R-:W-:Y:S01]  /*31e0*/  LOP3.LUT R11, R10, R17, RZ, 0x3c, !PT ;  /* 0x000000110a0b7212 */ /* 0x000fe200078e3cff */
[----:B------:R-:W-:Y:S01]  /*31f0*/  IMAD.SHL.U32 R10, R15, 0x10, RZ ;  /* 0x000000100f0a7824 */ /* 0x000fe200078e00ff */
[----:B------:R-:W-:Y:S02]  /*3200*/  I2FP.F32.U32 R17, R22 ;  /* 0x0000001600117245 */ /* 0x000fe40000201000 */
[----:B------:R-:W2:Y:S01]  /*3210*/  LDG.E.64 R22, desc[UR8][R12.64+0x28] ;  /* 0x000028080c167981 */ /* 0x000ea2000c1e1b00 */
[----:B------:R-:W-:-:S02]  /*3220*/  IMAD.SHL.U32 R16, R11, 0x2, RZ ;  /* 0x000000020b107824 */ /* 0x000fc400078e00ff */
[----:B------:R-:W-:-:S03]  /*3230*/  FFMA R17, R17, R24, 1.1641532182693481445e-10 ;  /* 0x2f00000011117423 */ /* 0x000fc60000000018 */
[----:B------:R-:W-:Y:S02]  /*3240*/  LOP3.LUT R16, R15, R10, R16, 0x96, !PT ;  /* 0x0000000a0f107212 */ /* 0x000fe400078e9610 */
[C---:B------:R-:W-:Y:S02]  /*3250*/  @P5 LOP3.LUT R10, R25.reuse, 0xfdffffff, RZ, 0xc0, !PT ;  /* 0xfdffffff190a5812 */ /* 0x040fe400078ec0ff */
[----:B------:R-:W-:Y:S02]  /*3260*/  @!P5 LOP3.LUT R10, R25, 0x2000000, RZ, 0xfc, !PT ;  /* 0x02000000190ad812 */ /* 0x000fe400078efcff */
[----:B------:R-:W-:Y:S01]  /*3270*/  FSETP.GEU.AND P5, PT, R17, UR11, PT ;  /* 0x0000000b11007c0b */ /* 0x000fe2000bfae000 */
[----:B------:R-:W3:Y:S01]  /*3280*/  LDG.E R25, desc[UR8][R12.64+0x20] ;  /* 0x000020080c197981 */ /* 0x000ee2000c1e1900 */
[----:B------:R-:W-:-:S03]  /*3290*/  LOP3.LUT R11, R16, R11, RZ, 0x3c, !PT ;  /* 0x0000000b100b7212 */ /* 0x000fc600078e3cff */
[----:B------:R-:W4:Y:S01]  /*32a0*/  LDG.E.64 R16, desc[UR8][R12.64+0x18] ;  /* 0x000018080c107981 */ /* 0x000f22000c1e1b00 */
[----:B------:R-:W-:Y:S02]  /*32b0*/  IMAD.SHL.U32 R27, R18, 0x2, RZ ;  /* 0x00000002121b7824 */ /* 0x000fe400078e00ff */
[----:B------:R-:W-:-:S05]  /*32c0*/  IMAD.SHL.U32 R28, R11, 0x10, RZ ;  /* 0x000000100b1c7824 */ /* 0x000fca00078e00ff */
[----:B------:R-:W-:Y:S02]  /*32d0*/  LOP3.LUT R29, R11, R28, R27, 0x96, !PT ;  /* 0x0000001c0b1d7212 */ /* 0x000fe400078e961b */
[C---:B------:R-:W-:Y:S02]  /*32e0*/  @P5 LOP3.LUT R27, R10.reuse, 0xfbffffff, RZ, 0xc0, !PT ;  /* 0xfbffffff0a1b5812 */ /* 0x040fe400078ec0ff */
[----:B------:R-:W-:Y:S02]  /*32f0*/  @!P5 LOP3.LUT R27, R10, 0x4000000, RZ, 0xfc, !PT ;  /* 0x040000000a1bd812 */ /* 0x000fe400078efcff */
[----:B------:R-:W-:Y:S01]  /*3300*/  SHF.R.U32.HI R10, RZ, 0x2, R19 ;  /* 0x00000002ff0a7819 */ /* 0x000fe20000011613 */
[----:B------:R-:W-:-:S03]  /*3310*/  VIADD R28, R14, 0x14bd22c ;  /* 0x014bd22c0e1c7836 */ /* 0x000fc60000000000 */
[----:B------:R-:W-:Y:S01]  /*3320*/  LOP3.LUT R19, R10, R19, RZ, 0x3c, !PT ;  /* 0x000000130a137212 */ /* 0x000fe200078e3cff */
[----:B------:R-:W-:Y:S02]  /*3330*/  VIADD R10, R14, 0x161f140 ;  /* 0x0161f1400e0a7836 */ /* 0x000fe40000000000 */
[----:B------:R-:W-:Y:S01]  /*3340*/  IMAD.IADD R14, R11, 0x1, R28 ;  /* 0x000000010b0e7824 */ /* 0x000fe200078e021c */
[----:B------:R-:W-:-:S04]  /*3350*/  LOP3.LUT R18, R29, R18, RZ, 0x3c, !PT ;  /* 0x000000121d127212 */ /* 0x000fc800078e3cff */
[----:B------:R-:W-:-:S05]  /*3360*/  I2FP.F32.U32 R29, R14 ;  /* 0x0000000e001d7245 */ /* 0x000fca0000201000 */
[----:B------:R-:W-:Y:S01]  /*3370*/  FFMA R29, R29, R24, 1.1641532182693481445e-10 ;  /* 0x2f0000001d1d7423 */ /* 0x000fe20000000018 */
[----:B------:R-:W-:-:S04]  /*3380*/  IMAD.SHL.U32 R14, R19, 0x2, RZ ;  /* 0x00000002130e7824 */ /* 0x000fc800078e00ff */
[----:B------:R-:W-:Y:S01]  /*3390*/  FSETP.GEU.AND P5, PT, R29, UR11, PT ;  /* 0x0000000b1d007c0b */ /* 0x000fe2000bfae000 */
[----:B------:R-:W-:-:S05]  /*33a0*/  IMAD.SHL.U32 R29, R18, 0x10, RZ ;  /* 0x00000010121d7824 */ /* 0x000fca00078e00ff */
[----:B------:R-:W-:-:S04]  /*33b0*/  LOP3.LUT R14, R18, R29, R14, 0x96, !PT ;  /* 0x0000001d120e7212 */ /* 0x000fc800078e960e */
[----:B------:R-:W-:Y:S02]  /*33c0*/  LOP3.LUT R19, R14, R19, RZ, 0x3c, !PT ;  /* 0x000000130e137212 */ /* 0x000fe400078e3cff */
[----:B------:R-:W-:-:S04]  /*33d0*/  SHF.R.U32.HI R14, RZ, 0x2, R9 ;  /* 0x00000002ff0e7819 */ /* 0x000fc80000011609 */
[----:B------:R-:W-:Y:S01]  /*33e0*/  LOP3.LUT R9, R14, R9, RZ, 0x3c, !PT ;  /* 0x000000090e097212 */ /* 0x000fe200078e3cff */
[----:B------:R0:W-:Y:S01]  /*33f0*/  STG.E.64 desc[UR8][R12.64], R10 ;  /* 0x0000000a0c007986 */ /* 0x0001e2000c101b08 */
[----:B------:R-:W-:Y:S01]  /*3400*/  IADD3 R29, PT, PT, R28, 0x587c5, R18 ;  /* 0x000587c51c1d7810 */ /* 0x000fe20007ffe012 */
[----:B------:R-:W-:-:S03]  /*3410*/  IMAD.SHL.U32 R14, R19, 0x10, RZ ;  /* 0x00000010130e7824 */ /* 0x000fc600078e00ff */
[----:B------:R-:W-:Y:S01]  /*3420*/  I2FP.F32.U32 R29, R29 ;  /* 0x0000001d001d7245 */ /* 0x000fe20000201000 */
[----:B0-----:R-:W-:-:S04]  /*3430*/  IMAD.SHL.U32 R11, R9, 0x2, RZ ;  /* 0x00000002090b7824 */ /* 0x001fc800078e00ff */
[----:B------:R-:W-:Y:S01]  /*3440*/  FFMA R29, R29, R24, 1.1641532182693481445e-10 ;  /* 0x2f0000001d1d7423 */ /* 0x000fe20000000018 */
[----:B------:R-:W-:-:S04]  /*3450*/  LOP3.LUT R14, R19, R14, R11, 0x96, !PT ;  /* 0x0000000e130e7212 */ /* 0x000fc800078e960b */
[----:B------:R-:W-:Y:S02]  /*3460*/  LOP3.LUT R14, R14, R9, RZ, 0x3c, !PT ;  /* 0x000000090e0e7212 */ /* 0x000fe400078e3cff */
[----:B------:R-:W-:Y:S02]  /*3470*/  SHF.R.U32.HI R9, RZ, 0x2, R15 ;  /* 0x00000002ff097819 */ /* 0x000fe4000001160f */
[----:B------:R-:W-:Y:S02]  /*3480*/  FSETP.GEU.AND P6, PT, R29, UR11, PT ;  /* 0x0000000b1d007c0b */ /* 0x000fe4000bfce000 */
[----:B------:R-:W-:Y:S02]  /*3490*/  LOP3.LUT R15, R9, R15, RZ, 0x3c, !PT ;  /* 0x0000000f090f7212 */ /* 0x000fe400078e3cff */
[----:B------:R-:W-:-:S04]  /*34a0*/  IADD3 R9, PT, PT, R28, 0xb0f8a, R19 ;  /* 0x000b0f8a1c097810 */ /* 0x000fc80007ffe013 */
[----:B------:R-:W-:Y:S02]  /*34b0*/  I2FP.F32.U32 R9, R9 ;  /* 0x0000000900097245 */ /* 0x000fe40000201000 */
[C---:B------:R-:W-:Y:S02]  /*34c0*/  @P5 LOP3.LUT R29, R27.reuse, 0xf7ffffff, RZ, 0xc0, !PT ;  /* 0xf7ffffff1b1d5812 */ /* 0x040fe400078ec0ff */
[----:B------:R-:W-:Y:S01]  /*34d0*/  @!P5 LOP3.LUT R29, R27, 0x8000000, RZ, 0xfc, !PT ;  /* 0x080000001b1dd812 */ /* 0x000fe200078efcff */
[----:B------:R-:W-:-:S03]  /*34e0*/  FFMA R9, R9, R24, 1.1641532182693481445e-10 ;  /* 0x2f00000009097423 */ /* 0x000fc60000000018 */
[C---:B------:R-:W-:Y:S02]  /*34f0*/  @!P6 LOP3.LUT R11, R29.reuse, 0x10000000, RZ, 0xfc, !PT ;  /* 0x100000001d0be812 */ /* 0x040fe400078efcff */
[----:B------:R-:W-:Y:S01]  /*3500*/  @P6 LOP3.LUT R11, R29, 0xefffffff, RZ, 0xc0, !PT ;  /* 0xefffffff1d0b6812 */ /* 0x000fe200078ec0ff */
[----:B------:R-:W-:Y:S01]  /*3510*/  IMAD.SHL.U32 R27, R15, 0x2, RZ ;  /* 0x000000020f1b7824 */ /* 0x000fe200078e00ff */
[----:B------:R-:W-:Y:S01]  /*3520*/  FSETP.GEU.AND P6, PT, R9, UR11, PT ;  /* 0x0000000b09007c0b */ /* 0x000fe2000bfce000 */
[----:B------:R-:W-:-:S05]  /*3530*/  IMAD.SHL.U32 R9, R14, 0x10, RZ ;  /* 0x000000100e097824 */ /* 0x000fca00078e00ff */
[----:B------:R-:W-:-:S04]  /*3540*/  LOP3.LUT R9, R14, R9, R27, 0x96, !PT ;  /* 0x000000090e097212 */ /* 0x000fc800078e961b */
[----:B------:R-:W-:Y:S02]  /*3550*/  LOP3.LUT R15, R9, R15, RZ, 0x3c, !PT ;  /* 0x0000000f090f7212 */ /* 0x000fe400078e3cff */
[----:B------:R-:W0:Y:S01]  /*3560*/  S2R R9, SR_TID.X ;  /* 0x0000000000097919 */ /* 0x000e220000002100 */
[----:B------:R-:W1:Y:S01]  /*3570*/  S2UR UR6, SR_CgaCtaId ;  /* 0x00000000000679c3 */ /* 0x000e620000008800 */
[----:B------:R-:W-:-:S04]  /*3580*/  IADD3 R28, PT, PT, R28, 0x10974f, R14 ;  /* 0x0010974f1c1c7810 */ /* 0x000fc80007ffe00e */
[----:B------:R-:W-:Y:S01]  /*3590*/  I2FP.F32.U32 R27, R28 ;  /* 0x0000001c001b7245 */ /* 0x000fe20000201000 */
[----:B------:R-:W-:Y:S01]  /*35a0*/  IMAD.IADD R10, R15, 0x1, R10 ;  /* 0x000000010f0a7824 */ /* 0x000fe200078e020a */
[----:B------:R-:W-:-:S03]  /*35b0*/  UMOV UR5, 0x400 ;  /* 0x0000040000057882 */ /* 0x000fc60000000000 */
[----:B------:R-:W-:-:S05]  /*35c0*/  FFMA R27, R27, R24, 1.1641532182693481445e-10 ;  /* 0x2f0000001b1b7423 */ /* 0x000fca0000000018 */
[----:B------:R-:W-:Y:S02]  /*35d0*/  FSETP.GEU.AND P5, PT, R27, UR11, PT ;  /* 0x0000000b1b007c0b */ /* 0x000fe4000bfae000 */
[----:B------:R-:W-:Y:S02]  /*35e0*/  I2FP.F32.U32 R27, R10 ;  /* 0x0000000a001b7245 */ /* 0x000fe40000201000 */
[C---:B------:R-:W-:Y:S01]  /*35f0*/  @P6 LOP3.LUT R10, R11.reuse, 0xdfffffff, RZ, 0xc0, !PT ;  /* 0xdfffffff0b0a6812 */ /* 0x040fe200078ec0ff */
[----:B-1----:R-:W-:Y:S01]  /*3600*/  ULEA UR5, UR6, UR5, 0x18 ;  /* 0x0000000506057291 */ /* 0x002fe2000f8ec0ff */
[----:B------:R-:W-:Y:S02]  /*3610*/  @!P6 LOP3.LUT R10, R11, 0x20000000, RZ, 0xfc, !PT ;  /* 0x200000000b0ae812 */ /* 0x000fe400078efcff */
[----:B------:R1:W-:Y:S01]  /*3620*/  LDS R11, [R4] ;  /* 0x00000000040b7984 */ /* 0x0003e20000000800 */
[----:B0-----:R-:W-:-:S03]  /*3630*/  IMAD R9, R0, 0x1d, R9 ;  /* 0x0000001d00097824 */ /* 0x001fc600078e0209 */
[----:B------:R-:W-:Y:S02]  /*3640*/  STG.E.64 desc[UR8][R12.64+0x8], R18 ;  /* 0x000008120c007986 */ /* 0x000fe4000c101b08 */
[----:B-1----:R-:W-:Y:S01]  /*3650*/  LEA R4, R9, UR5, 0x2 ;  /* 0x0000000509047c11 */ /* 0x002fe2000f8e10ff */
[----:B------:R-:W-:Y:S01]  /*3660*/  FFMA R27, R27, R24, 1.1641532182693481445e-10 ;  /* 0x2f0000001b1b7423 */ /* 0x000fe20000000018 */
[----:B------:R-:W-:-:S03]  /*3670*/  @!P1 LOP3.LUT R24, R26, 0xbfffffff, RZ, 0xc0, !PT ;  /* 0xbfffffff1a189812 */ /* 0x000fc600078ec0ff */
[----:B------:R-:W-:Y:S01]  /*3680*/  LDS R19, [R4+0x74] ;  /* 0x0000740004137984 */ /* 0x000fe20000000800 */
[----:B------:R-:W-:-:S03]  /*3690*/  @P1 LOP3.LUT R24, R26, 0x40000000, RZ, 0xfc, !PT ;  /* 0x400000001a181812 */ /* 0x000fc600078efcff */
[----:B------:R-:W0:Y:S04]  /*36a0*/  LDS R18, [R4+-0x74] ;  /* 0xffff8c0004127984 */ /* 0x000e280000000800 */
[----:B------:R-:W-:Y:S04]  /*36b0*/  LDS R26, [R4+0x4] ;  /* 0x00000400041a7984 */ /* 0x000fe80000000800 */
[----:B------:R-:W1:Y:S01]  /*36c0*/  LDS R29, [R4+-0x4] ;  /* 0xfffffc00041d7984 */ /* 0x000e620000000800 */
[----:B------:R-:W-:Y:S02]  /*36d0*/  FSETP.GEU.AND P6, PT, R27, UR11, PT ;  /* 0x0000000b1b007c0b */ /* 0x000fe4000bfce000 */
[----:B------:R-:W-:-:S02]  /*36e0*/  @P5 LOP3.LUT R27, R10, 0xbfffffff, RZ, 0xc0, !PT ;  /* 0xbfffffff0a1b5812 */ /* 0x000fc400078ec0ff */
[----:B------:R-:W-:Y:S02]  /*36f0*/  @!P5 LOP3.LUT R27, R10, 0x40000000, RZ, 0xfc, !PT ;  /* 0x400000000a1bd812 */ /* 0x000fe400078efcff */
[C---:B------:R-:W-:Y:S02]  /*3700*/  @!P4 LOP3.LUT R9, R24.reuse, 0x7fffffff, RZ, 0xc0, !PT ;  /* 0x7fffffff1809c812 */ /* 0x040fe400078ec0ff */
[----:B------:R-:W-:-:S05]  /*3710*/  @P4 LOP3.LUT R9, R24, 0x80000000, RZ, 0xfc, !PT ;  /* 0x8000000018094812 */ /* 0x000fca00078efcff */
[C---:B------:R-:W-:Y:S02]  /*3720*/  @P6 LOP3.LUT R10, R27.reuse, 0x7fffffff, RZ, 0xc0, !PT ;  /* 0x7fffffff1b0a6812 */ /* 0x040fe400078ec0ff */
[----:B------:R-:W-:Y:S02]  /*3730*/  @!P6 LOP3.LUT R10, R27, 0x80000000, RZ, 0xfc, !PT ;  /* 0x800000001b0ae812 */ /* 0x000fe400078efcff */
[----:B0-----:R-:W-:Y:S02]  /*3740*/  LOP3.LUT R28, R18, R19, RZ, 0x3c, !PT ;  /* 0x00000013121c7212 */ /* 0x001fe400078e3cff */
[----:B-1----:R-:W-:Y:S02]  /*3750*/  LOP3.LUT R24, R26, R11, R29, 0x24, !PT ;  /* 0x0000000b1a187212 */ /* 0x002fe400078e241d */
[----:B------:R-:W-:Y:S02]  /*3760*/  LOP3.LUT R27, R29, R26, RZ, 0x3c, !PT ;  /* 0x0000001a1d1b7212 */ /* 0x000fe400078e3cff */
[----:B------:R-:W-:-:S02]  /*3770*/  LOP3.LUT R26, R28, R29, R26, 0xf6, !PT ;  /* 0x0000001d1c1a7212 */ /* 0x000fc400078ef61a */
[----:B------:R-:W-:-:S04]  /*3780*/  LOP3.LUT R29, R19, R11, R18, 0x24, !PT ;  /* 0x0000000b131d7212 */ /* 0x000fc800078e2412 */
[----:B------:R-:W-:-:S04]  /*3790*/  LOP3.LUT R27, R27, R24, R29, 0x90, !PT ;  /* 0x000000181b1b7212 */ /* 0x000fc800078e901d */
[----:B------:R-:W-:-:S04]  /*37a0*/  LOP3.LUT R27, R27, R18, R19, 0x60, !PT ;  /* 0x000000121b1b7212 */ /* 0x000fc800078e6013 */
[----:B------:R-:W-:-:S04]  /*37b0*/  LOP3.LUT R27, R27, R26, R9, 0xf8, !PT ;  /* 0x0000001a1b1b7212 */ /* 0x000fc800078ef809 */
[----:B------:R-:W-:-:S04]  /*37c0*/  LOP3.LUT R27, R27, R10, RZ, 0xfc, !PT ;  /* 0x0000000a1b1b7212 */ /* 0x000fc800078efcff */
[----:B------:R-:W-:-:S04]  /*37d0*/  LOP3.LUT R24, R29, R27, R24, 0xfe, !PT ;  /* 0x0000001b1d187212 */ /* 0x000fc800078efe18 */
[----:B------:R-:W-:Y:S01]  /*37e0*/  LOP3.LUT R11, R24, R11, RZ, 0x3c, !PT ;  /* 0x0000000b180b7212 */ /* 0x000fe200078e3cff */
[----:B------:R1:W-:Y:S04]  /*37f0*/  STG.E.64 desc[UR8][R12.64+0x10], R14 ;  /* 0x0000100e0c007986 */ /* 0x0003e8000c101b08 */
[----:B------:R1:W-:Y:S04]  /*3800*/  STS [R4], R11 ;  /* 0x0000000b04007388 */ /* 0x0003e80000000800 */
[----:B--2---:R1:W-:Y:S04]  /*3810*/  STG.E.64 desc[UR8][R12.64+0x28], R22 ;  /* 0x000028160c007986 */ /* 0x0043e8000c101b08 */
[----:B---3--:R1:W-:Y:S04]  /*3820*/  STG.E desc[UR8][R12.64+0x20], R25 ;  /* 0x000020190c007986 */ /* 0x0083e8000c101908 */
[----:B----4-:R1:W-:Y:S02]  /*3830*/  STG.E.64 desc[UR8][R12.64+0x18], R16 ;  /* 0x000018100c007986 */ /* 0x0103e4000c101b08 */
.L_x_2:
[----:B------:R-:W-:Y:S05]  /*3840*/  BSYNC.RECONVERGENT B0 ;  /* 0x0000000000007941 */ /* 0x000fea0003800200 */
.L_x_1:
[----:B------:R-:W-:Y:S06]  /*3850*/  BAR.SYNC.DEFER_BLOCKING 0x0 ;  /* 0x0000000000007b1d */ /* 0x000fec0000010000 */
[----:B------:R-:W-:Y:S04]  /*3860*/  BSSY.RECONVERGENT B0, `(.L_x_3) ;  /* 0x0000357000007945 */ /* 0x000fe80003800200 */
[----:B------:R-:W-:Y:S05]  /*3870*/  @P3 BRA `(.L_x_4) ;  /* 0x0000003400543947 */ /* 0x000fea0003800000 */
[----:B------:R-:W0:Y:S04]  /*3880*/  LDG.E.64 R18, desc[UR8][R12.64] ;  /* 0x000000080c127981 */ /* 0x000e28000c1e1b00 */
[----:B-1----:R-:W2:Y:S04]  /*3890*/  LDG.E.64 R14, desc[UR8][R12.64+0x10] ;  /* 0x000010080c0e7981 */ /* 0x002ea8000c1e1b00 */
[----:B------:R-:W3:Y:S01]  /*38a0*/  LDG.E.64 R16, desc[UR8][R12.64+0x8] ;  /* 0x000008080c107981 */ /* 0x000ee2000c1e1b00 */
[----:B------:R-:W1:Y:S01]  /*38b0*/  S2UR UR6, SR_CgaCtaId ;  /* 0x00000000000679c3 */ /* 0x000e620000008800 */
[----:B------:R-:W-:-:S02]  /*38c0*/  UMOV UR5, 0x400 ;  /* 0x0000040000057882 */ /* 0x000fc40000000000 */
[----:B------:R-:W4:Y:S01]  /*38d0*/  LDG.E R29, desc[UR8][R12.64+0x20] ;  /* 0x000020080c1d7981 */ /* 0x000f22000c1e1900 */
[----:B-1----:R-:W-:Y:S01]  /*38e0*/  ULEA UR5, UR6, UR5, 0x18 ;  /* 0x0000000506057291 */ /* 0x002fe2000f8ec0ff */
[----:B0-----:R-:W-:-:S04]  /*38f0*/  SHF.R.U32.HI R4, RZ, 0x2, R19 ;  /* 0x00000002ff047819 */ /* 0x001fc80000011613 */
[----:B------:R-:W-:Y:S01]  /*3900*/  LOP3.LUT R4, R4, R19, RZ, 0x3c, !PT ;  /* 0x0000001304047212 */ /* 0x000fe200078e3cff */
[----:B--2---:R-:W-:Y:S01]  /*3910*/  IMAD.SHL.U32 R22, R15, 0x10, RZ ;  /* 0x000000100f167824 */ /* 0x004fe200078e00ff */
[----:B------:R-:W-:Y:S02]  /*3920*/  SHF.R.U32.HI R25, RZ, 0x2, R14 ;  /* 0x00000002ff197819 */ /* 0x000fe4000001160e */
[----:B---3--:R-:W-:Y:S01]  /*3930*/  SHF.R.U32.HI R19, RZ, 0x2, R16 ;  /* 0x00000002ff137819 */ /* 0x008fe20000011610 */
[----:B------:R-:W-:Y:S01]  /*3940*/  IMAD.SHL.U32 R11, R4, 0x2, RZ ;  /* 0x00000002040b7824 */ /* 0x000fe200078e00ff */
[----:B------:R-:W-:Y:S02]  /*3950*/  SHF.R.U32.HI R24, RZ, 0x2, R17 ;  /* 0x00000002ff187819 */ /* 0x000fe40000011611 */
[----:B------:R-:W-:Y:S02]  /*3960*/  LOP3.LUT R14, R25, R14, RZ, 0x3c, !PT ;  /* 0x0000000e190e7212 */ /* 0x000fe400078e3cff */
[----:B------:R-:W-:-:S02]  /*3970*/  LOP3.LUT R11, R15, R22, R11, 0x96, !PT ;  /* 0x000000160f0b7212 */ /* 0x000fc400078e960b */
[----:B------:R-:W-:Y:S02]  /*3980*/  LOP3.LUT R22, R19, R16, RZ, 0x3c, !PT ;  /* 0x0000001013167212 */ /* 0x000fe400078e3cff */
[----:B------:R-:W-:Y:S01]  /*3990*/  LOP3.LUT R19, R11, R4, RZ, 0x3c, !PT ;  /* 0x000000040b137212 */ /* 0x000fe200078e3cff */
[----:B------:R-:W-:Y:S02]  /*39a0*/  IMAD.MOV.U32 R11, RZ, RZ, 0x2f800000 ;  /* 0x2f800000ff0b7424 */ /* 0x000fe400078e00ff */
[----:B------:R-:W-:Y:S01]  /*39b0*/  IMAD.SHL.U32 R23, R22, 0x2, RZ ;  /* 0x0000000216177824 */ /* 0x000fe200078e00ff */
[----:B------:R-:W-:Y:S01]  /*39c0*/  IADD3 R4, PT, PT, R18, 0x587c5, R19 ;  /* 0x000587c512047810 */ /* 0x000fe20007ffe013 */
[----:B------:R-:W-:-:S05]  /*39d0*/  IMAD.SHL.U32 R16, R19, 0x10, RZ ;  /* 0x0000001013107824 */ /* 0x000fca00078e00ff */
[----:B------:R-:W-:Y:S02]  /*39e0*/  LOP3.LUT R23, R19, R16, R23, 0x96, !PT ;  /* 0x0000001013177212 */ /* 0x000fe400078e9617 */
[----:B------:R-:W-:Y:S02]  /*39f0*/  I2FP.F32.U32 R16, R4 ;  /* 0x0000000400107245 */ /* 0x000fe40000201000 */
[----:B------:R-:W-:Y:S02]  /*3a00*/  LOP3.LUT R4, R24, R17, RZ, 0x3c, !PT ;  /* 0x0000001118047212 */ /* 0x000fe400078e3cff */
[----:B------:R-:W-:Y:S01]  /*3a10*/  LOP3.LUT R17, R23, R22, RZ, 0x3c, !PT ;  /* 0x0000001617117212 */ /* 0x000fe200078e3cff */
[----:B------:R-:W-:Y:S02]  /*3a20*/  FFMA R16, R16, R11, 1.1641532182693481445e-10 ;  /* 0x2f00000010107423 */ /* 0x000fe4000000000b */
[----:B------:R-:W-:Y:S01]  /*3a30*/  IMAD.SHL.U32 R23, R4, 0x2, RZ ;  /* 0x0000000204177824 */ /* 0x000fe200078e00ff */
[----:B------:R-:W-:Y:S01]  /*3a40*/  IADD3 R22, PT, PT, R18, 0xb0f8a, R17 ;  /* 0x000b0f8a12167810 */ /* 0x000fe20007ffe011 */
[----:B------:R-:W-:Y:S01]  /*3a50*/  IMAD.SHL.U32 R24, R17, 0x10, RZ ;  /* 0x0000001011187824 */ /* 0x000fe200078e00ff */
[----:B------:R-:W-:-:S02]  /*3a60*/  FSETP.GT.AND P1, PT, R16, UR11, PT ;  /* 0x0000000b10007c0b */ /* 0x000fc4000bf24000 */
[----:B------:R-:W-:Y:S02]  /*3a70*/  I2FP.F32.U32 R22, R22 ;  /* 0x0000001600167245 */ /* 0x000fe40000201000 */
[----:B------:R-:W-:Y:S02]  /*3a80*/  LOP3.LUT R23, R17, R24, R23, 0x96, !PT ;  /* 0x0000001811177212 */ /* 0x000fe400078e9617 */
[----:B------:R-:W-:Y:S01]  /*3a90*/  FSETP.GEU.OR P1, PT, R16, UR10, !P1 ;  /* 0x0000000a10007c0b */ /* 0x000fe2000cf2e400 */
[----:B------:R-:W-:Y:S01]  /*3aa0*/  FFMA R22, R22, R11, 1.1641532182693481445e-10 ;  /* 0x2f00000016167423 */ /* 0x000fe2000000000b */
[----:B------:R-:W-:Y:S01]  /*3ab0*/  LOP3.LUT R23, R23, R4, RZ, 0x3c, !PT ;  /* 0x0000000417177212 */ /* 0x000fe200078e3cff */
[----:B------:R-:W-:Y:S01]  /*3ac0*/  IMAD.SHL.U32 R16, R14, 0x2, RZ ;  /* 0x000000020e107824 */ /* 0x000fe200078e00ff */
[----:B------:R-:W-:Y:S02]  /*3ad0*/  SHF.R.U32.HI R24, RZ, 0x2, R19 ;  /* 0x00000002ff187819 */ /* 0x000fe40000011613 */
[----:B------:R-:W-:Y:S01]  /*3ae0*/  FSETP.GT.AND P4, PT, R22, UR11, PT ;  /* 0x0000000b16007c0b */ /* 0x000fe2000bf84000 */
[----:B------:R-:W-:Y:S01]  /*3af0*/  IMAD.SHL.U32 R4, R23, 0x10, RZ ;  /* 0x0000001017047824 */ /* 0x000fe200078e00ff */
[----:B------:R-:W-:-:S02]  /*3b00*/  SHF.R.U32.HI R28, RZ, 0x2, R17 ;  /* 0x00000002ff1c7819 */ /* 0x000fc40000011611 */
[----:B------:R-:W-:Y:S02]  /*3b10*/  FSETP.LT.AND P4, PT, R22, UR10, P4 ;  /* 0x0000000a16007c0b */ /* 0x000fe4000a781000 */
[----:B------:R-:W-:Y:S02]  /*3b20*/  SHF.R.U32.HI R22, RZ, 0x2, R15 ;  /* 0x00000002ff167819 */ /* 0x000fe4000001160f */
[----:B------:R-:W-:Y:S02]  /*3b30*/  LOP3.LUT R25, R23, R4, R16, 0x96, !PT ;  /* 0x0000000417197212 */ /* 0x000fe400078e9610 */
[----:B------:R-:W-:Y:S02]  /*3b40*/  LOP3.LUT R4, R22, R15, RZ, 0x3c, !PT ;  /* 0x0000000f16047212 */ /* 0x000fe400078e3cff */
[----:B------:R-:W-:Y:S02]  /*3b50*/  LOP3.LUT R14, R25, R14, RZ, 0x3c, !PT ;  /* 0x0000000e190e7212 */ /* 0x000fe400078e3cff */
[C---:B------:R-:W-:Y:S01]  /*3b60*/  @!P1 LOP3.LUT R16, R3.reuse, 0x1, RZ, 0xfc, !PT ;  /* 0x0000000103109812 */ /* 0x040fe200078efcff */
[----:B------:R-:W-:Y:S01]  /*3b70*/  IMAD.SHL.U32 R15, R4, 0x2, RZ ;  /* 0x00000002040f7824 */ /* 0x000fe200078e00ff */
[----:B------:R-:W-:Y:S01]  /*3b80*/  @P1 LOP3.LUT R16, R3, 0xfffffffe, RZ, 0xc0, !PT ;  /* 0xfffffffe03101812 */ /* 0x000fe200078ec0ff */
[----:B------:R-:W-:Y:S01]  /*3b90*/  IMAD.SHL.U32 R3, R14, 0x10, RZ ;  /* 0x000000100e037824 */ /* 0x000fe200078e00ff */
[----:B------:R-:W-:-:S02]  /*3ba0*/  SHF.R.U32.HI R27, RZ, 0x2, R14 ;  /* 0x00000002ff1b7819 */ /* 0x000fc4000001160e */
[----:B------:R-:W-:Y:S02]  /*3bb0*/  @!P4 LOP3.LUT R22, R16, 0xfffffffd, RZ, 0xc0, !PT ;  /* 0xfffffffd1016c812 */ /* 0x000fe400078ec0ff */
[----:B------:R-:W-:Y:S02]  /*3bc0*/  LOP3.LUT R25, R14, R3, R15, 0x96, !PT ;  /* 0x000000030e197212 */ /* 0x000fe400078e960f */
[----:B------:R-:W-:Y:S02]  /*3bd0*/  IADD3 R3, PT, PT, R18, 0x10974f, R23 ;  /* 0x0010974f12037810 */ /* 0x000fe40007ffe017 */
[----:B------:R-:W-:Y:S01]  /*3be0*/  @P4 LOP3.LUT R22, R16, 0x2, RZ, 0xfc, !PT ;  /* 0x0000000210164812 */ /* 0x000fe200078efcff */
[----:B------:R-:W-:Y:S01]  /*3bf0*/  VIADD R16, R18, 0x161f14 ;  /* 0x00161f1412107836 */ /* 0x000fe20000000000 */
[----:B------:R-:W-:Y:S02]  /*3c00*/  LOP3.LUT R15, R24, R19, RZ, 0x3c, !PT ;  /* 0x00000013180f7212 */ /* 0x000fe400078e3cff */
[----:B------:R-:W-:-:S02]  /*3c10*/  LOP3.LUT R4, R25, R4, RZ, 0x3c, !PT ;  /* 0x0000000419047212 */ /* 0x000fc400078e3cff */
[----:B------:R-:W-:Y:S01]  /*3c20*/  I2FP.F32.U32 R24, R3 ;  /* 0x0000000300187245 */ /* 0x000fe20000201000 */
[----:B------:R-:W-:Y:S02]  /*3c30*/  IMAD.IADD R3, R14, 0x1, R16 ;  /* 0x000000010e037824 */ /* 0x000fe400078e0210 */
[----:B------:R-:W-:Y:S02]  /*3c40*/  IMAD.SHL.U32 R26, R15, 0x2, RZ ;  /* 0x000000020f1a7824 */ /* 0x000fe400078e00ff */
[----:B------:R-:W-:Y:S02]  /*3c50*/  IMAD.SHL.U32 R25, R4, 0x10, RZ ;  /* 0x0000001004197824 */ /* 0x000fe400078e00ff */
[----:B------:R-:W-:Y:S01]  /*3c60*/  FFMA R19, R24, R11, 1.1641532182693481445e-10 ;  /* 0x2f00000018137423 */ /* 0x000fe2000000000b */
[----:B------:R-:W-:Y:S02]  /*3c70*/  I2FP.F32.U32 R24, R3 ;  /* 0x0000000300187245 */ /* 0x000fe40000201000 */
[----:B------:R-:W-:-:S02]  /*3c80*/  LOP3.LUT R3, R28, R17, RZ, 0x3c, !PT ;  /* 0x000000111c037212 */ /* 0x000fc400078e3cff */
[----:B------:R-:W-:Y:S01]  /*3c90*/  LOP3.LUT R26, R4, R25, R26, 0x96, !PT ;  /* 0x00000019041a7212 */ /* 0x000fe200078e961a */
[----:B------:R-:W-:Y:S01]  /*3ca0*/  FFMA R24, R24, R11, 1.1641532182693481445e-10 ;  /* 0x2f00000018187423 */ /* 0x000fe2000000000b */
[C---:B------:R-:W-:Y:S02]  /*3cb0*/  FSETP.GT.AND P1, PT, R19.reuse, UR11, PT ;  /* 0x0000000b13007c0b */ /* 0x040fe4000bf24000 */
[----:B------:R-:W-:Y:S02]  /*3cc0*/  LOP3.LUT R15, R26, R15, RZ, 0x3c, !PT ;  /* 0x0000000f1a0f7212 */ /* 0x000fe400078e3cff */
[----:B------:R-:W-:Y:S01]  /*3cd0*/  FSETP.LT.AND P1, PT, R19, UR10, P1 ;  /* 0x0000000a13007c0b */ /* 0x000fe20008f21000 */
[----:B------:R-:W-:Y:S01]  /*3ce0*/  IMAD.SHL.U32 R19, R3, 0x2, RZ ;  /* 0x0000000203137824 */ /* 0x000fe200078e00ff */
[----:B------:R-:W-:Y:S01]  /*3cf0*/  FSETP.GT.AND P4, PT, R24, UR11, PT ;  /* 0x0000000b18007c0b */ /* 0x000fe2000bf84000 */
[----:B------:R-:W-:Y:S01]  /*3d00*/  IMAD.SHL.U32 R28, R15, 0x10, RZ ;  /* 0x000000100f1c7824 */ /* 0x000fe200078e00ff */
[----:B------:R-:W-:-:S02]  /*3d10*/  IADD3 R17, PT, PT, R16, 0x587c5, R4 ;  /* 0x000587c510117810 */ /* 0x000fc40007ffe004 */
[----:B------:R-:W-:Y:S02]  /*3d20*/  FSETP.LT.AND P4, PT, R24, UR10, P4 ;  /* 0x0000000a18007c0b */ /* 0x000fe4000a781000 */
[----:B------:R-:W-:Y:S02]  /*3d30*/  LOP3.LUT R28, R15, R28, R19, 0x96, !PT ;  /* 0x0000001c0f1c7212 */ /* 0x000fe400078e9613 */
[----:B------:R-:W-:Y:S02]  /*3d40*/  SHF.R.U32.HI R24, RZ, 0x2, R23 ;  /* 0x00000002ff187819 */ /* 0x000fe40000011617 */
[----:B------:R-:W-:Y:S02]  /*3d50*/  LOP3.LUT R3, R28, R3, RZ, 0x3c, !PT ;  /* 0x000000031c037212 */ /* 0x000fe400078e3cff */
[----:B------:R-:W-:Y:S02]  /*3d60*/  LOP3.LUT R23, R24, R23, RZ, 0x3c, !PT ;  /* 0x0000001718177212 */ /* 0x000fe400078e3cff */
[----:B------:R-:W-:-:S02]  /*3d70*/  I2FP.F32.U32 R26, R17 ;  /* 0x00000011001a7245 */ /* 0x000fc40000201000 */
[C---:B------:R-:W-:Y:S01]  /*3d80*/  @!P1 LOP3.LUT R25, R22.reuse, 0xfffffffb, RZ, 0xc0, !PT ;  /* 0xfffffffb16199812 */ /* 0x040fe200078ec0ff */
[----:B------:R-:W-:Y:S01]  /*3d90*/  IMAD.SHL.U32 R17, R23, 0x2, RZ ;  /* 0x0000000217117824 */ /* 0x000fe200078e00ff */
[----:B------:R-:W-:Y:S01]  /*3da0*/  @P1 LOP3.LUT R25, R22, 0x4, RZ, 0xfc, !PT ;  /* 0x0000000416191812 */ /* 0x000fe200078efcff */
[----:B------:R-:W-:Y:S02]  /*3db0*/  IMAD.SHL.U32 R22, R3, 0x10, RZ ;  /* 0x0000001003167824 */ /* 0x000fe400078e00ff */
[----:B------:R-:W-:Y:S01]  /*3dc0*/  FFMA R26, R26, R11, 1.1641532182693481445e-10 ;  /* 0x2f0000001a1a7423 */ /* 0x000fe2000000000b */
[----:B------:R-:W-:Y:S02]  /*3dd0*/  IADD3 R19, PT, PT, R16, 0xb0f8a, R15 ;  /* 0x000b0f8a10137810 */ /* 0x000fe40007ffe00f */
[----:B------:R-:W-:Y:S02]  /*3de0*/  @!P4 LOP3.LUT R24, R25, 0xfffffff7, RZ, 0xc0, !PT ;  /* 0xfffffff71918c812 */ /* 0x000fe400078ec0ff */
[----:B------:R-:W-:-:S02]  /*3df0*/  LOP3.LUT R22, R3, R22, R17, 0x96, !PT ;  /* 0x0000001603167212 */ /* 0x000fc400078e9611 */
[----:B------:R-:W-:Y:S02]  /*3e00*/  FSETP.GT.AND P5, PT, R26, UR11, PT ;  /* 0x0000000b1a007c0b */ /* 0x000fe4000bfa4000 */
[----:B------:R-:W-:Y:S02]  /*3e10*/  LOP3.LUT R17, R27, R14, RZ, 0x3c, !PT ;  /* 0x0000000e1b117212 */ /* 0x000fe400078e3cff */
[----:B------:R-:W-:Y:S02]  /*3e20*/  LOP3.LUT R14, R22, R23, RZ, 0x3c, !PT ;  /* 0x00000017160e7212 */ /* 0x000fe400078e3cff */
[----:B------:R-:W-:Y:S02]  /*3e30*/  FSETP.GEU.OR P1, PT, R26, UR10, !P5 ;  /* 0x0000000a1a007c0b */ /* 0x000fe4000ef2e400 */
[----:B------:R-:W-:Y:S01]  /*3e40*/  I2FP.F32.U32 R22, R19 ;  /* 0x0000001300167245 */ /* 0x000fe20000201000 */
[----:B------:R-:W-:Y:S01]  /*3e50*/  IMAD.SHL.U32 R23, R14, 0x10, RZ ;  /* 0x000000100e177824 */ /* 0x000fe200078e00ff */
[----:B------:R-:W-:-:S02]  /*3e60*/  IADD3 R19, PT, PT, R16, 0x10974f, R3 ;  /* 0x0010974f10137810 */ /* 0x000fc40007ffe003 */
[----:B------:R-:W-:Y:S01]  /*3e70*/  @P4 LOP3.LUT R24, R25, 0x8, RZ, 0xfc, !PT ;  /* 0x0000000819184812 */ /* 0x000fe200078efcff */
[----:B------:R-:W-:Y:S02]  /*3e80*/  IMAD.SHL.U32 R25, R17, 0x2, RZ ;  /* 0x0000000211197824 */ /* 0x000fe400078e00ff */
[----:B------:R-:W-:Y:S01]  /*3e90*/  FFMA R16, R22, R11, 1.1641532182693481445e-10 ;  /* 0x2f00000016107423 */ /* 0x000fe2000000000b */
[----:B------:R-:W-:Y:S02]  /*3ea0*/  I2FP.F32.U32 R22, R19 ;  /* 0x0000001300167245 */ /* 0x000fe40000201000 */
[----:B------:R-:W-:Y:S02]  /*3eb0*/  LOP3.LUT R26, R14, R23, R25, 0x96, !PT ;  /* 0x000000170e1a7212 */ /* 0x000fe400078e9619 */
[----:B------:R-:W-:Y:S01]  /*3ec0*/  SHF.R.U32.HI R25, RZ, 0x2, R4 ;  /* 0x00000002ff197819 */ /* 0x000fe20000011604 */
[----:B------:R-:W-:Y:S01]  /*3ed0*/  FFMA R19, R22, R11, 1.1641532182693481445e-10 ;  /* 0x2f00000016137423 */ /* 0x000fe2000000000b */
[----:B------:R-:W-:-:S02]  /*3ee0*/  FSETP.GT.AND P4, PT, R16, UR11, PT ;  /* 0x0000000b10007c0b */ /* 0x000fc4000bf84000 */
[C---:B------:R-:W-:Y:S02]  /*3ef0*/  @!P1 LOP3.LUT R23, R24.reuse, 0x10, RZ, 0xfc, !PT ;  /* 0x0000001018179812 */ /* 0x040fe400078efcff */
[----:B------:R-:W-:Y:S02]  /*3f00*/  @P1 LOP3.LUT R23, R24, 0xffffffef, RZ, 0xc0, !PT ;  /* 0xffffffef18171812 */ /* 0x000fe400078ec0ff */
[----:B------:R-:W-:Y:S02]  /*3f10*/  LOP3.LUT R4, R25, R4, RZ, 0x3c, !PT ;  /* 0x0000000419047212 */ /* 0x000fe400078e3cff */
[----:B------:R-:W-:Y:S01]  /*3f20*/  FSETP.LT.AND P1, PT, R16, UR10, P4 ;  /* 0x0000000a10007c0b */ /* 0x000fe2000a721000 */
[----:B------:R-:W-:Y:S01]  /*3f30*/  VIADD R16, R18, 0x2c3e28 ;  /* 0x002c3e2812107836 */ /* 0x000fe20000000000 */
[----:B------:R-:W-:Y:S01]  /*3f40*/  LOP3.LUT R17, R26, R17, RZ, 0x3c, !PT ;  /* 0x000000111a117212 */ /* 0x000fe200078e3cff */
[----:B------:R-:W-:Y:S01]  /*3f50*/  IMAD.SHL.U32 R24, R4, 0x2, RZ ;  /* 0x0000000204187824 */ /* 0x000fe200078e00ff */
[----:B------:R-:W-:-:S02]  /*3f60*/  FSETP.GT.AND P4, PT, R19, UR11, PT ;  /* 0x0000000b13007c0b */ /* 0x000fc4000bf84000 */
[----:B------:R-:W-:Y:S01]  /*3f70*/  SHF.R.U32.HI R26, RZ, 0x2, R15 ;  /* 0x00000002ff1a7819 */ /* 0x000fe2000001160f */
[----:B------:R-:W-:Y:S01]  /*3f80*/  IMAD.SHL.U32 R22, R17, 0x10, RZ ;  /* 0x0000001011167824 */ /* 0x000fe200078e00ff */
[----:B------:R-:W-:Y:S01]  /*3f90*/  FSETP.LT.AND P4, PT, R19, UR10, P4 ;  /* 0x0000000a13007c0b */ /* 0x000fe2000a781000 */
[----:B------:R-:W-:-:S03]  /*3fa0*/  IMAD.IADD R19, R14, 0x1, R16 ;  /* 0x000000010e137824 */ /* 0x000fc600078e0210 */
[----:B------:R-:W-:Y:S02]  /*3fb0*/  LOP3.LUT R25, R17, R22, R24, 0x96, !PT ;  /* 0x0000001611197212 */ /* 0x000fe400078e9618 */
[----:B------:R-:W-:Y:S02]  /*3fc0*/  I2FP.F32.U32 R22, R19 ;  /* 0x0000001300167245 */ /* 0x000fe40000201000 */
[----:B------:R-:W-:Y:S02]  /*3fd0*/  LOP3.LUT R19, R26, R15, RZ, 0x3c, !PT ;  /* 0x0000000f1a137212 */ /* 0x000fe400078e3cff */
[----:B------:R-:W-:Y:S01]  /*3fe0*/  LOP3.LUT R15, R25, R4, RZ, 0x3c, !PT ;  /* 0x00000004190f7212 */ /* 0x000fe200078e3cff */
[----:B------:R-:W-:Y:S01]  /*3ff0*/  FFMA R22, R22, R11, 1.1641532182693481445e-10 ;  /* 0x2f00000016167423 */ /* 0x000fe2000000000b */
[----:B------:R-:W-:Y:S02]  /*4000*/  IADD3 R4, PT, PT, R16, 0x587c5, R17 ;  /* 0x000587c510047810 */ /* 0x000fe40007ffe011 */
[----:B------:R-:W-:Y:S01]  /*4010*/  @!P1 LOP3.LUT R24, R23, 0xffffffdf, RZ, 0xc0, !PT ;  /* 0xffffffdf17189812 */ /* 0x000fe200078ec0ff */
[----:B------:R-:W-:Y:S01]  /*4020*/  IMAD.SHL.U32 R26, R15, 0x10, RZ ;  /* 0x000000100f1a7824 */ /* 0x000fe200078e00ff */
[----:B------:R-:W-:Y:S01]  /*4030*/  @P1 LOP3.LUT R24, R23, 0x20, RZ, 0xfc, !PT ;  /* 0x0000002017181812 */ /* 0x000fe200078efcff */
[----:B------:R-:W-:Y:S01]  /*4040*/  IMAD.SHL.U32 R23, R19, 0x2, RZ ;  /* 0x0000000213177824 */ /* 0x000fe200078e00ff */
[----:B------:R-:W-:-:S02]  /*4050*/  FSETP.GT.AND P1, PT, R22, UR11, PT ;  /* 0x0000000b16007c0b */ /* 0x000fc4000bf24000 */
[----:B------:R-:W-:Y:S02]  /*4060*/  I2FP.F32.U32 R4, R4 ;  /* 0x0000000400047245 */ /* 0x000fe40000201000 */
[----:B------:R-:W-:Y:S02]  /*4070*/  FSETP.LT.AND P1, PT, R22, UR10, P1 ;  /* 0x0000000a16007c0b */ /* 0x000fe40008f21000 */
[----:B------:R-:W-:Y:S01]  /*4080*/  LOP3.LUT R26, R15, R26, R23, 0x96, !PT ;  /* 0x0000001a0f1a7212 */ /* 0x000fe200078e9617 */
[----:B------:R-:W-:Y:S01]  /*4090*/  FFMA R22, R4, R11, 1.1641532182693481445e-10 ;  /* 0x2f00000004167423 */ /* 0x000fe2000000000b */
[----:B------:R-:W-:Y:S02]  /*40a0*/  IADD3 R23, PT, PT, R16, 0xb0f8a, R15 ;  /* 0x000b0f8a10177810 */ /* 0x000fe40007ffe00f */
[----:B------:R-:W-:Y:S02]  /*40b0*/  LOP3.LUT R4, R26, R19, RZ, 0x3c, !PT ;  /* 0x000000131a047212 */ /* 0x000fe400078e3cff */
[----:B------:R-:W-:-:S02]  /*40c0*/  FSETP.GT.AND P5, PT, R22, UR11, PT ;  /* 0x0000000b16007c0b */ /* 0x000fc4000bfa4000 */
[C---:B------:R-:W-:Y:S02]  /*40d0*/  @!P4 LOP3.LUT R19, R24.reuse, 0xffffffbf, RZ, 0xc0, !PT ;  /* 0xffffffbf1813c812 */ /* 0x040fe400078ec0ff */
[----:B------:R-:W-:Y:S02]  /*40e0*/  I2FP.F32.U32 R26, R23 ;  /* 0x00000017001a7245 */ /* 0x000fe40000201000 */
[----:B------:R-:W-:Y:S02]  /*40f0*/  @P4 LOP3.LUT R19, R24, 0x40, RZ, 0xfc, !PT ;  /* 0x0000004018134812 */ /* 0x000fe400078efcff */
[----:B------:R-:W-:Y:S01]  /*4100*/  IADD3 R16, PT, PT, R16, 0x10974f, R4 ;  /* 0x0010974f10107810 */ /* 0x000fe20007ffe004 */
[----:B------:R-:W-:Y:S01]  /*4110*/  FFMA R26, R26, R11, 1.1641532182693481445e-10 ;  /* 0x2f0000001a1a7423 */ /* 0x000fe2000000000b */
[----:B------:R-:W-:Y:S02]  /*4120*/  FSETP.GEU.OR P4, PT, R22, UR10, !P5 ;  /* 0x0000000a16007c0b */ /* 0x000fe4000ef8e400 */
[----:B------:R-:W-:-:S02]  /*4130*/  SHF.R.U32.HI R22, RZ, 0x2, R3 ;  /* 0x00000002ff167819 */ /* 0x000fc40000011603 */
[----:B------:R-:W-:Y:S02]  /*4140*/  I2FP.F32.U32 R16, R16 ;  /* 0x0000001000107245 */ /* 0x000fe40000201000 */
[----:B------:R-:W-:Y:S02]  /*4150*/  LOP3.LUT R3, R22, R3, RZ, 0x3c, !PT ;  /* 0x0000000316037212 */ /* 0x000fe400078e3cff */
[----:B------:R-:W-:Y:S01]  /*4160*/  @!P1 LOP3.LUT R23, R19, 0xffffff7f, RZ, 0xc0, !PT ;  /* 0xffffff7f13179812 */ /* 0x000fe200078ec0ff */
[----:B------:R-:W-:Y:S01]  /*4170*/  FFMA R16, R16, R11, 1.1641532182693481445e-10 ;  /* 0x2f00000010107423 */ /* 0x000fe2000000000b */
[----:B------:R-:W-:Y:S01]  /*4180*/  FSETP.GT.AND P5, PT, R26, UR11, PT ;  /* 0x0000000b1a007c0b */ /* 0x000fe2000bfa4000 */
[----:B------:R-:W-:Y:S01]  /*4190*/  IMAD.SHL.U32 R22, R3, 0x2, RZ ;  /* 0x0000000203167824 */ /* 0x000fe200078e00ff */
[----:B------:R-:W-:Y:S01]  /*41a0*/  @P1 LOP3.LUT R23, R19, 0x80, RZ, 0xfc, !PT ;  /* 0x0000008013171812 */ /* 0x000fe200078efcff */
[----:B------:R-:W-:Y:S01]  /*41b0*/  IMAD.SHL.U32 R19, R4, 0x10, RZ ;  /* 0x0000001004137824 */ /* 0x000fe200078e00ff */
[----:B------:R-:W-:-:S02]  /*41c0*/  FSETP.LT.AND P5, PT, R26, UR10, P5 ;  /* 0x0000000a1a007c0b */ /* 0x000fc4000afa1000 */
[----:B------:R-:W-:Y:S02]  /*41d0*/  FSETP.GT.AND P1, PT, R16, UR11, PT ;  /* 0x0000000b10007c0b */ /* 0x000fe4000bf24000 */
[----:B------:R-:W-:Y:S02]  /*41e0*/  SHF.R.U32.HI R25, RZ, 0x2, R14 ;  /* 0x00000002ff197819 */ /* 0x000fe4000001160e */
[----:B------:R-:W-:Y:S02]  /*41f0*/  LOP3.LUT R22, R4, R19, R22, 0x96, !PT ;  /* 0x0000001304167212 */ /* 0x000fe400078e9616 */
[----:B------:R-:W-:Y:S02]  /*4200*/  FSETP.LT.AND P1, PT, R16, UR10, P1 ;  /* 0x0000000a10007c0b */ /* 0x000fe40008f21000 */
[----:B------:R-:W-:Y:S01]  /*4210*/  LOP3.LUT R16, R25, R14, RZ, 0x3c, !PT ;  /* 0x0000000e19107212 */ /* 0x000fe200078e3cff */
[----:B------:R-:W-:Y:S01]  /*4220*/  VIADD R14, R18, 0x425d3c ;  /* 0x00425d3c120e7836 */ /* 0x000fe20000000000 */
[----:B------:R-:W-:-:S02]  /*4230*/  LOP3.LUT R19, R22, R3, RZ, 0x3c, !PT ;  /* 0x0000000316137212 */ /* 0x000fc400078e3cff */
[C---:B------:R-:W-:Y:S01]  /*4240*/  @!P4 LOP3.LUT R24, R23.reuse, 0x100, RZ, 0xfc, !PT ;  /* 0x000001001718c812 */ /* 0x040fe200078efcff */
[----:B------:R-:W-:Y:S01]  /*4250*/  IMAD.SHL.U32 R3, R16, 0x2, RZ ;  /* 0x0000000210037824 */ /* 0x000fe200078e00ff */
[----:B------:R-:W-:Y:S01]  /*4260*/  @P4 LOP3.LUT R24, R23, 0xfffffeff, RZ, 0xc0, !PT ;  /* 0xfffffeff17184812 */ /* 0x000fe200078ec0ff */
[----:B------:R-:W-:Y:S01]  /*4270*/  IMAD.SHL.U32 R22, R19, 0x10, RZ ;  /* 0x0000001013167824 */ /* 0x000fe200078e00ff */
[----:B------:R-:W-:Y:S02]  /*4280*/  SHF.R.U32.HI R26, RZ, 0x2, R15 ;  /* 0x00000002ff1a7819 */ /* 0x000fe4000001160f */
[C---:B------:R-:W-:Y:S02]  /*4290*/  @!P5 LOP3.LUT R25, R24.reuse, 0xfffffdff, RZ, 0xc0, !PT ;  /* 0xfffffdff1819d812 */ /* 0x040fe400078ec0ff */
[----:B------:R-:W-:Y:S02]  /*42a0*/  @P5 LOP3.LUT R25, R24, 0x200, RZ, 0xfc, !PT ;  /* 0x0000020018195812 */ /* 0x000fe400078efcff */
[----:B------:R-:W-:-:S02]  /*42b0*/  SHF.R.U32.HI R24, RZ, 0x2, R17 ;  /* 0x00000002ff187819 */ /* 0x000fc40000011611 */
[C---:B------:R-:W-:Y:S01]  /*42c0*/  LOP3.LUT R27, R19.reuse, R22, R3, 0x96, !PT ;  /* 0x00000016131b7212 */ /* 0x040fe200078e9603 */
[----:B------:R-:W-:Y:S01]  /*42d0*/  IMAD.IADD R22, R19, 0x1, R14 ;  /* 0x0000000113167824 */ /* 0x000fe200078e020e */
[----:B------:R-:W-:Y:S02]  /*42e0*/  LOP3.LUT R3, R24, R17, RZ, 0x3c, !PT ;  /* 0x0000001118037212 */ /* 0x000fe400078e3cff */
[----:B------:R-:W-:Y:S02]  /*42f0*/  LOP3.LUT R17, R27, R16, RZ, 0x3c, !PT ;  /* 0x000000101b117212 */ /* 0x000fe400078e3cff */
[----:B------:R-:W-:Y:S01]  /*4300*/  I2FP.F32.U32 R22, R22 ;  /* 0x0000001600167245 */ /* 0x000fe20000201000 */
[----:B------:R-:W-:Y:S01]  /*4310*/  IMAD.SHL.U32 R24, R3, 0x2, RZ ;  /* 0x0000000203187824 */ /* 0x000fe200078e00ff */
[----:B------:R-:W-:Y:S01]  /*4320*/  LOP3.LUT R15, R26, R15, RZ, 0x3c, !PT ;  /* 0x0000000f1a0f7212 */ /* 0x000fe200078e3cff */
[----:B------:R-:W-:Y:S01]  /*4330*/  IMAD.SHL.U32 R16, R17, 0x10, RZ ;  /* 0x0000001011107824 */ /* 0x000fe200078e00ff */
[C---:B------:R-:W-:Y:S01]  /*4340*/  @!P1 LOP3.LUT R23, R25.reuse, 0xfffffbff, RZ, 0xc0, !PT ;  /* 0xfffffbff19179812 */ /* 0x040fe200078ec0ff */
[----:B------:R-:W-:Y:S01]  /*4350*/  FFMA R22, R22, R11, 1.1641532182693481445e-10 ;  /* 0x2f00000016167423 */ /* 0x000fe2000000000b */
[----:B------:R-:W-:Y:S01]  /*4360*/  @P1 LOP3.LUT R23, R25, 0x400, RZ, 0xfc, !PT ;  /* 0x0000040019171812 */ /* 0x000fe200078efcff */
[----:B------:R-:W-:Y:S01]  /*4370*/  IMAD.SHL.U32 R25, R15, 0x2, RZ ;  /* 0x000000020f197824 */ /* 0x000fe200078e00ff */
[----:B------:R-:W-:-:S02]  /*4380*/  LOP3.LUT R24, R17, R16, R24, 0x96, !PT ;  /* 0x0000001011187212 */ /* 0x000fc400078e9618 */
[----:B------:R-:W-:Y:S02]  /*4390*/  IADD3 R16, PT, PT, R14, 0x587c5, R17 ;  /* 0x000587c50e107810 */ /* 0x000fe40007ffe011 */
[----:B------:R-:W-:Y:S02]  /*43a0*/  LOP3.LUT R3, R24, R3, RZ, 0x3c, !PT ;  /* 0x0000000318037212 */ /* 0x000fe400078e3cff */
[C---:B------:R-:W-:Y:S02]  /*43b0*/  FSETP.GT.AND P5, PT, R22.reuse, UR11, PT ;  /* 0x0000000b16007c0b */ /* 0x040fe4000bfa4000 */
[----:B------:R-:W-:Y:S01]  /*43c0*/  I2FP.F32.U32 R16, R16 ;  /* 0x0000001000107245 */ /* 0x000fe20000201000 */
[----:B------:R-:W-:Y:S01]  /*43d0*/  IMAD.SHL.U32 R24, R3, 0x10, RZ ;  /* 0x0000001003187824 */ /* 0x000fe200078e00ff */
[----:B------:R-:W-:Y:S02]  /*43e0*/  SHF.R.U32.HI R27, RZ, 0x2, R4 ;  /* 0x00000002ff1b7819 */ /* 0x000fe40000011604 */
[----:B------:R-:W-:Y:S01]  /*43f0*/  FSETP.LT.AND P5, PT, R22, UR10, P5 ;  /* 0x0000000a16007c0b */ /* 0x000fe2000afa1000 */
[----:B------:R-:W-:Y:S01]  /*4400*/  FFMA R22, R16, R11, 1.1641532182693481445e-10 ;  /* 0x2f00000010167423 */ /* 0x000fe2000000000b */
[----:B------:R-:W-:-:S02]  /*4410*/  LOP3.LUT R16, R27, R4, RZ, 0x3c, !PT ;  /* 0x000000041b107212 */ /* 0x000fc400078e3cff */
[----:B------:R-:W-:Y:S02]  /*4420*/  IADD3 R4, PT, PT, R14, 0xb0f8a, R3 ;  /* 0x000b0f8a0e047810 */ /* 0x000fe40007ffe003 */
[----:B------:R-:W-:Y:S02]  /*4430*/  LOP3.LUT R26, R3, R24, R25, 0x96, !PT ;  /* 0x00000018031a7212 */ /* 0x000fe400078e9619 */
[----:B------:R-:W-:Y:S02]  /*4440*/  I2FP.F32.U32 R24, R4 ;  /* 0x0000000400187245 */ /* 0x000fe40000201000 */
[----:B------:R-:W-:Y:S02]  /*4450*/  FSETP.GT.AND P1, PT, R22, UR11, PT ;  /* 0x0000000b16007c0b */ /* 0x000fe4000bf24000 */
[----:B------:R-:W-:Y:S01]  /*4460*/  LOP3.LUT R4, R26, R15, RZ, 0x3c, !PT ;  /* 0x0000000f1a047212 */ /* 0x000fe200078e3cff */
[----:B------:R-:W-:Y:S01]  /*4470*/  FFMA R15, R24, R11, 1.1641532182693481445e-10 ;  /* 0x2f000000180f7423 */ /* 0x000fe2000000000b */
[----:B------:R-:W-:Y:S01]  /*4480*/  FSETP.GEU.OR P1, PT, R22, UR10, !P1 ;  /* 0x0000000a16007c0b */ /* 0x000fe2000cf2e400 */
[----:B------:R-:W-:Y:S01]  /*4490*/  IMAD.SHL.U32 R22, R16, 0x2, RZ ;  /* 0x0000000210167824 */ /* 0x000fe200078e00ff */
[----:B------:R-:W-:Y:S01]  /*44a0*/  IADD3 R14, PT, PT, R14, 0x10974f, R4 ;  /* 0x0010974f0e0e7810 */ /* 0x000fe20007ffe004 */
[----:B------:R-:W-:Y:S01]  /*44b0*/  IMAD.SHL.U32 R25, R4, 0x10, RZ ;  /* 0x0000001004197824 */ /* 0x000fe200078e00ff */
[----:B------:R-:W-:-:S02]  /*44c0*/  SHF.R.U32.HI R24, RZ, 0x2, R19 ;  /* 0x00000002ff187819 */ /* 0x000fc40000011613 */
[----:B------:R-:W-:Y:S02]  /*44d0*/  I2FP.F32.U32 R14, R14 ;  /* 0x0000000e000e7245 */ /* 0x000fe40000201000 */
[----:B------:R-:W-:Y:S02]  /*44e0*/  LOP3.LUT R25, R4, R25, R22, 0x96, !PT ;  /* 0x0000001904197212 */ /* 0x000fe400078e9616 */
[----:B------:R-:W-:Y:S01]  /*44f0*/  LOP3.LUT R19, R24, R19, RZ, 0x3c, !PT ;  /* 0x0000001318137212 */ /* 0x000fe200078e3cff */
[----:B------:R-:W-:Y:S01]  /*4500*/  FFMA R14, R14, R11, 1.1641532182693481445e-10 ;  /* 0x2f0000000e0e7423 */ /* 0x000fe2000000000b */
[----:B------:R-:W-:Y:S02]  /*4510*/  FSETP.GT.AND P4, PT, R15, UR11, PT ;  /* 0x0000000b0f007c0b */ /* 0x000fe4000bf84000 */
[----:B------:R-:W-:Y:S01]  /*4520*/  LOP3.LUT R16, R25, R16, RZ, 0x3c, !PT ;  /* 0x0000001019107212 */ /* 0x000fe200078e3cff */
[----:B------:R-:W-:Y:S01]  /*4530*/  IMAD.SHL.U32 R22, R19, 0x2, RZ ;  /* 0x0000000213167824 */ /* 0x000fe200078e00ff */
[----:B------:R-:W-:-:S02]  /*4540*/  FSETP.LT.AND P4, PT, R15, UR10, P4 ;  /* 0x0000000a0f007c0b */ /* 0x000fc4000a781000 */
[C---:B------:R-:W-:Y:S01]  /*4550*/  @!P5 LOP3.LUT R24, R23.reuse, 0xfffff7ff, RZ, 0xc0, !PT ;  /* 0xfffff7ff1718d812 */ /* 0x040fe200078ec0ff */
[----:B------:R-:W-:Y:S01]  /*4560*/  IMAD.SHL.U32 R15, R16, 0x10, RZ ;  /* 0x00000010100f7824 */ /* 0x000fe200078e00ff */
[----:B------:R-:W-:Y:S02]  /*4570*/  @P5 LOP3.LUT R24, R23, 0x800, RZ, 0xfc, !PT ;  /* 0x0000080017185812 */ /* 0x000fe400078efcff */
[----:B------:R-:W-:Y:S02]  /*4580*/  FSETP.GT.AND P5, PT, R14, UR11, PT ;  /* 0x0000000b0e007c0b */ /* 0x000fe4000bfa4000 */
[----:B------:R-:W-:Y:S02]  /*4590*/  SHF.R.U32.HI R26, RZ, 0x2, R17 ;  /* 0x00000002ff1a7819 */ /* 0x000fe40000011611 */
[----:B------:R-:W-:Y:S02]  /*45a0*/  LOP3.LUT R22, R16, R15, R22, 0x96, !PT ;  /* 0x0000000f10167212 */ /* 0x000fe400078e9616 */
[----:B------:R-:W-:-:S02]  /*45b0*/  FSETP.LT.AND P5, PT, R14, UR10, P5 ;  /* 0x0000000a0e007c0b */ /* 0x000fc4000afa1000 */
[----:B------:R-:W-:Y:S01]  /*45c0*/  LOP3.LUT R14, R26, R17, RZ, 0x3c, !PT ;  /* 0x000000111a0e7212 */ /* 0x000fe200078e3cff */
[----:B------:R-:W-:Y:S01]  /*45d0*/  VIADD R17, R18, 0x587c50 ;  /* 0x00587c5012117836 */ /* 0x000fe20000000000 */
[----:B------:R-:W-:Y:S02]  /*45e0*/  LOP3.LUT R22, R22, R19, RZ, 0x3c, !PT ;  /* 0x0000001316167212 */ /* 0x000fe400078e3cff */
[----:B------:R-:W-:Y:S01]  /*45f0*/  @!P1 LOP3.LUT R23, R24, 0x1000, RZ, 0xfc, !PT ;  /* 0x0000100018179812 */ /* 0x000fe200078efcff */
[----:B------:R-:W-:Y:S01]  /*4600*/  IMAD.SHL.U32 R19, R14, 0x2, RZ ;  /* 0x000000020e137824 */ /* 0x000fe200078e00ff */
[----:B------:R-:W-:Y:S01]  /*4610*/  @P1 LOP3.LUT R23, R24, 0xffffefff, RZ, 0xc0, !PT ;  /* 0xffffefff18171812 */ /* 0x000fe200078ec0ff */
[----:B------:R-:W-:Y:S01]  /*4620*/  IMAD.SHL.U32 R15, R22, 0x10, RZ ;  /* 0x00000010160f7824 */ /* 0x000fe200078e00ff */
[----:B------:R-:W-:Y:S02]  /*4630*/  SHF.R.U32.HI R24, RZ, 0x2, R3 ;  /* 0x00000002ff187819 */ /* 0x000fe40000011603 */
[----:B------:R-:W-:-:S02]  /*4640*/  @!P4 LOP3.LUT R25, R23, 0xffffdfff, RZ, 0xc0, !PT ;  /* 0xffffdfff1719c812 */ /* 0x000fc400078ec0ff */
[----:B------:R-:W-:Y:S01]  /*4650*/  LOP3.LUT R19, R22, R15, R19, 0x96, !PT ;  /* 0x0000000f16137212 */ /* 0x000fe200078e9613 */
[----:B------:R-:W-:Y:S01]  /*4660*/  IMAD.IADD R15, R16, 0x1, R17 ;  /* 0x00000001100f7824 */ /* 0x000fe200078e0211 */
[----:B------:R-:W-:Y:S02]  /*4670*/  LOP3.LUT R3, R24, R3, RZ, 0x3c, !PT ;  /* 0x0000000318037212 */ /* 0x000fe400078e3cff */
[----:B------:R-:W-:Y:S02]  /*4680*/  LOP3.LUT R14, R19, R14, RZ, 0x3c, !PT ;  /* 0x0000000e130e7212 */ /* 0x000fe400078e3cff */
[----:B------:R-:W-:Y:S01]  /*4690*/  I2FP.F32.U32 R24, R15 ;  /* 0x0000000f00187245 */ /* 0x000fe20000201000 */
[----:B------:R-:W-:Y:S01]  /*46a0*/  IMAD.SHL.U32 R19, R3, 0x2, RZ ;  /* 0x0000000203137824 */ /* 0x000fe200078e00ff */
[----:B------:R-:W-:Y:S01]  /*46b0*/  @P4 LOP3.LUT R25, R23, 0x2000, RZ, 0xfc, !PT ;  /* 0x0000200017194812 */ /* 0x000fe200078efcff */
[----:B------:R-:W-:Y:S02]  /*46c0*/  IMAD.SHL.U32 R15, R14, 0x10, RZ ;  /* 0x000000100e0f7824 */ /* 0x000fe400078e00ff */
[----:B------:R-:W-:Y:S01]  /*46d0*/  FFMA R24, R24, R11, 1.1641532182693481445e-10 ;  /* 0x2f00000018187423 */ /* 0x000fe2000000000b */
[----:B------:R-:W-:-:S02]  /*46e0*/  @!P5 LOP3.LUT R23, R25, 0xffffbfff, RZ, 0xc0, !PT ;  /* 0xffffbfff1917d812 */ /* 0x000fc400078ec0ff */
[----:B------:R-:W-:Y:S02]  /*46f0*/  LOP3.LUT R28, R14, R15, R19, 0x96, !PT ;  /* 0x0000000f0e1c7212 */ /* 0x000fe400078e9613 */
[----:B------:R-:W-:Y:S02]  /*4700*/  SHF.R.U32.HI R19, RZ, 0x2, R4 ;  /* 0x00000002ff137819 */ /* 0x000fe40000011604 */
[----:B------:R-:W-:Y:S02]  /*4710*/  IADD3 R15, PT, PT, R17, 0x587c5, R22 ;  /* 0x000587c5110f7810 */ /* 0x000fe40007ffe016 */
[----:B------:R-:W-:Y:S02]  /*4720*/  FSETP.GT.AND P1, PT, R24, UR11, PT ;  /* 0x0000000b18007c0b */ /* 0x000fe4000bf24000 */
[----:B------:R-:W-:Y:S02]  /*4730*/  LOP3.LUT R4, R19, R4, RZ, 0x3c, !PT ;  /* 0x0000000413047212 */ /* 0x000fe400078e3cff */
[----:B------:R-:W-:-:S02]  /*4740*/  LOP3.LUT R3, R28, R3, RZ, 0x3c, !PT ;  /* 0x000000031c037212 */ /* 0x000fc400078e3cff */
[----:B------:R-:W-:Y:S01]  /*4750*/  I2FP.F32.U32 R26, R15 ;  /* 0x0000000f001a7245 */ /* 0x000fe20000201000 */
[----:B------:R-:W-:Y:S01]  /*4760*/  IMAD.SHL.U32 R15, R4, 0x2, RZ ;  /* 0x00000002040f7824 */ /* 0x000fe200078e00ff */
[----:B------:R-:W-:Y:S01]  /*4770*/  FSETP.LT.AND P4, PT, R24, UR10, P1 ;  /* 0x0000000a18007c0b */ /* 0x000fe20008f81000 */
[----:B------:R-:W-:Y:S01]  /*4780*/  IMAD.SHL.U32 R24, R3, 0x10, RZ ;  /* 0x0000001003187824 */ /* 0x000fe200078e00ff */
[----:B------:R-:W-:Y:S01]  /*4790*/  @P5 LOP3.LUT R23, R25, 0x4000, RZ, 0xfc, !PT ;  /* 0x0000400019175812 */ /* 0x000fe200078efcff */
[----:B------:R-:W-:Y:S01]  /*47a0*/  FFMA R19, R26, R11, 1.1641532182693481445e-10 ;  /* 0x2f0000001a137423 */ /* 0x000fe2000000000b */
[----:B------:R-:W-:Y:S02]  /*47b0*/  SHF.R.U32.HI R25, RZ, 0x2, R16 ;  /* 0x00000002ff197819 */ /* 0x000fe40000011610 */
[----:B------:R-:W-:Y:S02]  /*47c0*/  LOP3.LUT R15, R3, R24, R15, 0x96, !PT ;  /* 0x00000018030f7212 */ /* 0x000fe400078e960f */
[----:B------:R-:W-:-:S02]  /*47d0*/  LOP3.LUT R16, R25, R16, RZ, 0x3c, !PT ;  /* 0x0000001019107212 */ /* 0x000fc400078e3cff */
[----:B------:R-:W-:Y:S02]  /*47e0*/  SHF.R.U32.HI R25, RZ, 0x2, R22 ;  /* 0x00000002ff197819 */ /* 0x000fe40000011616 */
[----:B------:R-:W-:Y:S02]  /*47f0*/  IADD3 R24, PT, PT, R17, 0xb0f8a, R14 ;  /* 0x000b0f8a11187810 */ /* 0x000fe40007ffe00e */
[----:B------:R-:W-:Y:S02]  /*4800*/  LOP3.LUT R15, R15, R4, RZ, 0x3c, !PT ;  /* 0x000000040f0f7212 */ /* 0x000fe400078e3cff */
[----:B------:R-:W-:Y:S01]  /*4810*/  LOP3.LUT R22, R25, R22, RZ, 0x3c, !PT ;  /* 0x0000001619167212 */ /* 0x000fe200078e3cff */
[----:B------:R-:W-:Y:S01]  /*4820*/  IMAD.SHL.U32 R25, R16, 0x2, RZ ;  /* 0x0000000210197824 */ /* 0x000fe200078e00ff */
[----:B------:R-:W-:Y:S01]  /*4830*/  I2FP.F32.U32 R4, R24 ;  /* 0x0000001800047245 */ /* 0x000fe20000201000 */
[----:B------:R-:W-:Y:S01]  /*4840*/  IMAD.SHL.U32 R24, R15, 0x10, RZ ;  /* 0x000000100f187824 */ /* 0x000fe200078e00ff */
[----:B------:R-:W-:-:S02]  /*4850*/  FSETP.GT.AND P1, PT, R19, UR11, PT ;  /* 0x0000000b13007c0b */ /* 0x000fc4000bf24000 */
[----:B------:R-:W-:Y:S01]  /*4860*/  IADD3 R17, PT, PT, R17, 0x10974f, R3 ;  /* 0x0010974f11117810 */ /* 0x000fe20007ffe003 */
[----:B------:R-:W-:Y:S01]  /*4870*/  FFMA R4, R4, R11, 1.1641532182693481445e-10 ;  /* 0x2f00000004047423 */ /* 0x000fe2000000000b */
[----:B------:R-:W-:Y:S02]  /*4880*/  LOP3.LUT R25, R15, R24, R25, 0x96, !PT ;  /* 0x000000180f197212 */ /* 0x000fe400078e9619 */
[----:B------:R-:W-:Y:S02]  /*4890*/  FSETP.GEU.OR P1, PT, R19, UR10, !P1 ;  /* 0x0000000a13007c0b */ /* 0x000fe4000cf2e400 */
[----:B------:R-:W-:Y:S02]  /*48a0*/  I2FP.F32.U32 R24, R17 ;  /* 0x0000001100187245 */ /* 0x000fe40000201000 */
[----:B------:R-:W-:Y:S02]  /*48b0*/  LOP3.LUT R17, R25, R16, RZ, 0x3c, !PT ;  /* 0x0000001019117212 */ /* 0x000fe400078e3cff */
[C---:B------:R-:W-:Y:S01]  /*48c0*/  @!P4 LOP3.LUT R19, R23.reuse, 0xffff7fff, RZ, 0xc0, !PT ;  /* 0xffff7fff1713c812 */ /* 0x040fe200078ec0ff */
[----:B------:R-:W-:Y:S01]  /*48d0*/  FFMA R16, R24, R11, 1.1641532182693481445e-10 ;  /* 0x2f00000018107423 */ /* 0x000fe2000000000b */
[----:B------:R-:W-:Y:S01]  /*48e0*/  @P4 LOP3.LUT R19, R23, 0x8000, RZ, 0xfc, !PT ;  /* 0x0000800017134812 */ /* 0x000fe200078efcff */
[----:B------:R-:W-:Y:S01]  /*48f0*/  IMAD.SHL.U32 R23, R22, 0x2, RZ ;  /* 0x0000000216177824 */ /* 0x000fe200078e00ff */
[----:B------:R-:W-:Y:S01]  /*4900*/  FSETP.GT.AND P4, PT, R4, UR11, PT ;  /* 0x0000000b04007c0b */ /* 0x000fe2000bf84000 */
[----:B------:R-:W-:Y:S01]  /*4910*/  IMAD.SHL.U32 R26, R17, 0x10, RZ ;  /* 0x00000010111a7824 */ /* 0x000fe200078e00ff */
[----:B------:R-:W-:-:S02]  /*4920*/  SHF.R.U32.HI R25, RZ, 0x2, R14 ;  /* 0x00000002ff197819 */ /* 0x000fc4000001160e */
[----:B------:R-:W-:Y:S01]  /*4930*/  FSETP.LT.AND P4, PT, R4, UR10, P4 ;  /* 0x0000000a04007c0b */ /* 0x000fe2000a781000 */
[----:B------:R-:W-:Y:S01]  /*4940*/  VIADD R4, R18, 0x6e9b64 ;  /* 0x006e9b6412047836 */ /* 0x000fe20000000000 */
[----:B------:R-:W-:Y:S02]  /*4950*/  LOP3.LUT R23, R17, R26, R23, 0x96, !PT ;  /* 0x0000001a11177212 */ /* 0x000fe400078e9617 */
[C---:B------:R-:W-:Y:S02]  /*4960*/  @!P1 LOP3.LUT R24, R19.reuse, 0x10000, RZ, 0xfc, !PT ;  /* 0x0001000013189812 */ /* 0x040fe400078efcff */
[----:B------:R-:W-:Y:S02]  /*4970*/  FSETP.GT.AND P5, PT, R16, UR11, PT ;  /* 0x0000000b10007c0b */ /* 0x000fe4000bfa4000 */
[----:B------:R-:W-:Y:S02]  /*4980*/  @P1 LOP3.LUT R24, R19, 0xfffeffff, RZ, 0xc0, !PT ;  /* 0xfffeffff13181812 */ /* 0x000fe400078ec0ff */
[----:B------:R-:W-:-:S02]  /*4990*/  LOP3.LUT R14, R25, R14, RZ, 0x3c, !PT ;  /* 0x0000000e190e7212 */ /* 0x000fc400078e3cff */
[----:B------:R-:W-:Y:S02]  /*49a0*/  LOP3.LUT R19, R23, R22, RZ, 0x3c, !PT ;  /* 0x0000001617137212 */ /* 0x000fe400078e3cff */
[----:B------:R-:W-:Y:S01]  /*49b0*/  FSETP.LT.AND P5, PT, R16, UR10, P5 ;  /* 0x0000000a10007c0b */ /* 0x000fe2000afa1000 */
[----:B------:R-:W-:Y:S02]  /*49c0*/  IMAD.IADD R16, R15, 0x1, R4 ;  /* 0x000000010f107824 */ /* 0x000fe400078e0204 */
[----:B------:R-:W-:Y:S02]  /*49d0*/  IMAD.SHL.U32 R23, R14, 0x2, RZ ;  /* 0x000000020e177824 */ /* 0x000fe400078e00ff */
[----:B------:R-:W-:Y:S01]  /*49e0*/  IMAD.SHL.U32 R26, R19, 0x10, RZ ;  /* 0x00000010131a7824 */ /* 0x000fe200078e00ff */
[----:B------:R-:W-:Y:S02]  /*49f0*/  I2FP.F32.U32 R22, R16 ;  /* 0x0000001000167245 */ /* 0x000fe40000201000 */
[----:B------:R-:W-:-:S02]  /*4a00*/  SHF.R.U32.HI R16, RZ, 0x2, R3 ;  /* 0x00000002ff107819 */ /* 0x000fc40000011603 */
[----:B------:R-:W-:Y:S01]  /*4a10*/  LOP3.LUT R25, R19, R26, R23, 0x96, !PT ;  /* 0x0000001a13197212 */ /* 0x000fe200078e9617 */
[----:B------:R-:W-:Y:S01]  /*4a20*/  FFMA R22, R22, R11, 1.1641532182693481445e-10 ;  /* 0x2f00000016167423 */ /* 0x000fe2000000000b */
[----:B------:R-:W-:Y:S02]  /*4a30*/  LOP3.LUT R16, R16, R3, RZ, 0x3c, !PT ;  /* 0x0000000310107212 */ /* 0x000fe400078e3cff */
[----:B------:R-:W-:Y:S02]  /*4a40*/  LOP3.LUT R3, R25, R14, RZ, 0x3c, !PT ;  /* 0x0000000e19037212 */ /* 0x000fe400078e3cff */
[----:B------:R-:W-:Y:S01]  /*4a50*/  @!P4 LOP3.LUT R23, R24, 0xfffdffff, RZ, 0xc0, !PT ;  /* 0xfffdffff1817c812 */ /* 0x000fe200078ec0ff */
[----:B------:R-:W-:Y:S01]  /*4a60*/  IMAD.SHL.U32 R25, R16, 0x2, RZ ;  /* 0x0000000210197824 */ /* 0x000fe200078e00ff */
[----:B------:R-:W-:Y:S01]  /*4a70*/  @P4 LOP3.LUT R23, R24, 0x20000, RZ, 0xfc, !PT ;  /* 0x0002000018174812 */ /* 0x000fe200078efcff */
[----:B------:R-:W-:Y:S01]  /*4a80*/  IMAD.SHL.U32 R24, R3, 0x10, RZ ;  /* 0x0000001003187824 */ /* 0x000fe200078e00ff */
[----:B------:R-:W-:-:S02]  /*4a90*/  IADD3 R14, PT, PT, R4, 0x587c5, R17 ;  /* 0x000587c5040e7810 */ /* 0x000fc40007ffe011 */
[C---:B------:R-:W-:Y:S02]  /*4aa0*/  FSETP.GT.AND P1, PT, R22.reuse, UR11, PT ;  /* 0x0000000b16007c0b */ /* 0x040fe4000bf24000 */
[----:B------:R-:W-:Y:S02]  /*4ab0*/  I2FP.F32.U32 R14, R14 ;  /* 0x0000000e000e7245 */ /* 0x000fe40000201000 */
[----:B------:R-:W-:Y:S02]  /*4ac0*/  LOP3.LUT R25, R3, R24, R25, 0x96, !PT ;  /* 0x0000001803197212 */ /* 0x000fe400078e9619 */
[----:B------:R-:W-:Y:S02]  /*4ad0*/  SHF.R.U32.HI R26, RZ, 0x2, R15 ;  /* 0x00000002ff1a7819 */ /* 0x000fe4000001160f */
[----:B------:R-:W-:Y:S01]  /*4ae0*/  FSETP.LT.AND P1, PT, R22, UR10, P1 ;  /* 0x0000000a16007c0b */ /* 0x000fe20008f21000 */
[----:B------:R-:W-:Y:S01]  /*4af0*/  FFMA R22, R14, R11, 1.1641532182693481445e-10 ;  /* 0x2f0000000e167423 */ /* 0x000fe2000000000b */
[----:B------:R-:W-:-:S02]  /*4b00*/  LOP3.LUT R15, R26, R15, RZ, 0x3c, !PT ;  /* 0x0000000f1a0f7212 */ /* 0x000fc400078e3cff */
[----:B------:R-:W-:Y:S02]  /*4b10*/  LOP3.LUT R14, R25, R16, RZ, 0x3c, !PT ;  /* 0x00000010190e7212 */ /* 0x000fe400078e3cff */
[----:B------:R-:W-:Y:S01]  /*4b20*/  @!P5 LOP3.LUT R24, R23, 0xfffbffff, RZ, 0xc0, !PT ;  /* 0xfffbffff1718d812 */ /* 0x000fe200078ec0ff */
[----:B------:R-:W-:Y:S01]  /*4b30*/  IMAD.SHL.U32 R16, R15, 0x2, RZ ;  /* 0x000000020f107824 */ /* 0x000fe200078e00ff */
[----:B------:R-:W-:Y:S01]  /*4b40*/  @P5 LOP3.LUT R24, R23, 0x40000, RZ, 0xfc, !PT ;  /* 0x0004000017185812 */ /* 0x000fe200078efcff */
[----:B------:R-:W-:Y:S01]  /*4b50*/  IMAD.SHL.U32 R23, R14, 0x10, RZ ;  /* 0x000000100e177824 */ /* 0x000fe200078e00ff */
[----:B------:R-:W-:Y:S02]  /*4b60*/  FSETP.GT.AND P4, PT, R22, UR11, PT ;  /* 0x0000000b16007c0b */ /* 0x000fe4000bf84000 */
[----:B------:R-:W-:Y:S02]  /*4b70*/  SHF.R.U32.HI R26, RZ, 0x2, R17 ;  /* 0x00000002ff1a7819 */ /* 0x000fe40000011611 */
[----:B------:R-:W-:-:S02]  /*4b80*/  LOP3.LUT R16, R14, R23, R16, 0x96, !PT ;  /* 0x000000170e107212 */ /* 0x000fc400078e9610 */
[----:B------:R-:W-:Y:S02]  /*4b90*/  FSETP.GEU.OR P4, PT, R22, UR10, !P4 ;  /* 0x0000000a16007c0b */ /* 0x000fe4000e78e400 */
[--C-:B------:R-:W-:Y:S02]  /*4ba0*/  IADD3 R22, PT, PT, R4, 0xb0f8a, R19.reuse ;  /* 0x000b0f8a04167810 */ /* 0x100fe40007ffe013 */
[----:B------:R-:W-:Y:S02]  /*4bb0*/  LOP3.LUT R17, R26, R17, RZ, 0x3c, !PT ;  /* 0x000000111a117212 */ /* 0x000fe400078e3cff */
[----:B------:R-:W-:Y:S02]  /*4bc0*/  LOP3.LUT R16, R16, R15, RZ, 0x3c, !PT ;  /* 0x0000000f10107212 */ /* 0x000fe400078e3cff */
[----:B------:R-:W-:Y:S02]  /*4bd0*/  @!P1 LOP3.LUT R25, R24, 0xfff7ffff, RZ, 0xc0, !PT ;  /* 0xfff7ffff18199812 */ /* 0x000fe400078ec0ff */
[----:B------:R-:W-:Y:S01]  /*4be0*/  I2FP.F32.U32 R22, R22 ;  /* 0x0000001600167245 */ /* 0x000fe20000201000 */
[----:B------:R-:W-:Y:S01]  /*4bf0*/  IMAD.SHL.U32 R27, R16, 0x10, RZ ;  /* 0x00000010101b7824 */ /* 0x000fe200078e00ff */
[----:B------:R-:W-:Y:S01]  /*4c00*/  @P1 LOP3.LUT R25, R24, 0x80000, RZ, 0xfc, !PT ;  /* 0x0008000018191812 */ /* 0x000fe200078efcff */
[----:B------:R-:W-:Y:S01]  /*4c10*/  IMAD.SHL.U32 R24, R17, 0x2, RZ ;  /* 0x0000000211187824 */ /* 0x000fe200078e00ff */
[----:B------:R-:W-:Y:S01]  /*4c20*/  SHF.R.U32.HI R26, RZ, 0x2, R19 ;  /* 0x00000002ff1a7819 */ /* 0x000fe20000011613 */
[----:B------:R-:W-:Y:S01]  /*4c30*/  FFMA R15, R22, R11, 1.1641532182693481445e-10 ;  /* 0x2f000000160f7423 */ /* 0x000fe2000000000b */
[----:B------:R-:W-:-:S02]  /*4c40*/  IADD3 R22, PT, PT, R4, 0x10974f, R3 ;  /* 0x0010974f04167810 */ /* 0x000fc40007ffe003 */
[----:B------:R-:W-:Y:S02]  /*4c50*/  LOP3.LUT R24, R16, R27, R24, 0x96, !PT ;  /* 0x0000001b10187212 */ /* 0x000fe400078e9618 */
[----:B------:R-:W-:Y:S02]  /*4c60*/  LOP3.LUT R19, R26, R19, RZ, 0x3c, !PT ;  /* 0x000000131a137212 */ /* 0x000fe400078e3cff */
[----:B------:R-:W-:Y:S02]  /*4c70*/  FSETP.GT.AND P1, PT, R15, UR11, PT ;  /* 0x0000000b0f007c0b */ /* 0x000fe4000bf24000 */
[----:B------:R-:W-:Y:S01]  /*4c80*/  LOP3.LUT R4, R24, R17, RZ, 0x3c, !PT ;  /* 0x0000001118047212 */ /* 0x000fe200078e3cff */
[----:B------:R-:W-:Y:S01]  /*4c90*/  IMAD.SHL.U32 R24, R19, 0x2, RZ ;  /* 0x0000000213187824 */ /* 0x000fe200078e00ff */
[----:B------:R-:W-:Y:S02]  /*4ca0*/  @!P4 LOP3.LUT R23, R25, 0x100000, RZ, 0xfc, !PT ;  /* 0x001000001917c812 */ /* 0x000fe400078efcff */
[----:B------:R-:W-:-:S02]  /*4cb0*/  I2FP.F32.U32 R22, R22 ;  /* 0x0000001600167245 */ /* 0x000fc40000201000 */
[----:B------:R-:W-:Y:S01]  /*4cc0*/  @P4 LOP3.LUT R23, R25, 0xffefffff, RZ, 0xc0, !PT ;  /* 0xffefffff19174812 */ /* 0x000fe200078ec0ff */
[----:B------:R-:W-:Y:S01]  /*4cd0*/  IMAD.SHL.U32 R25, R4, 0x10, RZ ;  /* 0x0000001004197824 */ /* 0x000fe200078e00ff */
[----:B------:R-:W-:Y:S01]  /*4ce0*/  FSETP.LT.AND P1, PT, R15, UR10, P1 ;  /* 0x0000000a0f007c0b */ /* 0x000fe20008f21000 */
[----:B------:R-:W-:Y:S02]  /*4cf0*/  VIADD R15, R18, 0x84ba78 ;  /* 0x0084ba78120f7836 */ /* 0x000fe40000000000 */
[----:B------:R-:W-:Y:S01]  /*4d00*/  FFMA R17, R22, R11, 1.1641532182693481445e-10 ;  /* 0x2f00000016117423 */ /* 0x000fe2000000000b */
[----:B------:R-:W-:Y:S01]  /*4d10*/  SHF.R.U32.HI R26, RZ, 0x2, R3 ;  /* 0x00000002ff1a7819 */ /* 0x000fe20000011603 */
[----:B------:R-:W-:Y:S01]  /*4d20*/  IMAD.IADD R22, R14, 0x1, R15 ;  /* 0x000000010e167824 */ /* 0x000fe200078e020f */
[----:B------:R-:W-:Y:S02]  /*4d30*/  LOP3.LUT R24, R4, R25, R24, 0x96, !PT ;  /* 0x0000001904187212 */ /* 0x000fe400078e9618 */
[----:B------:R-:W-:-:S02]  /*4d40*/  FSETP.GT.AND P4, PT, R17, UR11, PT ;  /* 0x0000000b11007c0b */ /* 0x000fc4000bf84000 */
[----:B------:R-:W-:Y:S02]  /*4d50*/  LOP3.LUT R3, R26, R3, RZ, 0x3c, !PT ;  /* 0x000000031a037212 */ /* 0x000fe400078e3cff */
[----:B------:R-:W-:Y:S02]  /*4d60*/  LOP3.LUT R24, R24, R19, RZ, 0x3c, !PT ;  /* 0x0000001318187212 */ /* 0x000fe400078e3cff */
[----:B------:R-:W-:Y:S01]  /*4d70*/  I2FP.F32.U32 R22, R22 ;  /* 0x0000001600167245 */ /* 0x000fe20000201000 */
[----:B------:R-:W-:Y:S01]  /*4d80*/  IMAD.SHL.U32 R19, R3, 0x2, RZ ;  /* 0x0000000203137824 */ /* 0x000fe200078e00ff */
[----:B------:R-:W-:Y:S01]  /*4d90*/  FSETP.LT.AND P4, PT, R17, UR10, P4 ;  /* 0x0000000a11007c0b */ /* 0x000fe2000a781000 */
[----:B------:R-:W-:Y:S01]  /*4da0*/  IMAD.SHL.U32 R17, R24, 0x10, RZ ;  /* 0x0000001018117824 */ /* 0x000fe200078e00ff */
[C---:B------:R-:W-:Y:S01]  /*4db0*/  @!P1 LOP3.LUT R25, R23.reuse, 0xffdfffff, RZ, 0xc0, !PT ;  /* 0xffdfffff17199812 */ /* 0x040fe200078ec0ff */
[----:B------:R-:W-:Y:S01]  /*4dc0*/  FFMA R22, R22, R11, 1.1641532182693481445e-10 ;  /* 0x2f00000016167423 */ /* 0x000fe2000000000b */
[----:B------:R-:W-:-:S02]  /*4dd0*/  @P1 LOP3.LUT R25, R23, 0x200000, RZ, 0xfc, !PT ;  /* 0x0020000017191812 */ /* 0x000fc400078efcff */
[----:B------:R-:W-:Y:S02]  /*4de0*/  LOP3.LUT R28, R24, R17, R19, 0x96, !PT ;  /* 0x00000011181c7212 */ /* 0x000fe400078e9613 */
[C---:B------:R-:W-:Y:S02]  /*4df0*/  FSETP.GT.AND P5, PT, R22.reuse, UR11, PT ;  /* 0x0000000b16007c0b */ /* 0x040fe4000bfa4000 */
[----:B------:R-:W-:Y:S02]  /*4e00*/  SHF.R.U32.HI R19, RZ, 0x2, R14 ;  /* 0x00000002ff137819 */ /* 0x000fe4000001160e */
[----:B------:R-:W-:Y:S02]  /*4e10*/  FSETP.LT.AND P5, PT, R22, UR10, P5 ;  /* 0x0000000a16007c0b */ /* 0x000fe4000afa1000 */
[----:B------:R-:W-:Y:S02]  /*4e20*/  IADD3 R17, PT, PT, R15, 0x587c5, R16 ;  /* 0x000587c50f117810 */ /* 0x000fe40007ffe010 */
[----:B------:R-:W-:-:S02]  /*4e30*/  LOP3.LUT R14, R19, R14, RZ, 0x3c, !PT ;  /* 0x0000000e130e7212 */ /* 0x000fc400078e3cff */
[----:B------:R-:W-:Y:S02]  /*4e40*/  LOP3.LUT R22, R28, R3, RZ, 0x3c, !PT ;  /* 0x000000031c167212 */ /* 0x000fe400078e3cff */
[----:B------:R-:W-:Y:S01]  /*4e50*/  I2FP.F32.U32 R26, R17 ;  /* 0x00000011001a7245 */ /* 0x000fe20000201000 */
[----:B------:R-:W-:Y:S01]  /*4e60*/  IMAD.SHL.U32 R17, R14, 0x2, RZ ;  /* 0x000000020e117824 */ /* 0x000fe200078e00ff */
[C---:B------:R-:W-:Y:S01]  /*4e70*/  @!P4 LOP3.LUT R19, R25.reuse, 0xffbfffff, RZ, 0xc0, !PT ;  /* 0xffbfffff1913c812 */ /* 0x040fe200078ec0ff */
[----:B------:R-:W-:Y:S01]  /*4e80*/  IMAD.SHL.U32 R3, R22, 0x10, RZ ;  /* 0x0000001016037824 */ /* 0x000fe200078e00ff */
[----:B------:R-:W-:Y:S01]  /*4e90*/  @P4 LOP3.LUT R19, R25, 0x400000, RZ, 0xfc, !PT ;  /* 0x0040000019134812 */ /* 0x000fe200078efcff */
[----:B------:R-:W-:-:S03]  /*4ea0*/  FFMA R26, R26, R11, 1.1641532182693481445e-10 ;  /* 0x2f0000001a1a7423 */ /* 0x000fc6000000000b */
[----:B------:R-:W-:Y:S02]  /*4eb0*/  LOP3.LUT R17, R22, R3, R17, 0x96, !PT ;  /* 0x0000000316117212 */ /* 0x000fe400078e9611 */
[----:B------:R-:W-:Y:S02]  /*4ec0*/  SHF.R.U32.HI R3, RZ, 0x2, R16 ;  /* 0x00000002ff037819 */ /* 0x000fe40000011610 */
[C---:B------:R-:W-:Y:S02]  /*4ed0*/  FSETP.GT.AND P1, PT, R26.reuse, UR11, PT ;  /* 0x0000000b1a007c0b */ /* 0x040fe4000bf24000 */
[----:B------:R-:W-:Y:S02]  /*4ee0*/  LOP3.LUT R3, R3, R16, RZ, 0x3c, !PT ;  /* 0x0000001003037212 */ /* 0x000fe400078e3cff */
[----:B------:R-:W-:Y:S02]  /*4ef0*/  LOP3.LUT R16, R17, R14, RZ, 0x3c, !PT ;  /* 0x0000000e11107212 */ /* 0x000fe400078e3cff */
[----:B------:R-:W-:Y:S01]  /*4f00*/  @!P5 LOP3.LUT R23, R19, 0xff7fffff, RZ, 0xc0, !PT ;  /* 0xff7fffff1317d812 */ /* 0x000fe200078ec0ff */
[----:B------:R-:W-:Y:S01]  /*4f10*/  IMAD.SHL.U32 R14, R3, 0x2, RZ ;  /* 0x00000002030e7824 */ /* 0x000fe200078e00ff */
[----:B------:R-:W-:Y:S01]  /*4f20*/  FSETP.GEU.OR P1, PT, R26, UR10, !P1 ;  /* 0x0000000a1a007c0b */ /* 0x000fe2000cf2e400 */
[----:B------:R-:W-:Y:S01]  /*4f30*/  IMAD.SHL.U32 R17, R16, 0x10, RZ ;  /* 0x0000001010117824 */ /* 0x000fe200078e00ff */
[----:B------:R-:W-:-:S02]  /*4f40*/  @P5 LOP3.LUT R23, R19, 0x800000, RZ, 0xfc, !PT ;  /* 0x0080000013175812 */ /* 0x000fc400078efcff */
[----:B------:R-:W-:Y:S02]  /*4f50*/  SHF.R.U32.HI R19, RZ, 0x2, R4 ;  /* 0x00000002ff137819 */ /* 0x000fe40000011604 */
[----:B------:R-:W-:Y:S02]  /*4f60*/  LOP3.LUT R26, R16, R17, R14, 0x96, !PT ;  /* 0x00000011101a7212 */ /* 0x000fe400078e960e */
[----:B------:R-:W-:Y:S02]  /*4f70*/  LOP3.LUT R14, R19, R4, RZ, 0x3c, !PT ;  /* 0x00000004130e7212 */ /* 0x000fe400078e3cff */
[----:B------:R-:W-:Y:S02]  /*4f80*/  LOP3.LUT R3, R26, R3, RZ, 0x3c, !PT ;  /* 0x000000031a037212 */ /* 0x000fe400078e3cff */
[C---:B------:R-:W-:Y:S01]  /*4f90*/  IADD3 R4, PT, PT, R15.reuse, 0xb0f8a, R4 ;  /* 0x000b0f8a0f047810 */ /* 0x040fe20007ffe004 */
[----:B------:R-:W-:Y:S01]  /*4fa0*/  IMAD.SHL.U32 R17, R14, 0x2, RZ ;  /* 0x000000020e117824 */ /* 0x000fe200078e00ff */
[--C-:B------:R-:W-:Y:S01]  /*4fb0*/  IADD3 R15, PT, PT, R15, 0x10974f, R24.reuse ;  /* 0x0010974f0f0f7810 */ /* 0x100fe20007ffe018 */
[----:B------:R-:W-:Y:S01]  /*4fc0*/  IMAD.SHL.U32 R26, R3, 0x10, RZ ;  /* 0x00000010031a7824 */ /* 0x000fe200078e00ff */
[----:B------:R-:W-:-:S02]  /*4fd0*/  SHF.R.U32.HI R19, RZ, 0x2, R24 ;  /* 0x00000002ff137819 */ /* 0x000fc40000011618 */
[----:B------:R-:W-:Y:S02]  /*4fe0*/  I2FP.F32.U32 R4, R4 ;  /* 0x0000000400047245 */ /* 0x000fe40000201000 */
[----:B------:R-:W-:Y:S02]  /*4ff0*/  LOP3.LUT R17, R3, R26, R17, 0x96, !PT ;  /* 0x0000001a03117212 */ /* 0x000fe400078e9611 */
[----:B------:R-:W-:Y:S01]  /*5000*/  I2FP.F32.U32 R26, R15 ;  /* 0x0000000f001a7245 */ /* 0x000fe20000201000 */
[-C--:B------:R-:W-:Y:S01]  /*5010*/  FFMA R4, R4, R11.reuse, 1.1641532182693481445e-10 ;  /* 0x2f00000004047423 */ /* 0x080fe2000000000b */
[----:B------:R-:W-:Y:S02]  /*5020*/  LOP3.LUT R15, R19, R24, RZ, 0x3c, !PT ;  /* 0x00000018130f7212 */ /* 0x000fe400078e3cff */
[----:B------:R-:W-:Y:S01]  /*5030*/  LOP3.LUT R14, R17, R14, RZ, 0x3c, !PT ;  /* 0x0000000e110e7212 */ /* 0x000fe200078e3cff */
[----:B------:R-:W-:Y:S01]  /*5040*/  VIADD R17, R18, 0x9ad98c ;  /* 0x009ad98c12117836 */ /* 0x000fe20000000000 */
[----:B------:R-:W-:Y:S01]  /*5050*/  @!P1 LOP3.LUT R25, R23, 0x1000000, RZ, 0xfc, !PT ;  /* 0x0100000017199812 */ /* 0x000fe200078efcff */
[----:B------:R-:W-:Y:S01]  /*5060*/  IMAD.SHL.U32 R24, R15, 0x2, RZ ;  /* 0x000000020f187824 */ /* 0x000fe200078e00ff */
[----:B------:R-:W-:Y:S01]  /*5070*/  @P1 LOP3.LUT R25, R23, 0xfeffffff, RZ, 0xc0, !PT ;  /* 0xfeffffff17191812 */ /* 0x000fe200078ec0ff */
[----:B------:R-:W-:Y:S01]  /*5080*/  IMAD.SHL.U32 R27, R14, 0x10, RZ ;  /* 0x000000100e1b7824 */ /* 0x000fe200078e00ff */
[----:B------:R-:W-:Y:S01]  /*5090*/  FSETP.GT.AND P1, PT, R4, UR11, PT ;  /* 0x0000000b04007c0b */ /* 0x000fe2000bf24000 */
[----:B------:R-:W-:Y:S01]  /*50a0*/  FFMA R23, R26, R11, 1.1641532182693481445e-10 ;  /* 0x2f0000001a177423 */ /* 0x000fe2000000000b */
[----:B------:R-:W-:-:S02]  /*50b0*/  SHF.R.U32.HI R19, RZ, 0x2, R22 ;  /* 0x00000002ff137819 */ /* 0x000fc40000011616 */
[----:B------:R-:W-:Y:S02]  /*50c0*/  LOP3.LUT R24, R14, R27, R24, 0x96, !PT ;  /* 0x0000001b0e187212 */ /* 0x000fe400078e9618 */
[----:B------:R-:W-:Y:S01]  /*50d0*/  FSETP.LT.AND P1, PT, R4, UR10, P1 ;  /* 0x0000000a04007c0b */ /* 0x000fe20008f21000 */
[----:B------:R-:W-:Y:S01]  /*50e0*/  IMAD.IADD R4, R22, 0x1, R17 ;  /* 0x0000000116047824 */ /* 0x000fe200078e0211 */
[----:B------:R-:W-:Y:S02]  /*50f0*/  LOP3.LUT R19, R19, R22, RZ, 0x3c, !PT ;  /* 0x0000001613137212 */ /* 0x000fe400078e3cff */
[----:B------:R-:W-:Y:S02]  /*5100*/  LOP3.LUT R15, R24, R15, RZ, 0x3c, !PT ;  /* 0x0000000f180f7212 */ /* 0x000fe400078e3cff */
[----:B------:R-:W-:Y:S01]  /*5110*/  I2FP.F32.U32 R24, R4 ;  /* 0x0000000400187245 */ /* 0x000fe20000201000 */
[----:B------:R-:W-:Y:S01]  /*5120*/  IMAD.SHL.U32 R22, R19, 0x2, RZ ;  /* 0x0000000213167824 */ /* 0x000fe200078e00ff */
[----:B------:R-:W-:Y:S01]  /*5130*/  FSETP.GT.AND P4, PT, R23, UR11, PT ;  /* 0x0000000b17007c0b */ /* 0x000fe2000bf84000 */
[----:B------:R-:W-:Y:S01]  /*5140*/  IMAD.SHL.U32 R4, R15, 0x10, RZ ;  /* 0x000000100f047824 */ /* 0x000fe200078e00ff */
[----:B------:R-:W-:Y:S01]  /*5150*/  SHF.R.U32.HI R27, RZ, 0x2, R14 ;  /* 0x00000002ff1b7819 */ /* 0x000fe2000001160e */
[----:B------:R-:W-:Y:S01]  /*5160*/  FFMA R24, R24, R11, 1.1641532182693481445e-10 ;  /* 0x2f00000018187423 */ /* 0x000fe2000000000b */
[----:B------:R-:W-:-:S02]  /*5170*/  FSETP.LT.AND P4, PT, R23, UR10, P4 ;  /* 0x0000000a17007c0b */ /* 0x000fc4000a781000 */
[----:B------:R-:W-:Y:S02]  /*5180*/  LOP3.LUT R4, R15, R4, R22, 0x96, !PT ;  /* 0x000000040f047212 */ /* 0x000fe400078e9616 */
[----:B------:R-:W-:Y:S02]  /*5190*/  IADD3 R22, PT, PT, R17, 0x587c5, R16 ;  /* 0x000587c511167810 */ /* 0x000fe40007ffe010 */
[----:B------:R-:W-:Y:S01]  /*51a0*/  LOP3.LUT R19, R4, R19, RZ, 0x3c, !PT ;  /* 0x0000001304137212 */ /* 0x000fe200078e3cff */
[----:B------:R-:W-:Y:S01]  /*51b0*/  VIADD R4, R18, 0xb0f8a0 ;  /* 0x00b0f8a012047836 */ /* 0x000fe20000000000 */
[C---:B------:R-:W-:Y:S02]  /*51c0*/  @!P1 LOP3.LUT R23, R25.reuse, 0xfdffffff, RZ, 0xc0, !PT ;  /* 0xfdffffff19179812 */ /* 0x040fe400078ec0ff */
[----:B------:R-:W-:Y:S02]  /*51d0*/  @P1 LOP3.LUT R23, R25, 0x2000000, RZ, 0xfc, !PT ;  /* 0x0200000019171812 */ /* 0x000fe400078efcff */
[----:B------:R-:W-:-:S02]  /*51e0*/  FSETP.GT.AND P1, PT, R24, UR11, PT ;  /* 0x0000000b18007c0b */ /* 0x000fc4000bf24000 */
[----:B------:R-:W-:Y:S02]  /*51f0*/  I2FP.F32.U32 R26, R22 ;  /* 0x00000016001a7245 */ /* 0x000fe40000201000 */
[----:B------:R-:W-:Y:S02]  /*5200*/  IADD3 R22, PT, PT, R4, 0x587c5, R19 ;  /* 0x000587c504167810 */ /* 0x000fe40007ffe013 */
[----:B------:R-:W-:Y:S01]  /*5210*/  FSETP.LT.AND P1, PT, R24, UR10, P1 ;  /* 0x0000000a18007c0b */ /* 0x000fe20008f21000 */
[----:B------:R-:W-:Y:S01]  /*5220*/  FFMA R26, R26, R11, 1.1641532182693481445e-10 ;  /* 0x2f0000001a1a7423 */ /* 0x000fe2000000000b */
[C---:B------:R-:W-:Y:S02]  /*5230*/  @!P4 LOP3.LUT R24, R23.reuse, 0xfbffffff, RZ, 0xc0, !PT ;  /* 0xfbffffff1718c812 */ /* 0x040fe400078ec0ff */
[----:B------:R-:W-:Y:S02]  /*5240*/  I2FP.F32.U32 R22, R22 ;  /* 0x0000001600167245 */ /* 0x000fe40000201000 */
[----:B------:R-:W-:-:S02]  /*5250*/  @P4 LOP3.LUT R24, R23, 0x4000000, RZ, 0xfc, !PT ;  /* 0x0400000017184812 */ /* 0x000fc400078efcff */
[----:B------:R-:W-:Y:S01]  /*5260*/  SHF.R.U32.HI R23, RZ, 0x2, R16 ;  /* 0x00000002ff177819 */ /* 0x000fe20000011610 */
[----:B------:R-:W-:Y:S01]  /*5270*/  FFMA R22, R22, R11, 1.1641532182693481445e-10 ;  /* 0x2f00000016167423 */ /* 0x000fe2000000000b */
[C---:B------:R-:W-:Y:S02]  /*5280*/  FSETP.GT.AND P4, PT, R26.reuse, UR11, PT ;  /* 0x0000000b1a007c0b */ /* 0x040fe4000bf84000 */
[----:B------:R-:W-:Y:S01]  /*5290*/  LOP3.LUT R23, R23, R16, RZ, 0x3c, !PT ;  /* 0x0000001017177212 */ /* 0x000fe200078e3cff */
[----:B------:R-:W-:Y:S01]  /*52a0*/  IMAD.SHL.U32 R16, R19, 0x10, RZ ;  /* 0x0000001013107824 */ /* 0x000fe200078e00ff */
[----:B------:R-:W-:Y:S02]  /*52b0*/  FSETP.GEU.OR P4, PT, R26, UR10, !P4 ;  /* 0x0000000a1a007c0b */ /* 0x000fe4000e78e400 */
[----:B------:R-:W-:Y:S01]  /*52c0*/  FSETP.GEU.AND P5, PT, R22, UR11, PT ;  /* 0x0000000b16007c0b */ /* 0x000fe2000bfae000 */
[----:B------:R-:W-:Y:S01]  /*52d0*/  IMAD.SHL.U32 R22, R23, 0x2, RZ ;  /* 0x0000000217167824 */ /* 0x000fe200078e00ff */
[----:B------:R-:W-:-:S02]  /*52e0*/  @!P1 LOP3.LUT R25, R24, 0xf7ffffff, RZ, 0xc0, !PT ;  /* 0xf7ffffff18199812 */ /* 0x000fc400078ec0ff */
[----:B------:R-:W-:Y:S02]  /*52f0*/  @P1 LOP3.LUT R25, R24, 0x8000000, RZ, 0xfc, !PT ;  /* 0x0800000018191812 */ /* 0x000fe400078efcff */
[----:B------:R-:W-:Y:S02]  /*5300*/  LOP3.LUT R16, R19, R16, R22, 0x96, !PT ;  /* 0x0000001013107212 */ /* 0x000fe400078e9616 */
[----:B------:R-:W-:Y:S02]  /*5310*/  SHF.R.U32.HI R24, RZ, 0x2, R3 ;  /* 0x00000002ff187819 */ /* 0x000fe40000011603 */
[----:B------:R-:W-:Y:S02]  /*5320*/  LOP3.LUT R23, R16, R23, RZ, 0x3c, !PT ;  /* 0x0000001710177212 */ /* 0x000fe400078e3cff */
[----:B------:R-:W-:Y:S02]  /*5330*/  LOP3.LUT R24, R24, R3, RZ, 0x3c, !PT ;  /* 0x0000000318187212 */ /* 0x000fe400078e3cff */
[----:B------:R-:W-:-:S02]  /*5340*/  @!P4 LOP3.LUT R16, R25, 0x10000000, RZ, 0xfc, !PT ;  /* 0x100000001910c812 */ /* 0x000fc400078efcff */
[----:B------:R-:W-:Y:S02]  /*5350*/  @!P5 LOP3.LUT R22, R2, 0x1, RZ, 0xfc, !PT ;  /* 0x000000010216d812 */ /* 0x000fe400078efcff */
[----:B------:R-:W-:Y:S01]  /*5360*/  @P4 LOP3.LUT R16, R25, 0xefffffff, RZ, 0xc0, !PT ;  /* 0xefffffff19104812 */ /* 0x000fe200078ec0ff */
[----:B------:R-:W-:Y:S01]  /*5370*/  IMAD.SHL.U32 R25, R24, 0x2, RZ ;  /* 0x0000000218197824 */ /* 0x000fe200078e00ff */
[----:B------:R-:W-:Y:S01]  /*5380*/  @P5 LOP3.LUT R22, R2, 0xfffffffe, RZ, 0xc0, !PT ;  /* 0xfffffffe02165812 */ /* 0x000fe200078ec0ff */
[----:B------:R-:W-:-:S05]  /*5390*/  IMAD.SHL.U32 R2, R23, 0x10, RZ ;  /* 0x0000001017027824 */ /* 0x000fca00078e00ff */
[----:B------:R-:W-:Y:S02]  /*53a0*/  LOP3.LUT R25, R23, R2, R25, 0x96, !PT ;  /* 0x0000000217197212 */ /* 0x000fe400078e9619 */
[C---:B------:R-:W-:Y:S02]  /*53b0*/  IADD3 R2, PT, PT, R4.reuse, 0xb0f8a, R23 ;  /* 0x000b0f8a04027810 */ /* 0x040fe40007ffe017 */
[----:B------:R-:W-:Y:S02]  /*53c0*/  LOP3.LUT R25, R25, R24, RZ, 0x3c, !PT ;  /* 0x0000001819197212 */ /* 0x000fe400078e3cff */
[----:B------:R-:W-:Y:S02]  /*53d0*/  I2FP.F32.U32 R2, R2 ;  /* 0x0000000200027245 */ /* 0x000fe40000201000 */
[----:B------:R-:W-:-:S03]  /*53e0*/  IADD3 R24, PT, PT, R4, 0x10974f, R25 ;  /* 0x0010974f04187810 */ /* 0x000fc60007ffe019 */
[----:B------:R-:W-:Y:S01]  /*53f0*/  FFMA R2, R2, R11, 1.1641532182693481445e-10 ;  /* 0x2f00000002027423 */ /* 0x000fe2000000000b */
[----:B------:R-:W-:-:S04]  /*5400*/  I2FP.F32.U32 R24, R24 ;  /* 0x0000001800187245 */ /* 0x000fc80000201000 */
[----:B------:R-:W-:Y:S01]  /*5410*/  FSETP.GEU.AND P5, PT, R2, UR11, PT ;  /* 0x0000000b02007c0b */ /* 0x000fe2000bfae000 */
[----:B------:R-:W-:Y:S01]  /*5420*/  FFMA R24, R24, R11, 1.1641532182693481445e-10 ;  /* 0x2f00000018187423 */ /* 0x000fe2000000000b */
[----:B------:R-:W-:Y:S02]  /*5430*/  LOP3.LUT R2, R27, R14, RZ, 0x3c, !PT ;  /* 0x0000000e1b027212 */ /* 0x000fe400078e3cff */
[----:B------:R-:W-:Y:S02]  /*5440*/  IADD3 R27, PT, PT, R17, 0xb0f8a, R3 ;  /* 0x000b0f8a111b7810 */ /* 0x000fe40007ffe003 */
[----:B------:R-:W-:Y:S01]  /*5450*/  FSETP.GEU.AND P4, PT, R24, UR11, PT ;  /* 0x0000000b18007c0b */ /* 0x000fe2000bf8e000 */
[----:B------:R-:W-:Y:S02]  /*5460*/  IMAD.SHL.U32 R26, R2, 0x2, RZ ;  /* 0x00000002021a7824 */ /* 0x000fe400078e00ff */
[----:B------:R-:W-:-:S04]  /*5470*/  IMAD.SHL.U32 R24, R25, 0x10, RZ ;  /* 0x0000001019187824 */ /* 0x000fc800078e00ff */
[----:B------:R-:W-:Y:S02]  /*5480*/  @P5 LOP3.LUT R28, R22, 0xfffffffd, RZ, 0xc0, !PT ;  /* 0xfffffffd161c5812 */ /* 0x000fe400078ec0ff */
[----:B------:R-:W-:Y:S02]  /*5490*/  LOP3.LUT R3, R25, R24, R26, 0x96, !PT ;  /* 0x0000001819037212 */ /* 0x000fe400078e961a */
[----:B------:R-:W-:Y:S01]  /*54a0*/  I2FP.F32.U32 R24, R27 ;  /* 0x0000001b00187245 */ /* 0x000fe20000201000 */
[----:B------:R-:W-:Y:S01]  /*54b0*/  VIADD R27, R18, 0xc717b4 ;  /* 0x00c717b4121b7836 */ /* 0x000fe20000000000 */
[----:B------:R-:W-:Y:S02]  /*54c0*/  LOP3.LUT R2, R3, R2, RZ, 0x3c, !PT ;  /* 0x0000000203027212 */ /* 0x000fe400078e3cff */
[----:B------:R-:W-:Y:S01]  /*54d0*/  @!P5 LOP3.LUT R28, R22, 0x2, RZ, 0xfc, !PT ;  /* 0x00000002161cd812 */ /* 0x000fe200078efcff */
[----:B------:R-:W-:Y:S02]  /*54e0*/  FFMA R26, R24, R11, 1.1641532182693481445e-10 ;  /* 0x2f000000181a7423 */ /* 0x000fe4000000000b */
[----:B------:R-:W-:-:S03]  /*54f0*/  IMAD.IADD R3, R2, 0x1, R27 ;  /* 0x0000000102037824 */ /* 0x000fc600078e021b */
[C---:B------:R-:W-:Y:S02]  /*5500*/  FSETP.GT.AND P1, PT, R26.reuse, UR11, PT ;  /* 0x0000000b1a007c0b */ /* 0x040fe4000bf24000 */
[----:B------:R-:W-:Y:S02]  /*5510*/  I2FP.F32.U32 R24, R3 ;  /* 0x0000000300187245 */ /* 0x000fe40000201000 */
[----:B------:R-:W-:Y:S02]  /*5520*/  FSETP.LT.AND P1, PT, R26, UR10, P1 ;  /* 0x0000000a1a007c0b */ /* 0x000fe40008f21000 */
[----:B------:R-:W-:Y:S01]  /*5530*/  IADD3 R3, PT, PT, R17, 0x10974f, R14 ;  /* 0x0010974f11037810 */ /* 0x000fe20007ffe00e */
[----:B------:R-:W-:Y:S01]  /*5540*/  FFMA R24, R24, R11, 1.1641532182693481445e-10 ;  /* 0x2f00000018187423 */ /* 0x000fe2000000000b */
[----:B------:R-:W-:Y:S01]  /*5550*/  SHF.R.U32.HI R14, RZ, 0x2, R15 ;  /* 0x00000002ff0e7819 */ /* 0x000fe2000001160f */
[----:B------:R-:W-:Y:S01]  /*5560*/  IMAD.SHL.U32 R17, R2, 0x10, RZ ;  /* 0x0000001002117824 */ /* 0x000fe200078e00ff */
[----:B------:R-:W-:-:S02]  /*5570*/  @P4 LOP3.LUT R26, R28, 0xfffffffb, RZ, 0xc0, !PT ;  /* 0xfffffffb1c1a4812 */ /* 0x000fc400078ec0ff */
[----:B------:R-:W-:Y:S02]  /*5580*/  LOP3.LUT R14, R14, R15, RZ, 0x3c, !PT ;  /* 0x0000000f0e0e7212 */ /* 0x000fe400078e3cff */
[----:B------:R-:W-:Y:S02]  /*5590*/  FSETP.GEU.AND P5, PT, R24, UR11, PT ;  /* 0x0000000b18007c0b */ /* 0x000fe4000bfae000 */
[----:B------:R-:W-:Y:S02]  /*55a0*/  @!P4 LOP3.LUT R26, R28, 0x4, RZ, 0xfc, !PT ;  /* 0x000000041c1ac812 */ /* 0x000fe400078efcff */
[C---:B------:R-:W-:Y:S02]  /*55b0*/  @!P1 LOP3.LUT R24, R16.reuse, 0xdfffffff, RZ, 0xc0, !PT ;  /* 0xdfffffff10189812 */ /* 0x040fe400078ec0ff */
[----:B------:R-:W-:Y:S01]  /*55c0*/  @P1 LOP3.LUT R24, R16, 0x20000000, RZ, 0xfc, !PT ;  /* 0x2000000010181812 */ /* 0x000fe200078efcff */
[----:B------:R-:W-:Y:S01]  /*55d0*/  IMAD.SHL.U32 R16, R14, 0x2, RZ ;  /* 0x000000020e107824 */ /* 0x000fe200078e00ff */
[----:B------:R-:W-:-:S04]  /*55e0*/  I2FP.F32.U32 R3, R3 ;  /* 0x0000000300037245 */ /* 0x000fc80000201000 */
[----:B------:R-:W-:Y:S02]  /*55f0*/  LOP3.LUT R17, R2, R17, R16, 0x96, !PT ;  /* 0x0000001102117212 */ /* 0x000fe400078e9610 */
[C---:B------:R-:W-:Y:S02]  /*5600*/  @P5 LOP3.LUT R22, R26.reuse, 0xfffffff7, RZ, 0xc0, !PT ;  /* 0xfffffff71a165812 */ /* 0x040fe400078ec0ff */
[----:B------:R-:W-:Y:S02]  /*5610*/  LOP3.LUT R14, R17, R14, RZ, 0x3c, !PT ;  /* 0x0000000e110e7212 */ /* 0x000fe400078e3cff */
[----:B------:R-:W-:Y:S02]  /*5620*/  @!P5 LOP3.LUT R22, R26, 0x8, RZ, 0xfc, !PT ;  /* 0x000000081a16d812 */ /* 0x000fe400078efcff */
        /* <DEDUP_REMOVED lines=12> */
[----:B------:R-:W-:-:S04]  /*56f0*/  IADD3 R17, PT, PT, R27, 0xb0f8a, R16 ;  /* 0x000b0f8a1b117810 */ /* 0x000fc80007ffe010 */
[----:B------:R-:W-:Y:S01]  /*5700*/  I2FP.F32.U32 R22, R17 ;  /* 0x0000001100167245 */ /* 0x000fe20000201000 */
[----:B------:R-:W-:-:S04]  /*5710*/  IMAD.SHL.U32 R17, R16, 0x10, RZ ;  /* 0x0000001010117824 */ /* 0x000fc800078e00ff */
[----:B------:R-:W-:-:S05]  /*5720*/  FFMA R22, R22, R11, 1.1641532182693481445e-10 ;  /* 0x2f00000016167423 */ /* 0x000fca000000000b */
[----:B------:R-:W-:Y:S02]  /*5730*/  FSETP.GEU.AND P1, PT, R22, UR11, PT ;  /* 0x0000000b16007c0b */ /* 0x000fe4000bf2e000 */
[----:B------:R-:W-:-:S04]  /*5740*/  SHF.R.U32.HI R22, RZ, 0x2, R23 ;  /* 0x00000002ff167819 */ /* 0x000fc80000011617 */
[----:B------:R-:W-:-:S05]  /*5750*/  LOP3.LUT R22, R22, R23, RZ, 0x3c, !PT ;  /* 0x0000001716167212 */ /* 0x000fca00078e3cff */
        /* <DEDUP_REMOVED lines=9> */
[----:B------:R-:W-:Y:S01]  /*57f0*/  IMAD.SHL.U32 R25, R17, 0x2, RZ ;  /* 0x0000000211197824 */ /* 0x000fe200078e00ff */
[----:B------:R-:W-:-:S04]  /*5800*/  I2FP.F32.U32 R26, R27 ;  /* 0x0000001b001a7245 */ /* 0x000fc80000201000 */
[----:B------:R-:W-:Y:S01]  /*5810*/  LOP3.LUT R28, R22, R23, R25, 0x96, !PT ;  /* 0x00000017161c7212 */ /* 0x000fe200078e9619 */
[----:B------:R-:W-:Y:S01]  /*5820*/  FFMA R23, R26, R11, 1.1641532182693481445e-10 ;  /* 0x2f0000001a177423 */ /* 0x000fe2000000000b */
[----:B------:R-:W-:Y:S02]  /*5830*/  VIADD R26, R18, 0xdd36c8 ;  /* 0x00dd36c8121a7836 */ /* 0x000fe40000000000 */
[----:B------:R-:W-:Y:S02]  /*5840*/  LOP3.LUT R17, R28, R17, RZ, 0x3c, !PT ;  /* 0x000000111c117212 */ /* 0x000fe400078e3cff */
[----:B------:R-:W-:-:S03]  /*5850*/  FSETP.GEU.AND P1, PT, R23, UR11, PT ;  /* 0x0000000b17007c0b */ /* 0x000fc6000bf2e000 */
[----:B------:R-:W-:-:S05]  /*5860*/  IMAD.IADD R23, R17, 0x1, R26 ;  /* 0x0000000111177824 */ /* 0x000fca00078e021a */
[----:B------:R-:W-:-:S05]  /*5870*/  I2FP.F32.U32 R28, R23 ;  /* 0x00000017001c7245 */ /* 0x000fca0000201000 */
[----:B------:R-:W-:Y:S01]  /*5880*/  FFMA R28, R28, R11, 1.1641532182693481445e-10 ;  /* 0x2f0000001c1c7423 */ /* 0x000fe2000000000b */
        /* <DEDUP_REMOVED lines=9> */
[----:B------:R-:W-:Y:S02]  /*5920*/  LOP3.LUT R2, R17, R2, R23, 0x96, !PT ;  /* 0x0000000211027212 */ /* 0x000fe400078e9617 */
[----:B------:R-:W-:Y:S02]  /*5930*/  SHF.R.U32.HI R23, RZ, 0x2, R14 ;  /* 0x00000002ff177819 */ /* 0x000fe4000001160e */
[----:B------:R-:W-:Y:S02]  /*5940*/  LOP3.LUT R19, R2, R19, RZ, 0x3c, !PT ;  /* 0x0000001302137212 */ /* 0x000fe400078e3cff */
[----:B------:R-:W-:Y:S02]  /*5950*/  LOP3.LUT R23, R23, R14, RZ, 0x3c, !PT ;  /* 0x0000000e17177212 */ /* 0x000fe400078e3cff */
[----:B------:R-:W-:-:S03]  /*5960*/  IADD3 R2, PT, PT, R26, 0x587c5, R19 ;  /* 0x000587c51a027810 */ /* 0x000fc60007ffe013 */
[----:B------:R-:W-:Y:S01]  /*5970*/  IMAD.SHL.U32 R14, R23, 0x2, RZ ;  /* 0x00000002170e7824 */ /* 0x000fe200078e00ff */
[----:B------:R-:W-:-:S05]  /*5980*/  I2FP.F32.U32 R2, R2 ;  /* 0x0000000200027245 */ /* 0x000fca0000201000 */
[----:B------:R-:W-:-:S05]  /*5990*/  FFMA R2, R2, R11, 1.1641532182693481445e-10 ;  /* 0x2f00000002027423 */ /* 0x000fca000000000b */
        /* <DEDUP_REMOVED lines=10> */
[----:B------:R-:W-:-:S04]  /*5a40*/  LOP3.LUT R25, R25, R16, RZ, 0x3c, !PT ;  /* 0x0000001019197212 */ /* 0x000fc800078e3cff */
[----:B------:R-:W-:Y:S01]  /*5a50*/  FSETP.GEU.AND P1, PT, R2, UR11, PT ;  /* 0x0000000b02007c0b */ /* 0x000fe2000bf2e000 */
[----:B------:R-:W-:Y:S02]  /*5a60*/  IMAD.SHL.U32 R14, R25, 0x2, RZ ;  /* 0x00000002190e7824 */ /* 0x000fe400078e00ff */
[----:B------:R-:W-:-:S05]  /*5a70*/  IMAD.SHL.U32 R2, R23, 0x10, RZ ;  /* 0x0000001017027824 */ /* 0x000fca00078e00ff */
[----:B------:R-:W-:-:S04]  /*5a80*/  LOP3.LUT R2, R23, R2, R14, 0x96, !PT ;  /* 0x0000000217027212 */ /* 0x000fc800078e960e */
[----:B------:R-:W-:Y:S02]  /*5a90*/  LOP3.LUT R25, R2, R25, RZ, 0x3c, !PT ;  /* 0x0000001902197212 */ /* 0x000fe400078e3cff */
[C---:B------:R-:W-:Y:S02]  /*5aa0*/  @P1 LOP3.LUT R16, R27.reuse, 0xfffffdff, RZ, 0xc0, !PT ;  /* 0xfffffdff1b101812 */ /* 0x040fe400078ec0ff */
[----:B------:R-:W-:Y:S01]  /*5ab0*/  @!P1 LOP3.LUT R16, R27, 0x200, RZ, 0xfc, !PT ;  /* 0x000002001b109812 */ /* 0x000fe200078efcff */
[----:B------:R-:W-:Y:S01]  /*5ac0*/  IMAD.SHL.U32 R2, R25, 0x10, RZ ;  /* 0x0000001019027824 */ /* 0x000fe200078e00ff */
[----:B------:R-:W-:Y:S02]  /*5ad0*/  SHF.R.U32.HI R27, RZ, 0x2, R22 ;  /* 0x00000002ff1b7819 */ /* 0x000fe40000011616 */
[----:B------:R-:W-:Y:S02]  /*5ae0*/  IADD3 R26, PT, PT, R26, 0x10974f, R25 ;  /* 0x0010974f1a1a7810 */ /* 0x000fe40007ffe019 */
[----:B------:R-:W-:-:S02]  /*5af0*/  LOP3.LUT R27, R27, R22, RZ, 0x3c, !PT ;  /* 0x000000161b1b7212 */ /* 0x000fc400078e3cff */
        /* <DEDUP_REMOVED lines=8> */
[----:B------:R-:W-:Y:S02]  /*5b80*/  I2FP.F32.U32 R2, R2 ;  /* 0x0000000200027245 */ /* 0x000fe40000201000 */
[C---:B------:R-:W-:Y:S02]  /*5b90*/  @P1 LOP3.LUT R22, R16.reuse, 0xfffffbff, RZ, 0xc0, !PT ;  /* 0xfffffbff10161812 */ /* 0x040fe400078ec0ff */
[----:B------:R-:W-:Y:S01]  /*5ba0*/  @!P1 LOP3.LUT R22, R16, 0x400, RZ, 0xfc, !PT ;  /* 0x0000040010169812 */ /* 0x000fe200078efcff */
        /* <DEDUP_REMOVED lines=35> */
[----:B------:R-:W-:Y:S01]  /*5de0*/  IADD3 R27, PT, PT, R27, 0x10974f, R28 ;  /* 0x0010974f1b1b7810 */ /* 0x000fe20007ffe01c */
[----:B------:R-:W-:Y:S01]  /*5df0*/  IMAD.SHL.U32 R17, R28, 0x10, RZ ;  /* 0x000000101c117824 */ /* 0x000fe200078e00ff */
[----:B------:R-:W-:Y:S02]  /*5e00*/  LOP3.LUT R2, R2, R25, RZ, 0x3c, !PT ;  /* 0x0000001902027212 */ /* 0x000fe400078e3cff */
[----:B------:R-:W-:-:S03]  /*5e10*/  I2FP.F32.U32 R27, R27 ;  /* 0x0000001b001b7245 */ /* 0x000fc60000201000 */
[----:B------:R-:W-:Y:S02]  /*5e20*/  IMAD.SHL.U32 R19, R2, 0x2, RZ ;  /* 0x0000000202137824 */ /* 0x000fe400078e00ff */
[----:B------:R-:W-:-:S03]  /*5e30*/  FFMA R27, R27, R11, 1.1641532182693481445e-10 ;  /* 0x2f0000001b1b7423 */ /* 0x000fc6000000000b */
[----:B------:R-:W-:Y:S01]  /*5e40*/  LOP3.LUT R17, R28, R17, R19, 0x96, !PT ;  /* 0x000000111c117212 */ /* 0x000fe200078e9613 */
[----:B------:R-:W-:Y:S01]  /*5e50*/  VIADD R19, R18, 0x10974f0 ;  /* 0x010974f012137836 */ /* 0x000fe20000000000 */
[----:B------:R-:W-:Y:S02]  /*5e60*/  FSETP.GEU.AND P1, PT, R27, UR11, PT ;  /* 0x0000000b1b007c0b */ /* 0x000fe4000bf2e000 */
[----:B------:R-:W-:-:S05]  /*5e70*/  LOP3.LUT R2, R17, R2, RZ, 0x3c, !PT ;  /* 0x0000000211027212 */ /* 0x000fca00078e3cff */
[----:B------:R-:W-:-:S05]  /*5e80*/  IMAD.IADD R17, R2, 0x1, R19 ;  /* 0x0000000102117824 */ /* 0x000fca00078e0213 */
[----:B------:R-:W-:Y:S02]  /*5e90*/  I2FP.F32.U32 R17, R17 ;  /* 0x0000001100117245 */ /* 0x000fe40000201000 */
[C---:B------:R-:W-:Y:S02]  /*5ea0*/  @P1 LOP3.LUT R23, R16.reuse, 0xffffbfff, RZ, 0xc0, !PT ;  /* 0xffffbfff10171812 */ /* 0x040fe400078ec0ff */
[----:B------:R-:W-:Y:S01]  /*5eb0*/  @!P1 LOP3.LUT R23, R16, 0x4000, RZ, 0xfc, !PT ;  /* 0x0000400010179812 */ /* 0x000fe200078efcff */
[----:B------:R-:W-:-:S05]  /*5ec0*/  FFMA R17, R17, R11, 1.1641532182693481445e-10 ;  /* 0x2f00000011117423 */ /* 0x000fca000000000b */
[----:B------:R-:W-:Y:S02]  /*5ed0*/  FSETP.GEU.AND P4, PT, R17, UR11, PT ;  /* 0x0000000b11007c0b */ /* 0x000fe4000bf8e000 */
[----:B------:R-:W-:-:S04]  /*5ee0*/  SHF.R.U32.HI R17, RZ, 0x2, R14 ;  /* 0x00000002ff117819 */ /* 0x000fc8000001160e */
[----:B------:R-:W-:-:S05]  /*5ef0*/  LOP3.LUT R17, R17, R14, RZ, 0x3c, !PT ;  /* 0x0000000e11117212 */ /* 0x000fca00078e3cff */
[----:B------:R-:W-:Y:S02]  /*5f00*/  IMAD.SHL.U32 R14, R17, 0x2, RZ ;  /* 0x00000002110e7824 */ /* 0x000fe400078e00ff */
        /* <DEDUP_REMOVED lines=9> */
[----:B------:R-:W-:-:S05]  /*5fa0*/  I2FP.F32.U32 R14, R14 ;  /* 0x0000000e000e7245 */ /* 0x000fca0000201000 */
[----:B------:R-:W-:-:S05]  /*5fb0*/  FFMA R14, R14, R11, 1.1641532182693481445e-10 ;  /* 0x2f0000000e0e7423 */ /* 0x000fca000000000b */
[----:B------:R-:W-:Y:S01]  /*5fc0*/  FSETP.GEU.AND P1, PT, R14, UR11, PT ;  /* 0x0000000b0e007c0b */ /* 0x000fe2000bf2e000 */
[----:B------:R-:W-:-:S05]  /*5fd0*/  IMAD.SHL.U32 R14, R17, 0x2, RZ ;  /* 0x00000002110e7824 */ /* 0x000fca00078e00ff */
[----:B------:R-:W-:-:S04]  /*5fe0*/  LOP3.LUT R14, R16, R23, R14, 0x96, !PT ;  /* 0x00000017100e7212 */ /* 0x000fc800078e960e */
[----:B------:R-:W-:-:S03]  /*5ff0*/  LOP3.LUT R14, R14, R17, RZ, 0x3c, !PT ;  /* 0x000000110e0e7212 */ /* 0x000fc600078e3cff */
[----:B------:R-:W-:Y:S02]  /*6000*/  @!P1 LOP3.LUT R22, R25, 0x10000, RZ, 0xfc, !PT ;  /* 0x0001000019169812 */ /* 0x000fe400078efcff */
[----:B------:R-:W-:Y:S02]  /*6010*/  IADD3 R17, PT, PT, R19, 0xb0f8a, R14 ;  /* 0x000b0f8a13117810 */ /* 0x000fe40007ffe00e */
[----:B------:R-:W-:Y:S01]  /*6020*/  @P1 LOP3.LUT R22, R25, 0xfffeffff, RZ, 0xc0, !PT ;  /* 0xfffeffff19161812 */ /* 0x000fe200078ec0ff */
[----:B------:R-:W-:Y:S01]  /*6030*/  IMAD.SHL.U32 R25, R14, 0x10, RZ ;  /* 0x000000100e197824 */ /* 0x000fe200078e00ff */
        /* <DEDUP_REMOVED lines=8> */
[----:B------:R-:W-:Y:S02]  /*60c0*/  LOP3.LUT R22, R14, R25, R22, 0x96, !PT ;  /* 0x000000190e167212 */ /* 0x000fe400078e9616 */
[----:B------:R-:W-:Y:S02]  /*60d0*/  SHF.R.U32.HI R25, RZ, 0x2, R28 ;  /* 0x00000002ff197819 */ /* 0x000fe4000001161c */
[----:B------:R-:W-:Y:S02]  /*60e0*/  LOP3.LUT R17, R22, R17, RZ, 0x3c, !PT ;  /* 0x0000001116117212 */ /* 0x000fe400078e3cff */
[----:B------:R-:W-:-:S03]  /*60f0*/  LOP3.LUT R28, R25, R28, RZ, 0x3c, !PT ;  /* 0x0000001c191c7212 */ /* 0x000fc600078e3cff */
[----:B------:R-:W-:Y:S02]  /*6100*/  IMAD.SHL.U32 R22, R17, 0x10, RZ ;  /* 0x0000001011167824 */ /* 0x000fe400078e00ff */
[----:B------:R-:W-:-:S05]  /*6110*/  IMAD.SHL.U32 R25, R28, 0x2, RZ ;  /* 0x000000021c197824 */ /* 0x000fca00078e00ff */
[----:B------:R-:W-:Y:S01]  /*6120*/  LOP3.LUT R27, R17, R22, R25, 0x96, !PT ;  /* 0x00000016111b7212 */ /* 0x000fe200078e9619 */
[----:B------:R-:W-:Y:S01]  /*6130*/  VIADD R22, R18, 0x11f9404 ;  /* 0x011f940412167836 */ /* 0x000fe20000000000 */
[----:B------:R-:W-:Y:S02]  /*6140*/  IADD3 R25, PT, PT, R19, 0x10974f, R17 ;  /* 0x0010974f13197810 */ /* 0x000fe40007ffe011 */
[----:B------:R-:W-:Y:S02]  /*6150*/  LOP3.LUT R19, R27, R28, RZ, 0x3c, !PT ;  /* 0x0000001c1b137212 */ /* 0x000fe400078e3cff */
[----:B------:R-:W-:-:S03]  /*6160*/  I2FP.F32.U32 R26, R25 ;  /* 0x00000019001a7245 */ /* 0x000fc60000201000 */
[----:B------:R-:W-:Y:S02]  /*6170*/  IMAD.IADD R25, R19, 0x1, R22 ;  /* 0x0000000113197824 */ /* 0x000fe400078e0216 */
[----:B------:R-:W-:-:S03]  /*6180*/  FFMA R26, R26, R11, 1.1641532182693481445e-10 ;  /* 0x2f0000001a1a7423 */ /* 0x000fc6000000000b */
[----:B------:R-:W-:Y:S02]  /*6190*/  I2FP.F32.U32 R28, R25 ;  /* 0x00000019001c7245 */ /* 0x000fe40000201000 */
[----:B------:R-:W-:Y:S02]  /*61a0*/  FSETP.GEU.AND P1, PT, R26, UR11, PT ;  /* 0x0000000b1a007c0b */ /* 0x000fe4000bf2e000 */
[----:B------:R-:W-:Y:S01]  /*61b0*/  SHF.R.U32.HI R25, RZ, 0x2, R2 ;  /* 0x00000002ff197819 */ /* 0x000fe20000011602 */
[----:B------:R-:W-:-:S03]  /*61c0*/  FFMA R28, R28, R11, 1.1641532182693481445e-10 ;  /* 0x2f0000001c1c7423 */ /* 0x000fc6000000000b */
[----:B------:R-:W-:Y:S01]  /*61d0*/  LOP3.LUT R25, R25, R2, RZ, 0x3c, !PT ;  /* 0x0000000219197212 */ /* 0x000fe200078e3cff */
[----:B------:R-:W-:Y:S01]  /*61e0*/  IMAD.IADD R2, R15, 0x1, R4 ;  /* 0x000000010f027824 */ /* 0x000fe200078e0204 */
[----:B------:R-:W-:Y:S01]  /*61f0*/  FSETP.GEU.AND P4, PT, R28, UR11, PT ;  /* 0x0000000b1c007c0b */ /* 0x000fe2000bf8e000 */
[----:B------:R-:W-:Y:S02]  /*6200*/  IMAD.SHL.U32 R4, R19, 0x10, RZ ;  /* 0x0000001013047824 */ /* 0x000fe400078e00ff */
[----:B------:R-:W-:Y:S02]  /*6210*/  IMAD.SHL.U32 R15, R25, 0x2, RZ ;  /* 0x00000002190f7824 */ /* 0x000fe400078e00ff */
[C---:B------:R-:W-:Y:S02]  /*6220*/  @P1 LOP3.LUT R26, R23.reuse, 0xfffbffff, RZ, 0xc0, !PT ;  /* 0xfffbffff171a1812 */ /* 0x040fe400078ec0ff */
[----:B------:R-:W-:Y:S02]  /*6230*/  @!P1 LOP3.LUT R26, R23, 0x40000, RZ, 0xfc, !PT ;  /* 0x00040000171a9812 */ /* 0x000fe400078efcff */
[----:B------:R-:W-:-:S02]  /*6240*/  SHF.R.U32.HI R23, RZ, 0x2, R16 ;  /* 0x00000002ff177819 */ /* 0x000fc40000011610 */
[----:B------:R-:W-:Y:S02]  /*6250*/  LOP3.LUT R28, R19, R4, R15, 0x96, !PT ;  /* 0x00000004131c7212 */ /* 0x000fe400078e960f */
[----:B------:R-:W-:Y:S02]  /*6260*/  LOP3.LUT R15, R23, R16, RZ, 0x3c, !PT ;  /* 0x00000010170f7212 */ /* 0x000fe400078e3cff */
[----:B------:R-:W-:Y:S02]  /*6270*/  LOP3.LUT R23, R28, R25, RZ, 0x3c, !PT ;  /* 0x000000191c177212 */ /* 0x000fe400078e3cff */
[C---:B------:R-:W-:Y:S01]  /*6280*/  @P4 LOP3.LUT R4, R26.reuse, 0xfff7ffff, RZ, 0xc0, !PT ;  /* 0xfff7ffff1a044812 */ /* 0x040fe200078ec0ff */
[----:B------:R-:W-:Y:S01]  /*6290*/  IMAD.SHL.U32 R25, R15, 0x2, RZ ;  /* 0x000000020f197824 */ /* 0x000fe200078e00ff */
[----:B------:R-:W-:Y:S01]  /*62a0*/  @!P4 LOP3.LUT R4, R26, 0x80000, RZ, 0xfc, !PT ;  /* 0x000800001a04c812 */ /* 0x000fe200078efcff */
[----:B------:R-:W-:Y:S01]  /*62b0*/  IMAD.SHL.U32 R26, R23, 0x10, RZ ;  /* 0x00000010171a7824 */ /* 0x000fe200078e00ff */
[----:B------:R-:W-:-:S02]  /*62c0*/  IADD3 R16, PT, PT, R22, 0x587c5, R23 ;  /* 0x000587c516107810 */ /* 0x000fc40007ffe017 */
[----:B------:R-:W-:Y:S02]  /*62d0*/  SHF.R.U32.HI R28, RZ, 0x2, R23 ;  /* 0x00000002ff1c7819 */ /* 0x000fe40000011617 */
[----:B------:R-:W-:Y:S02]  /*62e0*/  LOP3.LUT R26, R23, R26, R25, 0x96, !PT ;  /* 0x0000001a171a7212 */ /* 0x000fe400078e9619 */
[----:B------:R-:W-:Y:S02]  /*62f0*/  I2FP.F32.U32 R16, R16 ;  /* 0x0000001000107245 */ /* 0x000fe40000201000 */
[----:B------:R-:W-:Y:S02]  /*6300*/  SHF.R.U32.HI R25, RZ, 0x2, R14 ;  /* 0x00000002ff197819 */ /* 0x000fe4000001160e */
[----:B------:R-:W-:Y:S01]  /*6310*/  LOP3.LUT R15, R26, R15, RZ, 0x3c, !PT ;  /* 0x0000000f1a0f7212 */ /* 0x000fe200078e3cff */
[----:B------:R-:W-:Y:S01]  /*6320*/  FFMA R16, R16, R11, 1.1641532182693481445e-10 ;  /* 0x2f00000010107423 */ /* 0x000fe2000000000b */
[----:B------:R-:W-:-:S02]  /*6330*/  LOP3.LUT R14, R25, R14, RZ, 0x3c, !PT ;  /* 0x0000000e190e7212 */ /* 0x000fc400078e3cff */
[----:B------:R-:W-:Y:S01]  /*6340*/  LOP3.LUT R23, R28, R23, RZ, 0x3c, !PT ;  /* 0x000000171c177212 */ /* 0x000fe200078e3cff */
[----:B------:R-:W-:Y:S01]  /*6350*/  IMAD.SHL.U32 R26, R15, 0x10, RZ ;  /* 0x000000100f1a7824 */ /* 0x000fe200078e00ff */
[----:B------:R-:W-:Y:S01]  /*6360*/  FSETP.GEU.AND P1, PT, R16, UR11, PT ;  /* 0x0000000b10007c0b */ /* 0x000fe2000bf2e000 */
[----:B------:R-:W-:Y:S01]  /*6370*/  IMAD.SHL.U32 R25, R14, 0x2, RZ ;  /* 0x000000020e197824 */ /* 0x000fe200078e00ff */
[----:B------:R-:W-:-:S04]  /*6380*/  IADD3 R16, PT, PT, R22, 0xb0f8a, R15 ;  /* 0x000b0f8a16107810 */ /* 0x000fc80007ffe00f */
[----:B------:R-:W-:Y:S02]  /*6390*/  I2FP.F32.U32 R16, R16 ;  /* 0x0000001000107245 */ /* 0x000fe40000201000 */
[----:B------:R-:W-:Y:S02]  /*63a0*/  LOP3.LUT R27, R15, R26, R25, 0x96, !PT ;  /* 0x0000001a0f1b7212 */ /* 0x000fe400078e9619 */
[----:B------:R-:W-:Y:S01]  /*63b0*/  SHF.R.U32.HI R26, RZ, 0x2, R17 ;  /* 0x00000002ff1a7819 */ /* 0x000fe20000011611 */
[----:B------:R-:W-:-:S03]  /*63c0*/  FFMA R16, R16, R11, 1.1641532182693481445e-10 ;  /* 0x2f00000010107423 */ /* 0x000fc6000000000b */
[----:B------:R-:W-:Y:S02]  /*63d0*/  LOP3.LUT R25, R26, R17, RZ, 0x3c, !PT ;  /* 0x000000111a197212 */ /* 0x000fe400078e3cff */
[----:B------:R-:W-:Y:S02]  /*63e0*/  LOP3.LUT R17, R27, R14, RZ, 0x3c, !PT ;  /* 0x0000000e1b117212 */ /* 0x000fe400078e3cff */
[----:B------:R-:W-:Y:S01]  /*63f0*/  FSETP.GEU.AND P4, PT, R16, UR11, PT ;  /* 0x0000000b10007c0b */ /* 0x000fe2000bf8e000 */
[----:B------:R-:W-:Y:S01]  /*6400*/  IMAD.SHL.U32 R26, R25, 0x2, RZ ;  /* 0x00000002191a7824 */ /* 0x000fe200078e00ff */
[----:B------:R-:W-:Y:S01]  /*6410*/  IADD3 R22, PT, PT, R22, 0x10974f, R17 ;  /* 0x0010974f16167810 */ /* 0x000fe20007ffe011 */
[----:B------:R-:W-:Y:S01]  /*6420*/  IMAD.SHL.U32 R16, R17, 0x10, RZ ;  /* 0x0000001011107824 */ /* 0x000fe200078e00ff */
[C---:B------:R-:W-:Y:S02]  /*6430*/  @!P1 LOP3.LUT R14, R4.reuse, 0x100000, RZ, 0xfc, !PT ;  /* 0x00100000040e9812 */ /* 0x040fe400078efcff */
[----:B------:R-:W-:-:S02]  /*6440*/  @P1 LOP3.LUT R14, R4, 0xffefffff, RZ, 0xc0, !PT ;  /* 0xffefffff040e1812 */ /* 0x000fc400078ec0ff */
[----:B------:R-:W-:Y:S02]  /*6450*/  LOP3.LUT R16, R17, R16, R26, 0x96, !PT ;  /* 0x0000001011107212 */ /* 0x000fe400078e961a */
[----:B------:R-:W-:Y:S02]  /*6460*/  SHF.R.U32.HI R4, RZ, 0x2, R19 ;  /* 0x00000002ff047819 */ /* 0x000fe40000011613 */
[----:B------:R-:W-:Y:S02]  /*6470*/  I2FP.F32.U32 R22, R22 ;  /* 0x0000001600167245 */ /* 0x000fe40000201000 */
[----:B------:R-:W-:Y:S02]  /*6480*/  LOP3.LUT R25, R16, R25, RZ, 0x3c, !PT ;  /* 0x0000001910197212 */ /* 0x000fe400078e3cff */
[----:B------:R-:W-:Y:S01]  /*6490*/  LOP3.LUT R19, R4, R19, RZ, 0x3c, !PT ;  /* 0x0000001304137212 */ /* 0x000fe200078e3cff */
[----:B------:R-:W-:Y:S02]  /*64a0*/  VIADD R4, R18, 0x135b318 ;  /* 0x0135b31812047836 */ /* 0x000fe40000000000 */
[----:B------:R-:W-:Y:S01]  /*64b0*/  FFMA R16, R22, R11, 1.1641532182693481445e-10 ;  /* 0x2f00000016107423 */ /* 0x000fe2000000000b */
[----:B------:R-:W-:-:S02]  /*64c0*/  @P4 LOP3.LUT R22, R14, 0xffdfffff, RZ, 0xc0, !PT ;  /* 0xffdfffff0e164812 */ /* 0x000fc400078ec0ff */
[----:B------:R-:W-:Y:S01]  /*64d0*/  @!P4 LOP3.LUT R22, R14, 0x200000, RZ, 0xfc, !PT ;  /* 0x002000000e16c812 */ /* 0x000fe200078efcff */
[----:B------:R-:W-:Y:S01]  /*64e0*/  IMAD.IADD R14, R25, 0x1, R4 ;  /* 0x00000001190e7824 */ /* 0x000fe200078e0204 */
[----:B------:R-:W-:Y:S01]  /*64f0*/  FSETP.GEU.AND P4, PT, R16, UR11, PT ;  /* 0x0000000b10007c0b */ /* 0x000fe2000bf8e000 */
[----:B------:R-:W-:Y:S02]  /*6500*/  IMAD.SHL.U32 R26, R19, 0x2, RZ ;  /* 0x00000002131a7824 */ /* 0x000fe400078e00ff */
[----:B------:R-:W-:Y:S01]  /*6510*/  IMAD.SHL.U32 R16, R25, 0x10, RZ ;  /* 0x0000001019107824 */ /* 0x000fe200078e00ff */
[----:B------:R-:W-:-:S04]  /*6520*/  I2FP.F32.U32 R14, R14 ;  /* 0x0000000e000e7245 */ /* 0x000fc80000201000 */
[----:B------:R-:W-:Y:S01]  /*6530*/  LOP3.LUT R16, R25, R16, R26, 0x96, !PT ;  /* 0x0000001019107212 */ /* 0x000fe200078e961a */
[-C--:B------:R-:W-:Y:S01]  /*6540*/  FFMA R26, R14, R11.reuse, 1.1641532182693481445e-10 ;  /* 0x2f0000000e1a7423 */ /* 0x080fe2000000000b */
[----:B------:R-:W-:Y:S02]  /*6550*/  FFMA R14, R3, R11, 1.1641532182693481445e-10 ;  /* 0x2f000000030e7423 */ /* 0x000fe4000000000b */
[----:B------:R-:W-:Y:S01]  /*6560*/  LOP3.LUT R3, R16, R19, RZ, 0x3c, !PT ;  /* 0x0000001310037212 */ /* 0x000fe200078e3cff */
[----:B------:R-:W-:Y:S01]  /*6570*/  IMAD.SHL.U32 R19, R23, 0x2, RZ ;  /* 0x0000000217137824 */ /* 0x000fe200078e00ff */
[----:B------:R-:W-:Y:S02]  /*6580*/  FSETP.GEU.AND P5, PT, R26, UR11, PT ;  /* 0x0000000b1a007c0b */ /* 0x000fe4000bfae000 */
[----:B------:R-:W-:Y:S01]  /*6590*/  FSETP.GT.AND P1, PT, R14, UR11, PT ;  /* 0x0000000b0e007c0b */ /* 0x000fe2000bf24000 */
[----:B------:R-:W-:-:S03]  /*65a0*/  IMAD.SHL.U32 R16, R3, 0x10, RZ ;  /* 0x0000001003107824 */ /* 0x000fc600078e00ff */
[----:B------:R-:W-:Y:S02]  /*65b0*/  FSETP.LT.AND P1, PT, R14, UR10, P1 ;  /* 0x0000000a0e007c0b */ /* 0x000fe40008f21000 */
[----:B------:R-:W-:Y:S02]  /*65c0*/  LOP3.LUT R16, R3, R16, R19, 0x96, !PT ;  /* 0x0000001003107212 */ /* 0x000fe400078e9613 */
[----:B------:R-:W-:Y:S02]  /*65d0*/  @P4 LOP3.LUT R19, R22, 0xffbfffff, RZ, 0xc0, !PT ;  /* 0xffbfffff16134812 */ /* 0x000fe400078ec0ff */
[----:B------:R-:W-:Y:S02]  /*65e0*/  IADD3 R14, PT, PT, R4, 0x587c5, R3 ;  /* 0x000587c5040e7810 */ /* 0x000fe40007ffe003 */
[----:B------:R-:W-:Y:S02]  /*65f0*/  @!P4 LOP3.LUT R19, R22, 0x400000, RZ, 0xfc, !PT ;  /* 0x004000001613c812 */ /* 0x000fe400078efcff */
[----:B------:R-:W-:-:S02]  /*6600*/  SHF.R.U32.HI R22, RZ, 0x2, R15 ;  /* 0x00000002ff167819 */ /* 0x000fc4000001160f */
[----:B------:R-:W-:Y:S02]  /*6610*/  I2FP.F32.U32 R14, R14 ;  /* 0x0000000e000e7245 */ /* 0x000fe40000201000 */
[----:B------:R-:W-:Y:S02]  /*6620*/  LOP3.LUT R23, R16, R23, RZ, 0x3c, !PT ;  /* 0x0000001710177212 */ /* 0x000fe400078e3cff */
[----:B------:R-:W-:Y:S01]  /*6630*/  LOP3.LUT R15, R22, R15, RZ, 0x3c, !PT ;  /* 0x0000000f160f7212 */ /* 0x000fe200078e3cff */
[----:B------:R-:W-:Y:S01]  /*6640*/  FFMA R14, R14, R11, 1.1641532182693481445e-10 ;  /* 0x2f0000000e0e7423 */ /* 0x000fe2000000000b */
[----:B------:R-:W-:Y:S01]  /*6650*/  @P5 LOP3.LUT R16, R19, 0xff7fffff, RZ, 0xc0, !PT ;  /* 0xff7fffff13105812 */ /* 0x000fe200078ec0ff */
[----:B------:R-:W-:Y:S01]  /*6660*/  IMAD.SHL.U32 R22, R23, 0x10, RZ ;  /* 0x0000001017167824 */ /* 0x000fe200078e00ff */
[----:B------:R-:W-:Y:S01]  /*6670*/  @!P5 LOP3.LUT R16, R19, 0x800000, RZ, 0xfc, !PT ;  /* 0x008000001310d812 */ /* 0x000fe200078efcff */
[----:B------:R-:W-:Y:S01]  /*6680*/  IMAD.SHL.U32 R26, R15, 0x2, RZ ;  /* 0x000000020f1a7824 */ /* 0x000fe200078e00ff */
[----:B------:R-:W-:-:S02]  /*6690*/  IADD3 R19, PT, PT, R4, 0xb0f8a, R23 ;  /* 0x000b0f8a04137810 */ /* 0x000fc40007ffe017 */
[----:B------:R-:W-:Y:S02]  /*66a0*/  FSETP.GEU.AND P4, PT, R14, UR11, PT ;  /* 0x0000000b0e007c0b */ /* 0x000fe4000bf8e000 */
[----:B------:R-:W-:Y:S02]  /*66b0*/  I2FP.F32.U32 R14, R19 ;  /* 0x00000013000e7245 */ /* 0x000fe40000201000 */
[----:B------:R-:W-:Y:S02]  /*66c0*/  LOP3.LUT R22, R23, R22, R26, 0x96, !PT ;  /* 0x0000001617167212 */ /* 0x000fe400078e961a */
[----:B------:R-:W-:Y:S01]  /*66d0*/  SHF.R.U32.HI R26, RZ, 0x2, R17 ;  /* 0x00000002ff1a7819 */ /* 0x000fe20000011611 */
[----:B------:R-:W-:Y:S01]  /*66e0*/  FFMA R19, R14, R11, 1.1641532182693481445e-10 ;  /* 0x2f0000000e137423 */ /* 0x000fe2000000000b */
[----:B------:R-:W-:Y:S02]  /*66f0*/  SHF.R.U32.HI R28, RZ, 0x2, R23 ;  /* 0x00000002ff1c7819 */ /* 0x000fe40000011617 */
[----:B------:R-:W-:-:S02]  /*6700*/  LOP3.LUT R14, R26, R17, RZ, 0x3c, !PT ;  /* 0x000000111a0e7212 */ /* 0x000fc400078e3cff */
[----:B------:R-:W-:Y:S02]  /*6710*/  LOP3.LUT R17, R22, R15, RZ, 0x3c, !PT ;  /* 0x0000000f16117212 */ /* 0x000fe400078e3cff */
[----:B------:R-:W-:Y:S01]  /*6720*/  FSETP.GEU.AND P5, PT, R19, UR11, PT ;  /* 0x0000000b13007c0b */ /* 0x000fe2000bfae000 */
[----:B------:R-:W-:Y:S01]  /*6730*/  IMAD.SHL.U32 R15, R14, 0x2, RZ ;  /* 0x000000020e0f7824 */ /* 0x000fe200078e00ff */
[C---:B------:R-:W-:Y:S01]  /*6740*/  @!P1 LOP3.LUT R19, R24.reuse, 0xbfffffff, RZ, 0xc0, !PT ;  /* 0xbfffffff18139812 */ /* 0x040fe200078ec0ff */
[C---:B------:R-:W-:Y:S01]  /*6750*/  IMAD.SHL.U32 R22, R17.reuse, 0x10, RZ ;  /* 0x0000001011167824 */ /* 0x040fe200078e00ff */
[----:B------:R-:W-:Y:S02]  /*6760*/  @P1 LOP3.LUT R19, R24, 0x40000000, RZ, 0xfc, !PT ;  /* 0x4000000018131812 */ /* 0x000fe400078efcff */
[----:B------:R-:W-:Y:S02]  /*6770*/  @!P4 LOP3.LUT R24, R16, 0x1000000, RZ, 0xfc, !PT ;  /* 0x010000001018c812 */ /* 0x000fe400078efcff */
[----:B------:R-:W-:-:S02]  /*6780*/  LOP3.LUT R27, R17, R22, R15, 0x96, !PT ;  /* 0x00000016111b7212 */ /* 0x000fc400078e960f */
[----:B------:R-:W-:Y:S02]  /*6790*/  SHF.R.U32.HI R22, RZ, 0x2, R25 ;  /* 0x00000002ff167819 */ /* 0x000fe40000011619 */
[----:B------:R-:W-:Y:S02]  /*67a0*/  IADD3 R4, PT, PT, R4, 0x10974f, R17 ;  /* 0x0010974f04047810 */ /* 0x000fe40007ffe011 */
[----:B------:R-:W-:Y:S02]  /*67b0*/  LOP3.LUT R15, R22, R25, RZ, 0x3c, !PT ;  /* 0x00000019160f7212 */ /* 0x000fe400078e3cff */
[----:B------:R-:W-:Y:S02]  /*67c0*/  LOP3.LUT R25, R27, R14, RZ, 0x3c, !PT ;  /* 0x0000000e1b197212 */ /* 0x000fe400078e3cff */
[----:B------:R-:W-:Y:S01]  /*67d0*/  @P4 LOP3.LUT R24, R16, 0xfeffffff, RZ, 0xc0, !PT ;  /* 0xfeffffff10184812 */ /* 0x000fe200078ec0ff */
[----:B------:R-:W-:Y:S01]  /*67e0*/  IMAD.SHL.U32 R16, R15, 0x2, RZ ;  /* 0x000000020f107824 */ /* 0x000fe200078e00ff */
[----:B------:R-:W-:Y:S01]  /*67f0*/  I2FP.F32.U32 R4, R4 ;  /* 0x0000000400047245 */ /* 0x000fe20000201000 */
[----:B------:R-:W-:Y:S01]  /*6800*/  IMAD.SHL.U32 R14, R25, 0x10, RZ ;  /* 0x00000010190e7824 */ /* 0x000fe200078e00ff */
[----:B------:R-:W-:-:S02]  /*6810*/  @P5 LOP3.LUT R22, R24, 0xfdffffff, RZ, 0xc0, !PT ;  /* 0xfdffffff18165812 */ /* 0x000fc400078ec0ff */
[----:B------:R-:W-:Y:S02]  /*6820*/  @!P5 LOP3.LUT R22, R24, 0x2000000, RZ, 0xfc, !PT ;  /* 0x020000001816d812 */ /* 0x000fe400078efcff */
[C---:B------:R-:W-:Y:S01]  /*6830*/  LOP3.LUT R14, R25.reuse, R14, R16, 0x96, !PT ;  /* 0x0000000e190e7212 */ /* 0x040fe200078e9610 */
[----:B------:R-:W-:Y:S01]  /*6840*/  FFMA R16, R4, R11, 1.1641532182693481445e-10 ;  /* 0x2f00000004107423 */ /* 0x000fe2000000000b */
[----:B------:R-:W-:Y:S01]  /*6850*/  SHF.R.U32.HI R24, RZ, 0x2, R3 ;  /* 0x00000002ff187819 */ /* 0x000fe20000011603 */
[----:B------:R-:W-:Y:S01]  /*6860*/  VIADD R4, R18, 0x14bd22c ;  /* 0x014bd22c12047836 */ /* 0x000fe20000000000 */
[----:B------:R-:W-:Y:S02]  /*6870*/  LOP3.LUT R14, R14, R15, RZ, 0x3c, !PT ;  /* 0x0000000f0e0e7212 */ /* 0x000fe400078e3cff */
[----:B------:R-:W-:Y:S01]  /*6880*/  LOP3.LUT R3, R24, R3, RZ, 0x3c, !PT ;  /* 0x0000000318037212 */ /* 0x000fe200078e3cff */
[----:B------:R-:W-:Y:S01]  /*6890*/  IMAD.IADD R15, R25, 0x1, R4 ;  /* 0x00000001190f7824 */ /* 0x000fe200078e0204 */
[----:B------:R-:W-:Y:S01]  /*68a0*/  FSETP.GEU.AND P1, PT, R16, UR11, PT ;  /* 0x0000000b10007c0b */ /* 0x000fe2000bf2e000 */
[----:B------:R-:W-:-:S02]  /*68b0*/  IMAD.SHL.U32 R27, R14, 0x10, RZ ;  /* 0x000000100e1b7824 */ /* 0x000fc400078e00ff */
[----:B------:R-:W-:Y:S01]  /*68c0*/  IMAD.SHL.U32 R24, R3, 0x2, RZ ;  /* 0x0000000203187824 */ /* 0x000fe200078e00ff */
[----:B------:R-:W-:-:S04]  /*68d0*/  I2FP.F32.U32 R16, R15 ;  /* 0x0000000f00107245 */ /* 0x000fc80000201000 */
[----:B------:R-:W-:Y:S01]  /*68e0*/  LOP3.LUT R26, R14, R27, R24, 0x96, !PT ;  /* 0x0000001b0e1a7212 */ /* 0x000fe200078e9618 */
[----:B------:R-:W-:Y:S01]  /*68f0*/  FFMA R24, R16, R11, 1.1641532182693481445e-10 ;  /* 0x2f00000010187423 */ /* 0x000fe2000000000b */
[----:B------:R-:W-:Y:S02]  /*6900*/  LOP3.LUT R16, R28, R23, RZ, 0x3c, !PT ;  /* 0x000000171c107212 */ /* 0x000fe400078e3cff */
[----:B------:R-:W-:Y:S02]  /*6910*/  LOP3.LUT R15, R26, R3, RZ, 0x3c, !PT ;  /* 0x000000031a0f7212 */ /* 0x000fe400078e3cff */
[----:B------:R-:W0:Y:S01]  /*6920*/  S2R R3, SR_TID.X ;  /* 0x0000000000037919 */ /* 0x000e220000002100 */
[----:B------:R-:W-:Y:S01]  /*6930*/  FSETP.GEU.AND P4, PT, R24, UR11, PT ;  /* 0x0000000b18007c0b */ /* 0x000fe2000bf8e000 */
[----:B------:R-:W-:Y:S01]  /*6940*/  IMAD.SHL.U32 R23, R16, 0x2, RZ ;  /* 0x0000000210177824 */ /* 0x000fe200078e00ff */
[----:B------:R-:W-:Y:S01]  /*6950*/  SHF.R.U32.HI R26, RZ, 0x2, R17 ;  /* 0x00000002ff1a7819 */ /* 0x000fe20000011611 */
[----:B------:R-:W-:-:S03]  /*6960*/  IMAD.SHL.U32 R24, R15, 0x10, RZ ;  /* 0x000000100f187824 */ /* 0x000fc600078e00ff */
[----:B------:R-:W-:Y:S02]  /*6970*/  LOP3.LUT R17, R26, R17, RZ, 0x3c, !PT ;  /* 0x000000111a117212 */ /* 0x000fe400078e3cff */
[----:B------:R-:W-:Y:S02]  /*6980*/  LOP3.LUT R27, R15, R24, R23, 0x96, !PT ;  /* 0x000000180f1b7212 */ /* 0x000fe400078e9617 */
[----:B------:R-:W-:Y:S02]  /*6990*/  IADD3 R23, PT, PT, R4, 0x587c5, R14 ;  /* 0x000587c504177810 */ /* 0x000fe40007ffe00e */
[----:B------:R-:W-:Y:S02]  /*69a0*/  LOP3.LUT R16, R27, R16, RZ, 0x3c, !PT ;  /* 0x000000101b107212 */ /* 0x000fe400078e3cff */
[----:B------:R-:W-:Y:S02]  /*69b0*/  I2FP.F32.U32 R24, R23 ;  /* 0x0000001700187245 */ /* 0x000fe40000201000 */
[----:B------:R-:W-:Y:S01]  /*69c0*/  @P1 LOP3.LUT R26, R22, 0xfbffffff, RZ, 0xc0, !PT ;  /* 0xfbffffff161a1812 */ /* 0x000fe200078ec0ff */
[----:B------:R-:W-:Y:S01]  /*69d0*/  IMAD.SHL.U32 R23, R16, 0x10, RZ ;  /* 0x0000001010177824 */ /* 0x000fe200078e00ff */
[----:B------:R-:W-:Y:S01]  /*69e0*/  @!P1 LOP3.LUT R26, R22, 0x4000000, RZ, 0xfc, !PT ;  /* 0x04000000161a9812 */ /* 0x000fe200078efcff */
[----:B------:R-:W-:Y:S01]  /*69f0*/  FFMA R24, R24, R11, 1.1641532182693481445e-10 ;  /* 0x2f00000018187423 */ /* 0x000fe2000000000b */
[----:B------:R-:W-:-:S04]  /*6a00*/  IMAD.SHL.U32 R22, R17, 0x2, RZ ;  /* 0x0000000211167824 */ /* 0x000fc800078e00ff */
[----:B------:R-:W-:Y:S01]  /*6a10*/  FSETP.GEU.AND P1, PT, R24, UR11, PT ;  /* 0x0000000b18007c0b */ /* 0x000fe2000bf2e000 */
[----:B------:R-:W-:Y:S01]  /*6a20*/  VIADD R24, R18, 0x161f140 ;  /* 0x0161f14012187836 */ /* 0x000fe20000000000 */
[----:B------:R-:W-:Y:S02]  /*6a30*/  LOP3.LUT R22, R16, R23, R22, 0x96, !PT ;  /* 0x0000001710167212 */ /* 0x000fe400078e9616 */
[C---:B------:R-:W-:Y:S02]  /*6a40*/  @P4 LOP3.LUT R23, R26.reuse, 0xf7ffffff, RZ, 0xc0, !PT ;  /* 0xf7ffffff1a174812 */ /* 0x040fe400078ec0ff */
[----:B------:R-:W-:Y:S01]  /*6a50*/  @!P4 LOP3.LUT R23, R26, 0x8000000, RZ, 0xfc, !PT ;  /* 0x080000001a17c812 */ /* 0x000fe200078efcff */
[----:B0-----:R-:W-:Y:S01]  /*6a60*/  IMAD R3, R0, 0x1d, R3 ;  /* 0x0000001d00037824 */ /* 0x001fe200078e0203 */
[----:B------:R-:W-:Y:S01]  /*6a70*/  LOP3.LUT R17, R22, R17, RZ, 0x3c, !PT ;  /* 0x0000001116117212 */ /* 0x000fe200078e3cff */
[----:B------:R-:W-:Y:S01]  /*6a80*/  STG.E.64 desc[UR8][R12.64], R24 ;  /* 0x000000180c007986 */ /* 0x000fe2000c101b08 */
[----:B------:R-:W-:-:S02]  /*6a90*/  IADD3 R0, PT, PT, R4, 0xb0f8a, R15 ;  /* 0x000b0f8a04007810 */ /* 0x000fc40007ffe00f */
[----:B------:R-:W-:Y:S02]  /*6aa0*/  IADD3 R4, PT, PT, R4, 0x10974f, R16 ;  /* 0x0010974f04047810 */ /* 0x000fe40007ffe010 */
[C---:B------:R-:W-:Y:S02]  /*6ab0*/  @!P1 LOP3.LUT R22, R23.reuse, 0x10000000, RZ, 0xfc, !PT ;  /* 0x1000000017169812 */ /* 0x040fe400078efcff */
[----:B------:R-:W-:Y:S01]  /*6ac0*/  @P1 LOP3.LUT R22, R23, 0xefffffff, RZ, 0xc0, !PT ;  /* 0xefffffff17161812 */ /* 0x000fe200078ec0ff */
[----:B------:R-:W-:Y:S01]  /*6ad0*/  IMAD.IADD R23, R17, 0x1, R24 ;  /* 0x0000000111177824 */ /* 0x000fe200078e0218 */
[----:B------:R-:W-:Y:S02]  /*6ae0*/  I2FP.F32.U32 R0, R0 ;  /* 0x0000000000007245 */ /* 0x000fe40000201000 */
[----:B------:R-:W-:Y:S02]  /*6af0*/  I2FP.F32.U32 R4, R4 ;  /* 0x0000000400047245 */ /* 0x000fe40000201000 */
[----:B------:R-:W-:Y:S01]  /*6b00*/  I2FP.F32.U32 R26, R2 ;  /* 0x00000002001a7245 */ /* 0x000fe20000201000 */
[----:B------:R-:W-:Y:S01]  /*6b10*/  FFMA R0, R0, R11, 1.1641532182693481445e-10 ;  /* 0x2f00000000007423 */ /* 0x000fe2000000000b */
[----:B------:R-:W-:Y:S01]  /*6b20*/  I2FP.F32.U32 R2, R23 ;  /* 0x0000001700027245 */ /* 0x000fe20000201000 */
[-C--:B------:R-:W-:Y:S01]  /*6b30*/  FFMA R18, R4, R11.reuse, 1.1641532182693481445e-10 ;  /* 0x2f00000004127423 */ /* 0x080fe2000000000b */
[----:B------:R-:W-:Y:S01]  /*6b40*/  LEA R4, R3, UR5, 0x2 ;  /* 0x0000000503047c11 */ /* 0x000fe2000f8e10ff */
[-C--:B------:R-:W-:Y:S01]  /*6b50*/  FFMA R3, R26, R11.reuse, 1.1641532182693481445e-10 ;  /* 0x2f0000001a037423 */ /* 0x080fe2000000000b */
[----:B------:R-:W-:Y:S01]  /*6b60*/  FSETP.GEU.AND P5, PT, R0, UR11, PT ;  /* 0x0000000b00007c0b */ /* 0x000fe2000bfae000 */
[----:B------:R-:W-:Y:S01]  /*6b70*/  FFMA R2, R2, R11, 1.1641532182693481445e-10 ;  /* 0x2f00000002027423 */ /* 0x000fe2000000000b */
[----:B------:R-:W-:Y:S01]  /*6b80*/  FSETP.GEU.AND P4, PT, R18, UR11, PT ;  /* 0x0000000b12007c0b */ /* 0x000fe2000bf8e000 */
[----:B------:R-:W-:Y:S01]  /*6b90*/  LDS R11, [R4+0x74] ;  /* 0x00007400040b7984 */ /* 0x000fe20000000800 */
[----:B------:R-:W-:-:S02]  /*6ba0*/  FSETP.GT.AND P1, PT, R3, UR11, PT ;  /* 0x0000000b03007c0b */ /* 0x000fc4000bf24000 */
[----:B------:R-:W-:Y:S01]  /*6bb0*/  FSETP.GEU.AND P6, PT, R2, UR11, PT ;  /* 0x0000000b02007c0b */ /* 0x000fe2000bfce000 */
[----:B------:R-:W0:Y:S01]  /*6bc0*/  LDS R0, [R4+-0x74] ;  /* 0xffff8c0004007984 */ /* 0x000e220000000800 */
[----:B------:R-:W-:-:S03]  /*6bd0*/  FSETP.LT.AND P1, PT, R3, UR10, P1 ;  /* 0x0000000a03007c0b */ /* 0x000fc60008f21000 */
[----:B------:R-:W-:Y:S02]  /*6be0*/  LDS R26, [R4] ;  /* 0x00000000041a7984 */ /* 0x000fe40000000800 */
[C---:B------:R-:W-:Y:S02]  /*6bf0*/  @P5 LOP3.LUT R2, R22.reuse, 0xdfffffff, RZ, 0xc0, !PT ;  /* 0xdfffffff16025812 */ /* 0x040fe400078ec0ff */
[----:B------:R-:W-:Y:S01]  /*6c00*/  LDS R23, [R4+0x4] ;  /* 0x0000040004177984 */ /* 0x000fe20000000800 */
[----:B------:R-:W-:-:S03]  /*6c10*/  @!P5 LOP3.LUT R2, R22, 0x20000000, RZ, 0xfc, !PT ;  /* 0x200000001602d812 */ /* 0x000fc600078efcff */
[----:B------:R-:W1:Y:S01]  /*6c20*/  LDS R18, [R4+-0x4] ;  /* 0xfffffc0004127984 */ /* 0x000e620000000800 */
[C---:B------:R-:W-:Y:S02]  /*6c30*/  @P4 LOP3.LUT R22, R2.reuse, 0xbfffffff, RZ, 0xc0, !PT ;  /* 0xbfffffff02164812 */ /* 0x040fe400078ec0ff */
[----:B------:R-:W-:Y:S02]  /*6c40*/  @!P4 LOP3.LUT R22, R2, 0x40000000, RZ, 0xfc, !PT ;  /* 0x400000000216c812 */ /* 0x000fe400078efcff */
[C---:B------:R-:W-:Y:S02]  /*6c50*/  @!P1 LOP3.LUT R3, R19.reuse, 0x7fffffff, RZ, 0xc0, !PT ;  /* 0x7fffffff13039812 */ /* 0x040fe400078ec0ff */
[C---:B------:R-:W-:Y:S02]  /*6c60*/  @P6 LOP3.LUT R2, R22.reuse, 0x7fffffff, RZ, 0xc0, !PT ;  /* 0x7fffffff16026812 */ /* 0x040fe400078ec0ff */
[----:B------:R-:W-:Y:S02]  /*6c70*/  @P1 LOP3.LUT R3, R19, 0x80000000, RZ, 0xfc, !PT ;  /* 0x8000000013031812 */ /* 0x000fe400078efcff */
[----:B------:R-:W-:-:S02]  /*6c80*/  @!P6 LOP3.LUT R2, R22, 0x80000000, RZ, 0xfc, !PT ;  /* 0x800000001602e812 */ /* 0x000fc400078efcff */
[----:B0-----:R-:W-:Y:S02]  /*6c90*/  LOP3.LUT R28, R0, R11, RZ, 0x3c, !PT ;  /* 0x0000000b001c7212 */ /* 0x001fe400078e3cff */
[----:B-1----:R-:W-:Y:S02]  /*6ca0*/  LOP3.LUT R27, R23, R26, R18, 0x24, !PT ;  /* 0x0000001a171b7212 */ /* 0x002fe400078e2412 */
[----:B------:R-:W-:Y:S02]  /*6cb0*/  LOP3.LUT R28, R28, R18, R23, 0xf6, !PT ;  /* 0x000000121c1c7212 */ /* 0x000fe400078ef617 */
[----:B------:R-:W-:Y:S02]  /*6cc0*/  LOP3.LUT R25, R18, R23, RZ, 0x3c, !PT ;  /* 0x0000001712197212 */ /* 0x000fe400078e3cff */
[----:B------:R-:W2:Y:S04]  /*6cd0*/  LDG.E.64 R18, desc[UR8][R12.64+0x18] ;  /* 0x000018080c127981 */ /* 0x000ea8000c1e1b00 */
[----:B------:R-:W3:Y:S01]  /*6ce0*/  LDG.E.64 R22, desc[UR8][R12.64+0x28] ;  /* 0x000028080c167981 */ /* 0x000ee2000c1e1b00 */
[----:B------:R-:W-:-:S04]  /*6cf0*/  LOP3.LUT R24, R11, R26, R0, 0x24, !PT ;  /* 0x0000001a0b187212 */ /* 0x000fc800078e2400 */
[----:B------:R-:W-:-:S04]  /*6d00*/  LOP3.LUT R25, R25, R27, R24, 0x90, !PT ;  /* 0x0000001b19197212 */ /* 0x000fc800078e9018 */
[----:B------:R-:W-:-:S04]  /*6d10*/  LOP3.LUT R25, R25, R0, R11, 0x60, !PT ;  /* 0x0000000019197212 */ /* 0x000fc800078e600b */
[----:B------:R-:W-:-:S04]  /*6d20*/  LOP3.LUT R25, R25, R28, R3, 0xf8, !PT ;  /* 0x0000001c19197212 */ /* 0x000fc800078ef803 */
[----:B------:R-:W-:-:S04]  /*6d30*/  LOP3.LUT R25, R25, R2, RZ, 0xfc, !PT ;  /* 0x0000000219197212 */ /* 0x000fc800078efcff */
[----:B------:R-:W-:-:S04]  /*6d40*/  LOP3.LUT R25, R24, R25, R27, 0xfe, !PT ;  /* 0x0000001918197212 */ /* 0x000fc800078efe1b */
[----:B------:R-:W-:Y:S01]  /*6d50*/  LOP3.LUT R25, R25, R26, RZ, 0x3c, !PT ;  /* 0x0000001a19197212 */ /* 0x000fe200078e3cff */
[----:B------:R-:W0:Y:S01]  /*6d60*/  S2R R0, SR_TID.Y ;  /* 0x0000000000007919 */ /* 0x000e220000002200 */
[----:B------:R1:W-:Y:S04]  /*6d70*/  STG.E.64 desc[UR8][R12.64+0x8], R14 ;  /* 0x0000080e0c007986 */ /* 0x0003e8000c101b08 */
[----:B------:R1:W-:Y:S04]  /*6d80*/  STG.E.64 desc[UR8][R12.64+0x10], R16 ;  /* 0x000010100c007986 */ /* 0x0003e8000c101b08 */
[----:B------:R1:W-:Y:S04]  /*6d90*/  STS [R4], R25 ;  /* 0x0000001904007388 */ /* 0x0003e80000000800 */
[----:B----4-:R1:W-:Y:S04]  /*6da0*/  STG.E desc[UR8][R12.64+0x20], R29 ;  /* 0x0000201d0c007986 */ /* 0x0103e8000c101908 */
[----:B--2---:R1:W-:Y:S04]  /*6db0*/  STG.E.64 desc[UR8][R12.64+0x18], R18 ;  /* 0x000018120c007986 */ /* 0x0043e8000c101b08 */
[----:B0--3--:R1:W-:Y:S02]  /*6dc0*/  STG.E.64 desc[UR8][R12.64+0x28], R22 ;  /* 0x000028160c007986 */ /* 0x0093e4000c101b08 */
.L_x_4:
[----:B------:R-:W-:Y:S05]  /*6dd0*/  BSYNC.RECONVERGENT B0 ;  /* 0x0000000000007941 */ /* 0x000fea0003800200 */
.L_x_3:
[----:B------:R-:W-:Y:S06]  /*6de0*/  BAR.SYNC.DEFER_BLOCKING 0x0 ;  /* 0x0000000000007b1d */ /* 0x000fec0000010000 */
[----:B------:R-:W-:Y:S04]  /*6df0*/  BSSY.RECONVERGENT B0, `(.L_x_0) ;  /* 0x000000b000007945 */ /* 0x000fe80003800200 */
[----:B------:R-:W-:Y:S05]  /*6e00*/  @P0 BRA `(.L_x_5) ;  /* 0x0000000000240947 */ /* 0x000fea0003800000 */
[----:B------:R-:W2:Y:S01]  /*6e10*/  S2R R0, SR_TID.Y ;  /* 0x0000000000007919 */ /* 0x000ea20000002200 */
[----:B------:R-:W3:Y:S01]  /*6e20*/  S2UR UR6, SR_CgaCtaId ;  /* 0x00000000000679c3 */ /* 0x000ee20000008800 */
[----:B------:R-:W-:Y:S01]  /*6e30*/  UMOV UR5, 0x400 ;  /* 0x0000040000057882 */ /* 0x000fe20000000000 */
[----:B01----:R-:W2:Y:S01]  /*6e40*/  S2R R11, SR_TID.X ;  /* 0x00000000000b7919 */ /* 0x003ea20000002100 */
[----:B---3--:R-:W-:Y:S01]  /*6e50*/  ULEA UR5, UR6, UR5, 0x18 ;  /* 0x0000000506057291 */ /* 0x008fe2000f8ec0ff */
[----:B--2---:R-:W-:-:S05]  /*6e60*/  IMAD R11, R0, 0x1d, R11 ;  /* 0x0000001d000b7824 */ /* 0x004fca00078e020b */
[----:B------:R-:W-:-:S05]  /*6e70*/  LEA R4, R11, UR5, 0x2 ;  /* 0x000000050b047c11 */ /* 0x000fca000f8e10ff */
[----:B------:R-:W0:Y:S04]  /*6e80*/  LDS R11, [R4] ;  /* 0x00000000040b7984 */ /* 0x000e280000000800 */
[----:B0-----:R2:W-:Y:S02]  /*6e90*/  STG.E desc[UR8][R20.64], R11 ;  /* 0x0000000b14007986 */ /* 0x0015e4000c101908 */
.L_x_5:
[----:B------:R-:W-:Y:S05]  /*6ea0*/  BSYNC.RECONVERGENT B0 ;  /* 0x0000000000007941 */ /* 0x000fea0003800200 */
.L_x_0:
[----:B012---:R-:W0:Y:S01]  /*6eb0*/  S2R R11, SR_CTAID.X ;  /* 0x00000000000b7919 */ /* 0x007e220000002500 */
[----:B------:R-:W0:Y:S01]  /*6ec0*/  S2R R14, SR_CTAID.Y ;  /* 0x00000000000e7919 */ /* 0x000e220000002600 */
[----:B------:R-:W-:Y:S01]  /*6ed0*/  BAR.SYNC.DEFER_BLOCKING 0x0 ;  /* 0x0000000000007b1d */ /* 0x000fe20000010000 */
[----:B0-----:R-:W-:-:S05]  /*6ee0*/  IMAD.IADD R11, R11, 0x1, R14 ;  /* 0x000000010b0b7824 */ /* 0x001fca00078e020e */
[----:B------:R-:W-:-:S04]  /*6ef0*/  LOP3.LUT R11, R11, 0x1, RZ, 0xc0, !PT ;  /* 0x000000010b0b7812 */ /* 0x000fc800078ec0ff */
[----:B------:R-:W-:-:S13]  /*6f00*/  ISETP.NE.U32.AND P4, PT, R11, 0x1, PT ;  /* 0x000000010b00780c */ /* 0x000fda0003f85070 */
[----:B------:R-:W-:Y:S05]  /*6f10*/  @P4 BRA `(.L_x_6) ;  /* 0x0000006c00384947 */ /* 0x000fea0003800000 */
[----:B------:R-:W-:Y:S04]  /*6f20*/  BSSY.RECONVERGENT B0, `(.L_x_7) ;  /* 0x000035f000007945 */ /* 0x000fe80003800200 */
[----:B------:R-:W-:Y:S05]  /*6f30*/  @P2 BRA `(.L_x_8) ;  /* 0x0000003400742947 */ /* 0x000fea0003800000 */
[----:B------:R-:W2:Y:S04]  /*6f40*/  LDG.E.64 R22, desc[UR8][R12.64] ;  /* 0x000000080c167981 */ /* 0x000ea8000c1e1b00 */
[----:B------:R-:W3:Y:S04]  /*6f50*/  LDG.E.64 R14, desc[UR8][R12.64+0x10] ;  /* 0x000010080c0e7981 */ /* 0x000ee8000c1e1b00 */
[----:B------:R-:W4:Y:S01]  /*6f60*/  LDG.E.64 R16, desc[UR8][R12.64+0x8] ;  /* 0x000008080c107981 */ /* 0x000f22000c1e1b00 */
[----:B--2---:R-:W-:-:S04]  /*6f70*/  SHF.R.U32.HI R0, RZ, 0x2, R23 ;  /* 0x00000002ff007819 */ /* 0x004fc80000011617 */
[----:B------:R-:W-:Y:S01]  /*6f80*/  LOP3.LUT R0, R0, R23, RZ, 0x3c, !PT ;  /* 0x0000001700007212 */ /* 0x000fe200078e3cff */
[----:B---3--:R-:W-:Y:S01]  /*6f90*/  IMAD.SHL.U32 R4, R15, 0x10, RZ ;  /* 0x000000100f047824 */ /* 0x008fe200078e00ff */
[----:B------:R-:W-:Y:S02]  /*6fa0*/  SHF.R.U32.HI R23, RZ, 0x2, R14 ;  /* 0x00000002ff177819 */ /* 0x000fe4000001160e */
[----:B----4-:R-:W-:Y:S01]  /*6fb0*/  SHF.R.U32.HI R19, RZ, 0x2, R16 ;  /* 0x00000002ff137819 */ /* 0x010fe20000011610 */
[----:B------:R-:W-:Y:S01]  /*6fc0*/  IMAD.SHL.U32 R11, R0, 0x2, RZ ;  /* 0x00000002000b7824 */ /* 0x000fe200078e00ff */
[----:B------:R-:W-:Y:S02]  /*6fd0*/  SHF.R.U32.HI R18, RZ, 0x2, R17 ;  /* 0x00000002ff127819 */ /* 0x000fe40000011611 */
[----:B------:R-:W-:Y:S02]  /*6fe0*/  LOP3.LUT R16, R19, R16, RZ, 0x3c, !PT ;  /* 0x0000001013107212 */ /* 0x000fe400078e3cff */
[----:B------:R-:W-:-:S02]  /*6ff0*/  LOP3.LUT R11, R15, R4, R11, 0x96, !PT ;  /* 0x000000040f0b7212 */ /* 0x000fc400078e960b */
[----:B------:R-:W-:Y:S01]  /*7000*/  LOP3.LUT R18, R18, R17, RZ, 0x3c, !PT ;  /* 0x0000001112127212 */ /* 0x000fe200078e3cff */
[----:B------:R-:W-:Y:S01]  /*7010*/  IMAD.SHL.U32 R4, R16, 0x2, RZ ;  /* 0x0000000210047824 */ /* 0x000fe200078e00ff */
[----:B------:R-:W-:-:S04]  /*7020*/  LOP3.LUT R19, R11, R0, RZ, 0x3c, !PT ;  /* 0x000000000b137212 */ /* 0x000fc800078e3cff */
[----:B------:R-:W-:Y:S01]  /*7030*/  SHF.R.U32.HI R24, RZ, 0x2, R19 ;  /* 0x00000002ff187819 */ /* 0x000fe20000011613 */
[----:B------:R-:W-:-:S05]  /*7040*/  IMAD.SHL.U32 R0, R19, 0x10, RZ ;  /* 0x0000001013007824 */ /* 0x000fca00078e00ff */
[----:B------:R-:W-:Y:S02]  /*7050*/  LOP3.LUT R11, R19, R0, R4, 0x96, !PT ;  /* 0x00000000130b7212 */ /* 0x000fe400078e9604 */
[----:B------:R-:W-:Y:S02]  /*7060*/  LOP3.LUT R4, R23, R14, RZ, 0x3c, !PT ;  /* 0x0000000e17047212 */ /* 0x000fe400078e3cff */
[----:B------:R-:W-:Y:S01]  /*7070*/  LOP3.LUT R17, R11, R16, RZ, 0x3c, !PT ;  /* 0x000000100b117212 */ /* 0x000fe200078e3cff */
[----:B------:R-:W-:Y:S01]  /*7080*/  IMAD.SHL.U32 R16, R18, 0x2, RZ ;  /* 0x0000000212107824 */ /* 0x000fe200078e00ff */
[----:B------:R-:W-:Y:S02]  /*7090*/  IADD3 R11, PT, PT, R22, 0x587c5, R19 ;  /* 0x000587c5160b7810 */ /* 0x000fe40007ffe013 */
[----:B------:R-:W-:Y:S01]  /*70a0*/  LOP3.LUT R19, R24, R19, RZ, 0x3c, !PT ;  /* 0x0000001318137212 */ /* 0x000fe200078e3cff */
[----:B------:R-:W-:Y:S01]  /*70b0*/  IMAD.SHL.U32 R0, R17, 0x10, RZ ;  /* 0x0000001011007824 */ /* 0x000fe200078e00ff */
[----:B------:R-:W-:-:S04]  /*70c0*/  I2FP.F32.U32 R23, R11 ;  /* 0x0000000b00177245 */ /* 0x000fc80000201000 */
[----:B------:R-:W-:Y:S01]  /*70d0*/  LOP3.LUT R25, R17, R0, R16, 0x96, !PT ;  /* 0x0000000011197212 */ /* 0x000fe200078e9610 */
[----:B------:R-:W-:Y:S02]  /*70e0*/  IMAD.SHL.U32 R16, R4, 0x2, RZ ;  /* 0x0000000204107824 */ /* 0x000fe400078e00ff */
[----:B------:R-:W-:Y:S01]  /*70f0*/  IMAD.MOV.U32 R0, RZ, RZ, 0x2f800000 ;  /* 0x2f800000ff007424 */ /* 0x000fe200078e00ff */
[----:B------:R-:W-:Y:S02]  /*7100*/  LOP3.LUT R11, R25, R18, RZ, 0x3c, !PT ;  /* 0x00000012190b7212 */ /* 0x000fe400078e3cff */
[----:B------:R-:W-:Y:S01]  /*7110*/  SHF.R.U32.HI R18, RZ, 0x2, R15 ;  /* 0x00000002ff127819 */ /* 0x000fe2000001160f */
[----:B------:R-:W-:Y:S01]  /*7120*/  FFMA R23, R23, R0, 1.1641532182693481445e-10 ;  /* 0x2f00000017177423 */ /* 0x000fe20000000000 */
[----:B------:R-:W-:Y:S01]  /*7130*/  SHF.R.U32.HI R26, RZ, 0x2, R11 ;  /* 0x00000002ff1a7819 */ /* 0x000fe2000001160b */
[----:B------:R-:W-:Y:S01]  /*7140*/  IMAD.SHL.U32 R14, R11, 0x10, RZ ;  /* 0x000000100b0e7824 */ /* 0x000fe200078e00ff */
[----:B------:R-:W-:-:S02]  /*7150*/  LOP3.LUT R18, R18, R15, RZ, 0x3c, !PT ;  /* 0x0000000f12127212 */ /* 0x000fc400078e3cff */
[----:B------:R-:W-:Y:S02]  /*7160*/  FSETP.GT.AND P1, PT, R23, UR11, PT ;  /* 0x0000000b17007c0b */ /* 0x000fe4000bf24000 */
[----:B------:R-:W-:Y:S01]  /*7170*/  LOP3.LUT R25, R11, R14, R16, 0x96, !PT ;  /* 0x0000000e0b197212 */ /* 0x000fe200078e9610 */
[----:B------:R-:W-:Y:S01]  /*7180*/  IMAD.SHL.U32 R16, R18, 0x2, RZ ;  /* 0x0000000212107824 */ /* 0x000fe200078e00ff */
[----:B------:R-:W-:Y:S02]  /*7190*/  FSETP.GEU.OR P1, PT, R23, UR10, !P1 ;  /* 0x0000000a17007c0b */ /* 0x000fe4000cf2e400 */
[----:B------:R-:W-:Y:S02]  /*71a0*/  LOP3.LUT R4, R25, R4, RZ, 0x3c, !PT ;  /* 0x0000000419047212 */ /* 0x000fe400078e3cff */
[----:B------:R-:W-:-:S03]  /*71b0*/  IADD3 R14, PT, PT, R22, 0xb0f8a, R17 ;  /* 0x000b0f8a160e7810 */ /* 0x000fc60007ffe011 */
[----:B------:R-:W-:-:S05]  /*71c0*/  IMAD.SHL.U32 R15, R4, 0x10, RZ ;  /* 0x00000010040f7824 */ /* 0x000fca00078e00ff */
[----:B------:R-:W-:Y:S02]  /*71d0*/  LOP3.LUT R23, R4, R15, R16, 0x96, !PT ;  /* 0x0000000f04177212 */ /* 0x000fe400078e9610 */
[----:B------:R-:W-:Y:S02]  /*71e0*/  I2FP.F32.U32 R15, R14 ;  /* 0x0000000e000f7245 */ /* 0x000fe40000201000 */
[----:B------:R-:W-:Y:S01]  /*71f0*/  LOP3.LUT R14, R23, R18, RZ, 0x3c, !PT ;  /* 0x00000012170e7212 */ /* 0x000fe200078e3cff */
[----:B------:R-:W-:Y:S01]  /*7200*/  IMAD.SHL.U32 R18, R19, 0x2, RZ ;  /* 0x0000000213127824 */ /* 0x000fe200078e00ff */
[----:B------:R-:W-:Y:S01]  /*7210*/  IADD3 R16, PT, PT, R22, 0x10974f, R11 ;  /* 0x0010974f16107810 */ /* 0x000fe20007ffe00b */
[----:B------:R-:W-:Y:S01]  /*7220*/  FFMA R15, R15, R0, 1.1641532182693481445e-10 ;  /* 0x2f0000000f0f7423 */ /* 0x000fe20000000000 */
[C---:B------:R-:W-:Y:S01]  /*7230*/  @!P1 LOP3.LUT R23, R5.reuse, 0x1, RZ, 0xfc, !PT ;  /* 0x0000000105179812 */ /* 0x040fe200078efcff */
[----:B------:R-:W-:Y:S01]  /*7240*/  IMAD.SHL.U32 R25, R14, 0x10, RZ ;  /* 0x000000100e197824 */ /* 0x000fe200078e00ff */
[----:B------:R-:W-:-:S02]  /*7250*/  @P1 LOP3.LUT R23, R5, 0xfffffffe, RZ, 0xc0, !PT ;  /* 0xfffffffe05171812 */ /* 0x000fc400078ec0ff */
[----:B------:R-:W-:Y:S02]  /*7260*/  I2FP.F32.U32 R5, R16 ;  /* 0x0000001000057245 */ /* 0x000fe40000201000 */
[----:B------:R-:W-:Y:S01]  /*7270*/  LOP3.LUT R24, R14, R25, R18, 0x96, !PT ;  /* 0x000000190e187212 */ /* 0x000fe200078e9612 */
[----:B------:R-:W-:Y:S01]  /*7280*/  VIADD R25, R22, 0x161f14 ;  /* 0x00161f1416197836 */ /* 0x000fe20000000000 */
[----:B------:R-:W-:Y:S01]  /*7290*/  SHF.R.U32.HI R16, RZ, 0x2, R17 ;  /* 0x00000002ff107819 */ /* 0x000fe20000011611 */
[----:B------:R-:W-:Y:S01]  /*72a0*/  FFMA R18, R5, R0, 1.1641532182693481445e-10 ;  /* 0x2f00000005127423 */ /* 0x000fe20000000000 */
[----:B------:R-:W-:Y:S01]  /*72b0*/  FSETP.GT.AND P5, PT, R15, UR11, PT ;  /* 0x0000000b0f007c0b */ /* 0x000fe2000bfa4000 */
[----:B------:R-:W-:Y:S01]  /*72c0*/  IMAD.IADD R25, R4, 0x1, R25 ;  /* 0x0000000104197824 */ /* 0x000fe200078e0219 */
[----:B------:R-:W-:Y:S02]  /*72d0*/  LOP3.LUT R16, R16, R17, RZ, 0x3c, !PT ;  /* 0x0000001110107212 */ /* 0x000fe400078e3cff */
[----:B------:R-:W-:-:S02]  /*72e0*/  LOP3.LUT R5, R24, R19, RZ, 0x3c, !PT ;  /* 0x0000001318057212 */ /* 0x000fc400078e3cff */
[----:B------:R-:W-:Y:S01]  /*72f0*/  FSETP.LT.AND P5, PT, R15, UR10, P5 ;  /* 0x0000000a0f007c0b */ /* 0x000fe2000afa1000 */
[----:B------:R-:W-:Y:S01]  /*7300*/  IMAD.SHL.U32 R19, R16, 0x2, RZ ;  /* 0x0000000210137824 */ /* 0x000fe200078e00ff */
[----:B------:R-:W-:Y:S01]  /*7310*/  I2FP.F32.U32 R17, R25 ;  /* 0x0000001900117245 */ /* 0x000fe20000201000 */
[----:B------:R-:W-:Y:S01]  /*7320*/  IMAD.SHL.U32 R24, R5, 0x10, RZ ;  /* 0x0000001005187824 */ /* 0x000fe200078e00ff */
[----:B------:R-:W-:Y:S01]  /*7330*/  FSETP.GT.AND P1, PT, R18, UR11, PT ;  /* 0x0000000b12007c0b */ /* 0x000fe2000bf24000 */
[----:B------:R-:W-:Y:S01]  /*7340*/  VIADD R15, R22, 0x161f14 ;  /* 0x00161f14160f7836 */ /* 0x000fe20000000000 */
[----:B------:R-:W-:Y:S01]  /*7350*/  LOP3.LUT R11, R26, R11, RZ, 0x3c, !PT ;  /* 0x0000000b1a0b7212 */ /* 0x000fe200078e3cff */
[----:B------:R-:W-:Y:S01]  /*7360*/  FFMA R17, R17, R0, 1.1641532182693481445e-10 ;  /* 0x2f00000011117423 */ /* 0x000fe20000000000 */
[----:B------:R-:W-:Y:S02]  /*7370*/  LOP3.LUT R25, R5, R24, R19, 0x96, !PT ;  /* 0x0000001805197212 */ /* 0x000fe400078e9613 */
[----:B------:R-:W-:-:S02]  /*7380*/  FSETP.LT.AND P1, PT, R18, UR10, P1 ;  /* 0x0000000a12007c0b */ /* 0x000fc40008f21000 */
[----:B------:R-:W-:Y:S02]  /*7390*/  IADD3 R18, PT, PT, R15, 0x587c5, R14 ;  /* 0x000587c50f127810 */ /* 0x000fe40007ffe00e */
[----:B------:R-:W-:Y:S02]  /*73a0*/  FSETP.GT.AND P6, PT, R17, UR11, PT ;  /* 0x0000000b11007c0b */ /* 0x000fe4000bfc4000 */
[----:B------:R-:W-:Y:S02]  /*73b0*/  LOP3.LUT R16, R25, R16, RZ, 0x3c, !PT ;  /* 0x0000001019107212 */ /* 0x000fe400078e3cff */
[C---:B------:R-:W-:Y:S02]  /*73c0*/  @!P5 LOP3.LUT R24, R23.reuse, 0xfffffffd, RZ, 0xc0, !PT ;  /* 0xfffffffd1718d812 */ /* 0x040fe400078ec0ff */
[----:B------:R-:W-:Y:S02]  /*73d0*/  @P5 LOP3.LUT R24, R23, 0x2, RZ, 0xfc, !PT ;  /* 0x0000000217185812 */ /* 0x000fe400078efcff */
[----:B------:R-:W-:Y:S01]  /*73e0*/  I2FP.F32.U32 R19, R18 ;  /* 0x0000001200137245 */ /* 0x000fe20000201000 */
[----:B------:R-:W-:Y:S01]  /*73f0*/  IMAD.SHL.U32 R18, R11, 0x2, RZ ;  /* 0x000000020b127824 */ /* 0x000fe200078e00ff */
[----:B------:R-:W-:Y:S01]  /*7400*/  FSETP.LT.AND P5, PT, R17, UR10, P6 ;  /* 0x0000000a11007c0b */ /* 0x000fe2000b7a1000 */
[----:B------:R-:W-:Y:S01]  /*7410*/  IMAD.SHL.U32 R17, R16, 0x10, RZ ;  /* 0x0000001010117824 */ /* 0x000fe200078e00ff */
[----:B------:R-:W-:Y:S01]  /*7420*/  SHF.R.U32.HI R25, RZ, 0x2, R4 ;  /* 0x00000002ff197819 */ /* 0x000fe20000011604 */
[----:B------:R-:W-:Y:S01]  /*7430*/  FFMA R19, R19, R0, 1.1641532182693481445e-10 ;  /* 0x2f00000013137423 */ /* 0x000fe20000000000 */
[----:B------:R-:W-:-:S02]  /*7440*/  @!P1 LOP3.LUT R23, R24, 0xfffffffb, RZ, 0xc0, !PT ;  /* 0xfffffffb18179812 */ /* 0x000fc400078ec0ff */
[----:B------:R-:W-:Y:S02]  /*7450*/  LOP3.LUT R18, R16, R17, R18, 0x96, !PT ;  /* 0x0000001110127212 */ /* 0x000fe400078e9612 */
[----:B------:R-:W-:Y:S02]  /*7460*/  LOP3.LUT R17, R25, R4, RZ, 0x3c, !PT ;  /* 0x0000000419117212 */ /* 0x000fe400078e3cff */
[----:B------:R-:W-:Y:S02]  /*7470*/  FSETP.GT.AND P6, PT, R19, UR11, PT ;  /* 0x0000000b13007c0b */ /* 0x000fe4000bfc4000 */
[----:B------:R-:W-:Y:S01]  /*7480*/  LOP3.LUT R4, R18, R11, RZ, 0x3c, !PT ;  /* 0x0000000b12047212 */ /* 0x000fe200078e3cff */
[----:B------:R-:W-:Y:S01]  /*7490*/  IMAD.SHL.U32 R18, R17, 0x2, RZ ;  /* 0x0000000211127824 */ /* 0x000fe200078e00ff */
[----:B------:R-:W-:Y:S02]  /*74a0*/  @P1 LOP3.LUT R23, R24, 0x4, RZ, 0xfc, !PT ;  /* 0x0000000418171812 */ /* 0x000fe400078efcff */
[----:B------:R-:W-:Y:S01]  /*74b0*/  FSETP.GEU.OR P1, PT, R19, UR10, !P6 ;  /* 0x0000000a13007c0b */ /* 0x000fe2000f72e400 */
[----:B------:R-:W-:Y:S01]  /*74c0*/  IMAD.SHL.U32 R19, R4, 0x10, RZ ;  /* 0x0000001004137824 */ /* 0x000fe200078e00ff */
[----:B------:R-:W-:-:S02]  /*74d0*/  IADD3 R11, PT, PT, R15, 0xb0f8a, R5 ;  /* 0x000b0f8a0f0b7810 */ /* 0x000fc40007ffe005 */
[----:B------:R-:W-:Y:S02]  /*74e0*/  SHF.R.U32.HI R25, RZ, 0x2, R14 ;  /* 0x00000002ff197819 */ /* 0x000fe4000001160e */
[----:B------:R-:W-:Y:S02]  /*74f0*/  I2FP.F32.U32 R11, R11 ;  /* 0x0000000b000b7245 */ /* 0x000fe40000201000 */
[----:B------:R-:W-:Y:S02]  /*7500*/  LOP3.LUT R26, R4, R19, R18, 0x96, !PT ;  /* 0x00000013041a7212 */ /* 0x000fe400078e9612 */
[----:B------:R-:W-:Y:S01]  /*7510*/  LOP3.LUT R18, R25, R14, RZ, 0x3c, !PT ;  /* 0x0000000e19127212 */ /* 0x000fe200078e3cff */
[----:B------:R-:W-:Y:S01]  /*7520*/  FFMA R19, R11, R0, 1.1641532182693481445e-10 ;  /* 0x2f0000000b137423 */ /* 0x000fe20000000000 */
[----:B------:R-:W-:Y:S02]  /*7530*/  LOP3.LUT R11, R26, R17, RZ, 0x3c, !PT ;  /* 0x000000111a0b7212 */ /* 0x000fe400078e3cff */
[----:B------:R-:W-:Y:S01]  /*7540*/  IADD3 R15, PT, PT, R15, 0x10974f, R16 ;  /* 0x0010974f0f0f7810 */ /* 0x000fe20007ffe010 */
[----:B------:R-:W-:Y:S01]  /*7550*/  IMAD.SHL.U32 R17, R18, 0x2, RZ ;  /* 0x0000000212117824 */ /* 0x000fe200078e00ff */
[----:B------:R-:W-:Y:S01]  /*7560*/  SHF.R.U32.HI R14, RZ, 0x2, R5 ;  /* 0x00000002ff0e7819 */ /* 0x000fe20000011605 */
[----:B------:R-:W-:Y:S01]  /*7570*/  IMAD.SHL.U32 R26, R11, 0x10, RZ ;  /* 0x000000100b1a7824 */ /* 0x000fe200078e00ff */
[----:B------:R-:W-:-:S02]  /*7580*/  I2FP.F32.U32 R15, R15 ;  /* 0x0000000f000f7245 */ /* 0x000fc40000201000 */
[----:B------:R-:W-:Y:S02]  /*7590*/  LOP3.LUT R14, R14, R5, RZ, 0x3c, !PT ;  /* 0x000000050e0e7212 */ /* 0x000fe400078e3cff */
[----:B------:R-:W-:Y:S02]  /*75a0*/  @!P5 LOP3.LUT R24, R23, 0xfffffff7, RZ, 0xc0, !PT ;  /* 0xfffffff71718d812 */ /* 0x000fe400078ec0ff */
[----:B------:R-:W-:Y:S01]  /*75b0*/  LOP3.LUT R5, R11, R26, R17, 0x96, !PT ;  /* 0x0000001a0b057212 */ /* 0x000fe200078e9611 */
[----:B------:R-:W-:Y:S01]  /*75c0*/  FFMA R17, R15, R0, 1.1641532182693481445e-10 ;  /* 0x2f0000000f117423 */ /* 0x000fe20000000000 */
[----:B------:R-:W-:Y:S01]  /*75d0*/  @P5 LOP3.LUT R24, R23, 0x8, RZ, 0xfc, !PT ;  /* 0x0000000817185812 */ /* 0x000fe200078efcff */
[----:B------:R-:W-:Y:S01]  /*75e0*/  VIADD R15, R22, 0x2c3e28 ;  /* 0x002c3e28160f7836 */ /* 0x000fe20000000000 */
[----:B------:R-:W-:Y:S02]  /*75f0*/  FSETP.GT.AND P5, PT, R19, UR11, PT ;  /* 0x0000000b13007c0b */ /* 0x000fe4000bfa4000 */
[----:B------:R-:W-:Y:S01]  /*7600*/  LOP3.LUT R5, R5, R18, RZ, 0x3c, !PT ;  /* 0x0000001205057212 */ /* 0x000fe200078e3cff */
[----:B------:R-:W-:Y:S01]  /*7610*/  IMAD.IADD R18, R4, 0x1, R15 ;  /* 0x0000000104127824 */ /* 0x000fe200078e020f */
[----:B------:R-:W-:-:S02]  /*7620*/  @!P1 LOP3.LUT R23, R24, 0x10, RZ, 0xfc, !PT ;  /* 0x0000001018179812 */ /* 0x000fc400078efcff */
[----:B------:R-:W-:Y:S01]  /*7630*/  @P1 LOP3.LUT R23, R24, 0xffffffef, RZ, 0xc0, !PT ;  /* 0xffffffef18171812 */ /* 0x000fe200078ec0ff */
[----:B------:R-:W-:Y:S01]  /*7640*/  IMAD.SHL.U32 R24, R5, 0x10, RZ ;  /* 0x0000001005187824 */ /* 0x000fe200078e00ff */
[----:B------:R-:W-:Y:S01]  /*7650*/  FSETP.LT.AND P5, PT, R19, UR10, P5 ;  /* 0x0000000a13007c0b */ /* 0x000fe2000afa1000 */
[----:B------:R-:W-:Y:S01]  /*7660*/  IMAD.SHL.U32 R19, R14, 0x2, RZ ;  /* 0x000000020e137824 */ /* 0x000fe200078e00ff */
[C---:B------:R-:W-:Y:S02]  /*7670*/  FSETP.GT.AND P1, PT, R17.reuse, UR11, PT ;  /* 0x0000000b11007c0b */ /* 0x040fe4000bf24000 */
[----:B------:R-:W-:Y:S02]  /*7680*/  SHF.R.U32.HI R25, RZ, 0x2, R16 ;  /* 0x00000002ff197819 */ /* 0x000fe40000011610 */
[----:B------:R-:W-:Y:S02]  /*7690*/  FSETP.LT.AND P1, PT, R17, UR10, P1 ;  /* 0x0000000a11007c0b */ /* 0x000fe40008f21000 */
[----:B------:R-:W-:-:S02]  /*76a0*/  I2FP.F32.U32 R17, R18 ;  /* 0x0000001200117245 */ /* 0x000fc40000201000 */
[----:B------:R-:W-:Y:S01]  /*76b0*/  LOP3.LUT R15, R25, R16, RZ, 0x3c, !PT ;  /* 0x00000010190f7212 */ /* 0x000fe200078e3cff */
[----:B------:R-:W-:Y:S01]  /*76c0*/  VIADD R16, R22, 0x2c3e28 ;  /* 0x002c3e2816107836 */ /* 0x000fe20000000000 */
[----:B------:R-:W-:Y:S01]  /*76d0*/  LOP3.LUT R25, R5, R24, R19, 0x96, !PT ;  /* 0x0000001805197212 */ /* 0x000fe200078e9613 */
[----:B------:R-:W-:Y:S01]  /*76e0*/  FFMA R18, R17, R0, 1.1641532182693481445e-10 ;  /* 0x2f00000011127423 */ /* 0x000fe20000000000 */
[----:B------:R-:W-:Y:S02]  /*76f0*/  @!P5 LOP3.LUT R24, R23, 0xffffffdf, RZ, 0xc0, !PT ;  /* 0xffffffdf1718d812 */ /* 0x000fe400078ec0ff */
[----:B------:R-:W-:Y:S01]  /*7700*/  LOP3.LUT R17, R25, R14, RZ, 0x3c, !PT ;  /* 0x0000000e19117212 */ /* 0x000fe200078e3cff */
[----:B------:R-:W-:Y:S01]  /*7710*/  IMAD.SHL.U32 R25, R15, 0x2, RZ ;  /* 0x000000020f197824 */ /* 0x000fe200078e00ff */
[----:B------:R-:W-:Y:S02]  /*7720*/  SHF.R.U32.HI R19, RZ, 0x2, R4 ;  /* 0x00000002ff137819 */ /* 0x000fe40000011604 */
[----:B------:R-:W-:Y:S01]  /*7730*/  @P5 LOP3.LUT R24, R23, 0x20, RZ, 0xfc, !PT ;  /* 0x0000002017185812 */ /* 0x000fe200078efcff */
[----:B------:R-:W-:Y:S01]  /*7740*/  IMAD.SHL.U32 R14, R17, 0x10, RZ ;  /* 0x00000010110e7824 */ /* 0x000fe200078e00ff */
[----:B------:R-:W-:-:S02]  /*7750*/  FSETP.GT.AND P5, PT, R18, UR11, PT ;  /* 0x0000000b12007c0b */ /* 0x000fc4000bfa4000 */
[----:B------:R-:W-:Y:S02]  /*7760*/  LOP3.LUT R4, R19, R4, RZ, 0x3c, !PT ;  /* 0x0000000413047212 */ /* 0x000fe400078e3cff */
[--C-:B------:R-:W-:Y:S02]  /*7770*/  IADD3 R19, PT, PT, R16, 0x587c5, R11.reuse ;  /* 0x000587c510137810 */ /* 0x100fe40007ffe00b */
[----:B------:R-:W-:Y:S02]  /*7780*/  FSETP.LT.AND P5, PT, R18, UR10, P5 ;  /* 0x0000000a12007c0b */ /* 0x000fe4000afa1000 */
[----:B------:R-:W-:Y:S02]  /*7790*/  SHF.R.U32.HI R18, RZ, 0x2, R11 ;  /* 0x00000002ff127819 */ /* 0x000fe4000001160b */
[----:B------:R-:W-:Y:S01]  /*77a0*/  LOP3.LUT R26, R17, R14, R25, 0x96, !PT ;  /* 0x0000000e111a7212 */ /* 0x000fe200078e9619 */
[----:B------:R-:W-:Y:S01]  /*77b0*/  IMAD.SHL.U32 R25, R4, 0x2, RZ ;  /* 0x0000000204197824 */ /* 0x000fe200078e00ff */
[----:B------:R-:W-:-:S02]  /*77c0*/  I2FP.F32.U32 R19, R19 ;  /* 0x0000001300137245 */ /* 0x000fc40000201000 */
[----:B------:R-:W-:Y:S02]  /*77d0*/  LOP3.LUT R11, R18, R11, RZ, 0x3c, !PT ;  /* 0x0000000b120b7212 */ /* 0x000fe400078e3cff */
[----:B------:R-:W-:Y:S01]  /*77e0*/  IADD3 R18, PT, PT, R16, 0xb0f8a, R5 ;  /* 0x000b0f8a10127810 */ /* 0x000fe20007ffe005 */
[----:B------:R-:W-:Y:S01]  /*77f0*/  FFMA R14, R19, R0, 1.1641532182693481445e-10 ;  /* 0x2f000000130e7423 */ /* 0x000fe20000000000 */
[----:B------:R-:W-:Y:S02]  /*7800*/  LOP3.LUT R15, R26, R15, RZ, 0x3c, !PT ;  /* 0x0000000f1a0f7212 */ /* 0x000fe400078e3cff */
[----:B------:R-:W-:Y:S02]  /*7810*/  I2FP.F32.U32 R19, R18 ;  /* 0x0000001200137245 */ /* 0x000fe40000201000 */
[C---:B------:R-:W-:Y:S01]  /*7820*/  @!P1 LOP3.LUT R23, R24.reuse, 0xffffffbf, RZ, 0xc0, !PT ;  /* 0xffffffbf18179812 */ /* 0x040fe200078ec0ff */
[----:B------:R-:W-:Y:S01]  /*7830*/  IMAD.SHL.U32 R18, R15, 0x10, RZ ;  /* 0x000000100f127824 */ /* 0x000fe200078e00ff */
[----:B------:R-:W-:-:S02]  /*7840*/  @P1 LOP3.LUT R23, R24, 0x40, RZ, 0xfc, !PT ;  /* 0x0000004018171812 */ /* 0x000fc400078efcff */
[----:B------:R-:W-:Y:S02]  /*7850*/  FSETP.GT.AND P1, PT, R14, UR11, PT ;  /* 0x0000000b0e007c0b */ /* 0x000fe4000bf24000 */
[----:B------:R-:W-:Y:S01]  /*7860*/  LOP3.LUT R25, R15, R18, R25, 0x96, !PT ;  /* 0x000000120f197212 */ /* 0x000fe200078e9619 */
[----:B------:R-:W-:Y:S01]  /*7870*/  VIADD R18, R22, 0x425d3c ;  /* 0x00425d3c16127836 */ /* 0x000fe20000000000 */
[----:B------:R-:W-:Y:S02]  /*7880*/  @!P5 LOP3.LUT R24, R23, 0xffffff7f, RZ, 0xc0, !PT ;  /* 0xffffff7f1718d812 */ /* 0x000fe400078ec0ff */
[----:B------:R-:W-:Y:S01]  /*7890*/  LOP3.LUT R4, R25, R4, RZ, 0x3c, !PT ;  /* 0x0000000419047212 */ /* 0x000fe200078e3cff */
[----:B------:R-:W-:Y:S01]  /*78a0*/  IMAD.SHL.U32 R25, R11, 0x2, RZ ;  /* 0x000000020b197824 */ /* 0x000fe200078e00ff */
[----:B------:R-:W-:Y:S01]  /*78b0*/  @P5 LOP3.LUT R24, R23, 0x80, RZ, 0xfc, !PT ;  /* 0x0000008017185812 */ /* 0x000fe200078efcff */
[----:B------:R-:W-:Y:S01]  /*78c0*/  IMAD.IADD R18, R15, 0x1, R18 ;  /* 0x000000010f127824 */ /* 0x000fe200078e0212 */
[----:B------:R-:W-:Y:S01]  /*78d0*/  SHF.R.U32.HI R26, RZ, 0x2, R5 ;  /* 0x00000002ff1a7819 */ /* 0x000fe20000011605 */
[----:B------:R-:W-:Y:S01]  /*78e0*/  IMAD.SHL.U32 R23, R4, 0x10, RZ ;  /* 0x0000001004177824 */ /* 0x000fe200078e00ff */
[----:B------:R-:W-:Y:S01]  /*78f0*/  FSETP.GEU.OR P1, PT, R14, UR10, !P1 ;  /* 0x0000000a0e007c0b */ /* 0x000fe2000cf2e400 */
[----:B------:R-:W-:Y:S01]  /*7900*/  FFMA R14, R19, R0, 1.1641532182693481445e-10 ;  /* 0x2f000000130e7423 */ /* 0x000fe20000000000 */
[----:B------:R-:W-:-:S02]  /*7910*/  IADD3 R16, PT, PT, R16, 0x10974f, R17 ;  /* 0x0010974f10107810 */ /* 0x000fc40007ffe011 */
[----:B------:R-:W-:Y:S02]  /*7920*/  LOP3.LUT R5, R26, R5, RZ, 0x3c, !PT ;  /* 0x000000051a057212 */ /* 0x000fe400078e3cff */
[----:B------:R-:W-:Y:S02]  /*7930*/  LOP3.LUT R26, R4, R23, R25, 0x96, !PT ;  /* 0x00000017041a7212 */ /* 0x000fe400078e9619 */
[----:B------:R-:W-:Y:S02]  /*7940*/  FSETP.GT.AND P5, PT, R14, UR11, PT ;  /* 0x0000000b0e007c0b */ /* 0x000fe4000bfa4000 */
[----:B------:R-:W-:Y:S02]  /*7950*/  I2FP.F32.U32 R19, R16 ;  /* 0x0000001000137245 */ /* 0x000fe40000201000 */
[----:B------:R-:W-:Y:S02]  /*7960*/  SHF.R.U32.HI R16, RZ, 0x2, R17 ;  /* 0x00000002ff107819 */ /* 0x000fe40000011611 */
[----:B------:R-:W-:-:S02]  /*7970*/  LOP3.LUT R11, R26, R11, RZ, 0x3c, !PT ;  /* 0x0000000b1a0b7212 */ /* 0x000fc400078e3cff */
[----:B------:R-:W-:Y:S01]  /*7980*/  FSETP.LT.AND P5, PT, R14, UR10, P5 ;  /* 0x0000000a0e007c0b */ /* 0x000fe2000afa1000 */
[----:B------:R-:W-:Y:S01]  /*7990*/  FFMA R14, R19, R0, 1.1641532182693481445e-10 ;  /* 0x2f000000130e7423 */ /* 0x000fe20000000000 */
[----:B------:R-:W-:Y:S01]  /*79a0*/  I2FP.F32.U32 R19, R18 ;  /* 0x0000001200137245 */ /* 0x000fe20000201000 */
[----:B------:R-:W-:Y:S01]  /*79b0*/  IMAD.SHL.U32 R18, R11, 0x10, RZ ;  /* 0x000000100b127824 */ /* 0x000fe200078e00ff */
[----:B------:R-:W-:Y:S01]  /*79c0*/  LOP3.LUT R16, R16, R17, RZ, 0x3c, !PT ;  /* 0x0000001110107212 */ /* 0x000fe200078e3cff */
[----:B------:R-:W-:Y:S01]  /*79d0*/  IMAD.SHL.U32 R17, R5, 0x2, RZ ;  /* 0x0000000205117824 */ /* 0x000fe200078e00ff */
[C---:B------:R-:W-:Y:S01]  /*79e0*/  @!P1 LOP3.LUT R23, R24.reuse, 0x100, RZ, 0xfc, !PT ;  /* 0x0000010018179812 */ /* 0x040fe200078efcff */
[----:B------:R-:W-:Y:S01]  /*79f0*/  FFMA R19, R19, R0, 1.1641532182693481445e-10 ;  /* 0x2f00000013137423 */ /* 0x000fe20000000000 */
[----:B------:R-:W-:Y:S02]  /*7a00*/  @P1 LOP3.LUT R23, R24, 0xfffffeff, RZ, 0xc0, !PT ;  /* 0xfffffeff18171812 */ /* 0x000fe400078ec0ff */
[----:B------:R-:W-:-:S02]  /*7a10*/  FSETP.GT.AND P1, PT, R14, UR11, PT ;  /* 0x0000000b0e007c0b */ /* 0x000fc4000bf24000 */
[----:B------:R-:W-:Y:S02]  /*7a20*/  LOP3.LUT R18, R11, R18, R17, 0x96, !PT ;  /* 0x000000120b127212 */ /* 0x000fe400078e9611 */
[----:B------:R-:W-:Y:S01]  /*7a30*/  FSETP.LT.AND P1, PT, R14, UR10, P1 ;  /* 0x0000000a0e007c0b */ /* 0x000fe20008f21000 */
[----:B------:R-:W-:Y:S01]  /*7a40*/  VIADD R14, R22, 0x425d3c ;  /* 0x00425d3c160e7836 */ /* 0x000fe20000000000 */
[----:B------:R-:W-:Y:S02]  /*7a50*/  FSETP.GT.AND P6, PT, R19, UR11, PT ;  /* 0x0000000b13007c0b */ /* 0x000fe4000bfc4000 */
[----:B------:R-:W-:Y:S02]  /*7a60*/  LOP3.LUT R17, R18, R5, RZ, 0x3c, !PT ;  /* 0x0000000512117212 */ /* 0x000fe400078e3cff */
[C---:B------:R-:W-:Y:S02]  /*7a70*/  @!P5 LOP3.LUT R24, R23.reuse, 0xfffffdff, RZ, 0xc0, !PT ;  /* 0xfffffdff1718d812 */ /* 0x040fe400078ec0ff */
[----:B------:R-:W-:Y:S01]  /*7a80*/  @P5 LOP3.LUT R24, R23, 0x200, RZ, 0xfc, !PT ;  /* 0x0000020017185812 */ /* 0x000fe200078efcff */
[----:B------:R-:W-:Y:S01]  /*7a90*/  IMAD.SHL.U32 R18, R17, 0x10, RZ ;  /* 0x0000001011127824 */ /* 0x000fe200078e00ff */
[----:B------:R-:W-:Y:S01]  /*7aa0*/  FSETP.LT.AND P5, PT, R19, UR10, P6 ;  /* 0x0000000a13007c0b */ /* 0x000fe2000b7a1000 */
        /* <DEDUP_REMOVED lines=8> */
[C---:B------:R-:W-:Y:S01]  /*7b30*/  @!P1 LOP3.LUT R23, R24.reuse, 0xfffffbff, RZ, 0xc0, !PT ;  /* 0xfffffbff18179812 */ /* 0x040fe200078ec0ff */
[----:B------:R-:W-:Y:S01]  /*7b40*/  IMAD.SHL.U32 R26, R15, 0x2, RZ ;  /* 0x000000020f1a7824 */ /* 0x000fe200078e00ff */
[----:B------:R-:W-:Y:S01]  /*7b50*/  @P1 LOP3.LUT R23, R24, 0x400, RZ, 0xfc, !PT ;  /* 0x0000040018171812 */ /* 0x000fe200078efcff */
[----:B------:R-:W-:Y:S01]  /*7b60*/  IMAD.SHL.U32 R24, R5, 0x10, RZ ;  /* 0x0000001005187824 */ /* 0x000fe200078e00ff */
[----:B------:R-:W-:-:S02]  /*7b70*/  IADD3 R16, PT, PT, R14, 0xb0f8a, R11 ;  /* 0x000b0f8a0e107810 */ /* 0x000fc40007ffe00b */
[----:B------:R-:W-:Y:S02]  /*7b80*/  SHF.R.U32.HI R25, RZ, 0x2, R4 ;  /* 0x00000002ff197819 */ /* 0x000fe40000011604 */
[----:B------:R-:W-:Y:S02]  /*7b90*/  I2FP.F32.U32 R19, R16 ;  /* 0x0000001000137245 */ /* 0x000fe40000201000 */
[----:B------:R-:W-:Y:S02]  /*7ba0*/  LOP3.LUT R16, R25, R4, RZ, 0x3c, !PT ;  /* 0x0000000419107212 */ /* 0x000fe400078e3cff */
[----:B------:R-:W-:Y:S01]  /*7bb0*/  LOP3.LUT R4, R5, R24, R26, 0x96, !PT ;  /* 0x0000001805047212 */ /* 0x000fe200078e961a */
[----:B------:R-:W-:Y:S01]  /*7bc0*/  FFMA R19, R19, R0, 1.1641532182693481445e-10 ;  /* 0x2f00000013137423 */ /* 0x000fe20000000000 */
[----:B------:R-:W-:Y:S02]  /*7bd0*/  FSETP.GT.AND P1, PT, R18, UR11, PT ;  /* 0x0000000b12007c0b */ /* 0x000fe4000bf24000 */
[----:B------:R-:W-:-:S02]  /*7be0*/  LOP3.LUT R4, R4, R15, RZ, 0x3c, !PT ;  /* 0x0000000f04047212 */ /* 0x000fc400078e3cff */
[C---:B------:R-:W-:Y:S02]  /*7bf0*/  @!P5 LOP3.LUT R25, R23.reuse, 0xfffff7ff, RZ, 0xc0, !PT ;  /* 0xfffff7ff1719d812 */ /* 0x040fe400078ec0ff */
[----:B------:R-:W-:Y:S01]  /*7c00*/  FSETP.GEU.OR P1, PT, R18, UR10, !P1 ;  /* 0x0000000a12007c0b */ /* 0x000fe2000cf2e400 */
[----:B------:R-:W-:Y:S01]  /*7c10*/  IMAD.SHL.U32 R18, R16, 0x2, RZ ;  /* 0x0000000210127824 */ /* 0x000fe200078e00ff */
[----:B------:R-:W-:Y:S01]  /*7c20*/  @P5 LOP3.LUT R25, R23, 0x800, RZ, 0xfc, !PT ;  /* 0x0000080017195812 */ /* 0x000fe200078efcff */
[----:B------:R-:W-:Y:S01]  /*7c30*/  IMAD.SHL.U32 R23, R4, 0x10, RZ ;  /* 0x0000001004177824 */ /* 0x000fe200078e00ff */
[----:B------:R-:W-:Y:S02]  /*7c40*/  SHF.R.U32.HI R24, RZ, 0x2, R11 ;  /* 0x00000002ff187819 */ /* 0x000fe4000001160b */
[----:B------:R-:W-:Y:S02]  /*7c50*/  FSETP.GT.AND P5, PT, R19, UR11, PT ;  /* 0x0000000b13007c0b */ /* 0x000fe4000bfa4000 */
[----:B------:R-:W-:-:S02]  /*7c60*/  LOP3.LUT R15, R24, R11, RZ, 0x3c, !PT ;  /* 0x0000000b180f7212 */ /* 0x000fc400078e3cff */
[----:B------:R-:W-:Y:S01]  /*7c70*/  LOP3.LUT R11, R4, R23, R18, 0x96, !PT ;  /* 0x00000017040b7212 */ /* 0x000fe200078e9612 */
[----:B------:R-:W-:Y:S01]  /*7c80*/  VIADD R18, R22, 0x587c50 ;  /* 0x00587c5016127836 */ /* 0x000fe20000000000 */
[----:B------:R-:W-:Y:S02]  /*7c90*/  FSETP.LT.AND P5, PT, R19, UR10, P5 ;  /* 0x0000000a13007c0b */ /* 0x000fe4000afa1000 */
[--C-:B------:R-:W-:Y:S01]  /*7ca0*/  IADD3 R14, PT, PT, R14, 0x10974f, R17.reuse ;  /* 0x0010974f0e0e7810 */ /* 0x100fe20007ffe011 */
[----:B------:R-:W-:Y:S01]  /*7cb0*/  IMAD.IADD R18, R5, 0x1, R18 ;  /* 0x0000000105127824 */ /* 0x000fe200078e0212 */
        /* <DEDUP_REMOVED lines=8> */
[----:B------:R-:W-:Y:S01]  /*7d40*/  I2FP.F32.U32 R23, R18 ;  /* 0x0000001200177245 */ /* 0x000fe20000201000 */
[----:B------:R-:W-:Y:S01]  /*7d50*/  VIADD R14, R22, 0x587c50 ;  /* 0x00587c50160e7836 */ /* 0x000fe20000000000 */
[----:B------:R-:W-:-:S02]  /*7d60*/  LOP3.LUT R17, R24, R17, RZ, 0x3c, !PT ;  /* 0x0000001118117212 */ /* 0x000fc400078e3cff */
[----:B------:R-:W-:Y:S01]  /*7d70*/  LOP3.LUT R18, R11, R16, R25, 0x96, !PT ;  /* 0x000000100b127212 */ /* 0x000fe200078e9619 */
[----:B------:R-:W-:Y:S01]  /*7d80*/  FFMA R23, R23, R0, 1.1641532182693481445e-10 ;  /* 0x2f00000017177423 */ /* 0x000fe20000000000 */
[C---:B------:R-:W-:Y:S02]  /*7d90*/  @!P5 LOP3.LUT R24, R26.reuse, 0xffffdfff, RZ, 0xc0, !PT ;  /* 0xffffdfff1a18d812 */ /* 0x040fe400078ec0ff */
[----:B------:R-:W-:Y:S02]  /*7da0*/  @P5 LOP3.LUT R24, R26, 0x2000, RZ, 0xfc, !PT ;  /* 0x000020001a185812 */ /* 0x000fe400078efcff */
[----:B------:R-:W-:Y:S02]  /*7db0*/  FSETP.GT.AND P5, PT, R19, UR11, PT ;  /* 0x0000000b13007c0b */ /* 0x000fe4000bfa4000 */
[----:B------:R-:W-:Y:S02]  /*7dc0*/  IADD3 R16, PT, PT, R14, 0x587c5, R4 ;  /* 0x000587c50e107810 */ /* 0x000fe40007ffe004 */
[----:B------:R-:W-:Y:S01]  /*7dd0*/  LOP3.LUT R15, R18, R15, RZ, 0x3c, !PT ;  /* 0x0000000f120f7212 */ /* 0x000fe200078e3cff */
[----:B------:R-:W-:Y:S01]  /*7de0*/  IMAD.SHL.U32 R18, R17, 0x2, RZ ;  /* 0x0000000211127824 */ /* 0x000fe200078e00ff */
[----:B------:R-:W-:-:S02]  /*7df0*/  FSETP.LT.AND P5, PT, R19, UR10, P5 ;  /* 0x0000000a13007c0b */ /* 0x000fc4000afa1000 */
[----:B------:R-:W-:Y:S01]  /*7e00*/  I2FP.F32.U32 R19, R16 ;  /* 0x0000001000137245 */ /* 0x000fe20000201000 */
[----:B------:R-:W-:Y:S01]  /*7e10*/  IMAD.SHL.U32 R16, R15, 0x10, RZ ;  /* 0x000000100f107824 */ /* 0x000fe200078e00ff */
[----:B------:R-:W-:Y:S02]  /*7e20*/  SHF.R.U32.HI R26, RZ, 0x2, R5 ;  /* 0x00000002ff1a7819 */ /* 0x000fe40000011605 */
[----:B------:R-:W-:Y:S01]  /*7e30*/  FSETP.GT.AND P1, PT, R23, UR11, PT ;  /* 0x0000000b17007c0b */ /* 0x000fe2000bf24000 */
[----:B------:R-:W-:Y:S01]  /*7e40*/  FFMA R19, R19, R0, 1.1641532182693481445e-10 ;  /* 0x2f00000013137423 */ /* 0x000fe20000000000 */
[----:B------:R-:W-:Y:S02]  /*7e50*/  LOP3.LUT R16, R15, R16, R18, 0x96, !PT ;  /* 0x000000100f107212 */ /* 0x000fe400078e9612 */
[----:B------:R-:W-:Y:S02]  /*7e60*/  LOP3.LUT R5, R26, R5, RZ, 0x3c, !PT ;  /* 0x000000051a057212 */ /* 0x000fe400078e3cff */
[----:B------:R-:W-:-:S02]  /*7e70*/  LOP3.LUT R17, R16, R17, RZ, 0x3c, !PT ;  /* 0x0000001110117212 */ /* 0x000fc400078e3cff */
[----:B------:R-:W-:Y:S01]  /*7e80*/  FSETP.LT.AND P1, PT, R23, UR10, P1 ;  /* 0x0000000a17007c0b */ /* 0x000fe20008f21000 */
[----:B------:R-:W-:Y:S01]  /*7e90*/  IMAD.SHL.U32 R23, R5, 0x2, RZ ;  /* 0x0000000205177824 */ /* 0x000fe200078e00ff */
[----:B------:R-:W-:Y:S01]  /*7ea0*/  FSETP.GT.AND P6, PT, R19, UR11, PT ;  /* 0x0000000b13007c0b */ /* 0x000fe2000bfc4000 */
[C---:B------:R-:W-:Y:S01]  /*7eb0*/  IMAD.SHL.U32 R18, R17.reuse, 0x10, RZ ;  /* 0x0000001011127824 */ /* 0x040fe200078e00ff */
[----:B------:R-:W-:Y:S02]  /*7ec0*/  IADD3 R16, PT, PT, R14, 0xb0f8a, R11 ;  /* 0x000b0f8a0e107810 */ /* 0x000fe40007ffe00b */
[----:B------:R-:W-:Y:S02]  /*7ed0*/  @!P5 LOP3.LUT R25, R24, 0xffffbfff, RZ, 0xc0, !PT ;  /* 0xffffbfff1819d812 */ /* 0x000fe400078ec0ff */
[----:B------:R-:W-:Y:S02]  /*7ee0*/  LOP3.LUT R18, R17, R18, R23, 0x96, !PT ;  /* 0x0000001211127212 */ /* 0x000fe400078e9617 */
[----:B------:R-:W-:-:S02]  /*7ef0*/  SHF.R.U32.HI R23, RZ, 0x2, R4 ;  /* 0x00000002ff177819 */ /* 0x000fc40000011604 */
[----:B------:R-:W-:Y:S02]  /*7f00*/  @P5 LOP3.LUT R25, R24, 0x4000, RZ, 0xfc, !PT ;  /* 0x0000400018195812 */ /* 0x000fe400078efcff */
[----:B------:R-:W-:Y:S02]  /*7f10*/  FSETP.GEU.OR P5, PT, R19, UR10, !P6 ;  /* 0x0000000a13007c0b */ /* 0x000fe4000f7ae400 */
[----:B------:R-:W-:Y:S02]  /*7f20*/  I2FP.F32.U32 R19, R16 ;  /* 0x0000001000137245 */ /* 0x000fe40000201000 */
[----:B------:R-:W-:Y:S02]  /*7f30*/  LOP3.LUT R16, R23, R4, RZ, 0x3c, !PT ;  /* 0x0000000417107212 */ /* 0x000fe400078e3cff */
[----:B------:R-:W-:Y:S01]  /*7f40*/  LOP3.LUT R4, R18, R5, RZ, 0x3c, !PT ;  /* 0x0000000512047212 */ /* 0x000fe200078e3cff */
[----:B------:R-:W-:Y:S01]  /*7f50*/  FFMA R19, R19, R0, 1.1641532182693481445e-10 ;  /* 0x2f00000013137423 */ /* 0x000fe20000000000 */
[----:B------:R-:W-:Y:S01]  /*7f60*/  SHF.R.U32.HI R26, RZ, 0x2, R11 ;  /* 0x00000002ff1a7819 */ /* 0x000fe2000001160b */
[----:B------:R-:W-:Y:S01]  /*7f70*/  IMAD.SHL.U32 R23, R16, 0x2, RZ ;  /* 0x0000000210177824 */ /* 0x000fe200078e00ff */
[C---:B------:R-:W-:Y:S01]  /*7f80*/  @!P1 LOP3.LUT R24, R25.reuse, 0xffff7fff, RZ, 0xc0, !PT ;  /* 0xffff7fff19189812 */ /* 0x040fe200078ec0ff */
[----:B------:R-:W-:Y:S01]  /*7f90*/  IMAD.SHL.U32 R5, R4, 0x10, RZ ;  /* 0x0000001004057824 */ /* 0x000fe200078e00ff */
[----:B------:R-:W-:-:S02]  /*7fa0*/  @P1 LOP3.LUT R24, R25, 0x8000, RZ, 0xfc, !PT ;  /* 0x0000800019181812 */ /* 0x000fc400078efcff */
[----:B------:R-:W-:Y:S02]  /*7fb0*/  IADD3 R14, PT, PT, R14, 0x10974f, R15 ;  /* 0x0010974f0e0e7810 */ /* 0x000fe40007ffe00f */
[----:B------:R-:W-:Y:S02]  /*7fc0*/  LOP3.LUT R5, R4, R5, R23, 0x96, !PT ;  /* 0x0000000504057212 */ /* 0x000fe400078e9617 */
[----:B------:R-:W-:Y:S02]  /*7fd0*/  LOP3.LUT R11, R26, R11, RZ, 0x3c, !PT ;  /* 0x0000000b1a0b7212 */ /* 0x000fe400078e3cff */
[----:B------:R-:W-:Y:S02]  /*7fe0*/  FSETP.GT.AND P1, PT, R19, UR11, PT ;  /* 0x0000000b13007c0b */ /* 0x000fe4000bf24000 */
[----:B------:R-:W-:Y:S02]  /*7ff0*/  LOP3.LUT R5, R5, R16, RZ, 0x3c, !PT ;  /* 0x0000001005057212 */ /* 0x000fe400078e3cff */
[----:B------:R-:W-:-:S02]  /*8000*/  @!P5 LOP3.LUT R18, R24, 0x10000, RZ, 0xfc, !PT ;  /* 0x000100001812d812 */ /* 0x000fc400078efcff */
[----:B------:R-:W-:Y:S01]  /*8010*/  I2FP.F32.U32 R23, R14 ;  /* 0x0000000e00177245 */ /* 0x000fe20000201000 */
[----:B------:R-:W-:Y:S01]  /*8020*/  VIADD R14, R22, 0x6e9b64 ;  /* 0x006e9b64160e7836 */ /* 0x000fe20000000000 */
[----:B------:R-:W-:Y:S01]  /*8030*/  @P5 LOP3.LUT R18, R24, 0xfffeffff, RZ, 0xc0, !PT ;  /* 0xfffeffff18125812 */ /* 0x000fe200078ec0ff */
[----:B------:R-:W-:Y:S01]  /*8040*/  IMAD.SHL.U32 R16, R5, 0x10, RZ ;  /* 0x0000001005107824 */ /* 0x000fe200078e00ff */
[----:B------:R-:W-:Y:S01]  /*8050*/  FSETP.LT.AND P5, PT, R19, UR10, P1 ;  /* 0x0000000a13007c0b */ /* 0x000fe20008fa1000 */
[----:B------:R-:W-:Y:S02]  /*8060*/  IMAD.SHL.U32 R19, R11, 0x2, RZ ;  /* 0x000000020b137824 */ /* 0x000fe400078e00ff */
[----:B------:R-:W-:Y:S01]  /*8070*/  FFMA R23, R23, R0, 1.1641532182693481445e-10 ;  /* 0x2f00000017177423 */ /* 0x000fe20000000000 */
[----:B------:R-:W-:Y:S01]  /*8080*/  IMAD.IADD R14, R17, 0x1, R14 ;  /* 0x00000001110e7824 */ /* 0x000fe200078e020e */
[----:B------:R-:W-:Y:S02]  /*8090*/  SHF.R.U32.HI R24, RZ, 0x2, R15 ;  /* 0x00000002ff187819 */ /* 0x000fe4000001160f */
[----:B------:R-:W-:-:S02]  /*80a0*/  LOP3.LUT R16, R5, R16, R19, 0x96, !PT ;  /* 0x0000001005107212 */ /* 0x000fc400078e9613 */
[----:B------:R-:W-:Y:S02]  /*80b0*/  FSETP.GT.AND P1, PT, R23, UR11, PT ;  /* 0x0000000b17007c0b */ /* 0x000fe4000bf24000 */
[----:B------:R-:W-:Y:S02]  /*80c0*/  I2FP.F32.U32 R19, R14 ;  /* 0x0000000e00137245 */ /* 0x000fe40000201000 */
[----:B------:R-:W-:Y:S02]  /*80d0*/  LOP3.LUT R14, R24, R15, RZ, 0x3c, !PT ;  /* 0x0000000f180e7212 */ /* 0x000fe400078e3cff */
[----:B------:R-:W-:Y:S01]  /*80e0*/  LOP3.LUT R11, R16, R11, RZ, 0x3c, !PT ;  /* 0x0000000b100b7212 */ /* 0x000fe200078e3cff */
[----:B------:R-:W-:Y:S01]  /*80f0*/  FFMA R19, R19, R0, 1.1641532182693481445e-10 ;  /* 0x2f00000013137423 */ /* 0x000fe20000000000 */
[----:B------:R-:W-:Y:S01]  /*8100*/  FSETP.LT.AND P1, PT, R23, UR10, P1 ;  /* 0x0000000a17007c0b */ /* 0x000fe20008f21000 */
[----:B------:R-:W-:Y:S01]  /*8110*/  IMAD.SHL.U32 R15, R14, 0x2, RZ ;  /* 0x000000020e0f7824 */ /* 0x000fe200078e00ff */
[----:B------:R-:W-:Y:S01]  /*8120*/  @!P5 LOP3.LUT R23, R18, 0xfffdffff, RZ, 0xc0, !PT ;  /* 0xfffdffff1217d812 */ /* 0x000fe200078ec0ff */
[----:B------:R-:W-:Y:S01]  /*8130*/  VIADD R16, R22, 0x6e9b64 ;  /* 0x006e9b6416107836 */ /* 0x000fe20000000000 */
[----:B------:R-:W-:Y:S01]  /*8140*/  @P5 LOP3.LUT R23, R18, 0x20000, RZ, 0xfc, !PT ;  /* 0x0002000012175812 */ /* 0x000fe200078efcff */
[----:B------:R-:W-:Y:S01]  /*8150*/  IMAD.SHL.U32 R18, R11, 0x10, RZ ;  /* 0x000000100b127824 */ /* 0x000fe200078e00ff */
[----:B------:R-:W-:-:S02]  /*8160*/  SHF.R.U32.HI R24, RZ, 0x2, R17 ;  /* 0x00000002ff187819 */ /* 0x000fc40000011611 */
[----:B------:R-:W-:Y:S02]  /*8170*/  FSETP.GT.AND P5, PT, R19, UR11, PT ;  /* 0x0000000b13007c0b */ /* 0x000fe4000bfa4000 */
[----:B------:R-:W-:Y:S02]  /*8180*/  LOP3.LUT R25, R11, R18, R15, 0x96, !PT ;  /* 0x000000120b197212 */ /* 0x000fe400078e960f */
[----:B------:R-:W-:Y:S02]  /*8190*/  IADD3 R15, PT, PT, R16, 0x587c5, R4 ;  /* 0x000587c5100f7810 */ /* 0x000fe40007ffe004 */
[----:B------:R-:W-:Y:S02]  /*81a0*/  LOP3.LUT R17, R24, R17, RZ, 0x3c, !PT ;  /* 0x0000001118117212 */ /* 0x000fe400078e3cff */
[----:B------:R-:W-:Y:S02]  /*81b0*/  LOP3.LUT R14, R25, R14, RZ, 0x3c, !PT ;  /* 0x0000000e190e7212 */ /* 0x000fe400078e3cff */
[----:B------:R-:W-:Y:S01]  /*81c0*/  FSETP.LT.AND P5, PT, R19, UR10, P5 ;  /* 0x0000000a13007c0b */ /* 0x000fe2000afa1000 */
[----:B------:R-:W-:Y:S01]  /*81d0*/  IMAD.SHL.U32 R25, R17, 0x2, RZ ;  /* 0x0000000211197824 */ /* 0x000fe200078e00ff */
[----:B------:R-:W-:Y:S01]  /*81e0*/  I2FP.F32.U32 R15, R15 ;  /* 0x0000000f000f7245 */ /* 0x000fe20000201000 */
[----:B------:R-:W-:Y:S01]  /*81f0*/  IMAD.SHL.U32 R19, R14, 0x10, RZ ;  /* 0x000000100e137824 */ /* 0x000fe200078e00ff */
[----:B------:R-:W-:-:S02]  /*8200*/  @!P1 LOP3.LUT R24, R23, 0xfffbffff, RZ, 0xc0, !PT ;  /* 0xfffbffff17189812 */ /* 0x000fc400078ec0ff */
[----:B------:R-:W-:Y:S01]  /*8210*/  @P1 LOP3.LUT R24, R23, 0x40000, RZ, 0xfc, !PT ;  /* 0x0004000017181812 */ /* 0x000fe200078efcff */
[----:B------:R-:W-:Y:S01]  /*8220*/  FFMA R18, R15, R0, 1.1641532182693481445e-10 ;  /* 0x2f0000000f127423 */ /* 0x000fe20000000000 */
[----:B------:R-:W-:Y:S02]  /*8230*/  LOP3.LUT R26, R14, R19, R25, 0x96, !PT ;  /* 0x000000130e1a7212 */ /* 0x000fe400078e9619 */
[----:B------:R-:W-:Y:S02]  /*8240*/  IADD3 R15, PT, PT, R16, 0xb0f8a, R5 ;  /* 0x000b0f8a100f7810 */ /* 0x000fe40007ffe005 */
[----:B------:R-:W-:Y:S02]  /*8250*/  SHF.R.U32.HI R25, RZ, 0x2, R4 ;  /* 0x00000002ff197819 */ /* 0x000fe40000011604 */
[----:B------:R-:W-:Y:S02]  /*8260*/  I2FP.F32.U32 R19, R15 ;  /* 0x0000000f00137245 */ /* 0x000fe40000201000 */
[----:B------:R-:W-:-:S02]  /*8270*/  LOP3.LUT R15, R25, R4, RZ, 0x3c, !PT ;  /* 0x00000004190f7212 */ /* 0x000fc400078e3cff */
[----:B------:R-:W-:Y:S01]  /*8280*/  FSETP.GT.AND P1, PT, R18, UR11, PT ;  /* 0x0000000b12007c0b */ /* 0x000fe2000bf24000 */
[----:B------:R-:W-:Y:S01]  /*8290*/  FFMA R19, R19, R0, 1.1641532182693481445e-10 ;  /* 0x2f00000013137423 */ /* 0x000fe20000000000 */
[----:B------:R-:W-:Y:S02]  /*82a0*/  LOP3.LUT R4, R26, R17, RZ, 0x3c, !PT ;  /* 0x000000111a047212 */ /* 0x000fe400078e3cff */
[C---:B------:R-:W-:Y:S02]  /*82b0*/  @!P5 LOP3.LUT R23, R24.reuse, 0xfff7ffff, RZ, 0xc0, !PT ;  /* 0xfff7ffff1817d812 */ /* 0x040fe400078ec0ff */
[----:B------:R-:W-:Y:S01]  /*82c0*/  @P5 LOP3.LUT R23, R24, 0x80000, RZ, 0xfc, !PT ;  /* 0x0008000018175812 */ /* 0x000fe200078efcff */
[----:B------:R-:W-:Y:S01]  /*82d0*/  IMAD.SHL.U32 R25, R4, 0x10, RZ ;  /* 0x0000001004197824 */ /* 0x000fe200078e00ff */
[----:B------:R-:W-:Y:S01]  /*82e0*/  FSETP.GEU.OR P5, PT, R18, UR10, !P1 ;  /* 0x0000000a12007c0b */ /* 0x000fe2000cfae400 */
[----:B------:R-:W-:Y:S01]  /*82f0*/  IMAD.SHL.U32 R18, R15, 0x2, RZ ;  /* 0x000000020f127824 */ /* 0x000fe200078e00ff */
[----:B------:R-:W-:-:S02]  /*8300*/  IADD3 R16, PT, PT, R16, 0x10974f, R11 ;  /* 0x0010974f10107810 */ /* 0x000fc40007ffe00b */
[----:B------:R-:W-:Y:S02]  /*8310*/  SHF.R.U32.HI R24, RZ, 0x2, R5 ;  /* 0x00000002ff187819 */ /* 0x000fe40000011605 */
[----:B------:R-:W-:Y:S01]  /*8320*/  LOP3.LUT R18, R4, R25, R18, 0x96, !PT ;  /* 0x0000001904127212 */ /* 0x000fe200078e9612 */
[----:B------:R-:W-:Y:S01]  /*8330*/  VIADD R25, R22, 0x84ba78 ;  /* 0x0084ba7816197836 */ /* 0x000fe20000000000 */
[----:B------:R-:W-:Y:S02]  /*8340*/  I2FP.F32.U32 R17, R16 ;  /* 0x0000001000117245 */ /* 0x000fe40000201000 */
[----:B------:R-:W-:Y:S01]  /*8350*/  LOP3.LUT R16, R24, R5, RZ, 0x3c, !PT ;  /* 0x0000000518107212 */ /* 0x000fe200078e3cff */
[----:B------:R-:W-:Y:S01]  /*8360*/  IMAD.IADD R25, R14, 0x1, R25 ;  /* 0x000000010e197824 */ /* 0x000fe200078e0219 */
[----:B------:R-:W-:Y:S01]  /*8370*/  LOP3.LUT R5, R18, R15, RZ, 0x3c, !PT ;  /* 0x0000000f12057212 */ /* 0x000fe200078e3cff */
[----:B------:R-:W-:Y:S01]  /*8380*/  FFMA R17, R17, R0, 1.1641532182693481445e-10 ;  /* 0x2f00000011117423 */ /* 0x000fe20000000000 */
[----:B------:R-:W-:Y:S01]  /*8390*/  SHF.R.U32.HI R24, RZ, 0x2, R11 ;  /* 0x00000002ff187819 */ /* 0x000fe2000001160b */
[----:B------:R-:W-:Y:S01]  /*83a0*/  IMAD.SHL.U32 R15, R16, 0x2, RZ ;  /* 0x00000002100f7824 */ /* 0x000fe200078e00ff */
[----:B------:R-:W-:Y:S01]  /*83b0*/  FSETP.GT.AND P1, PT, R19, UR11, PT ;  /* 0x0000000b13007c0b */ /* 0x000fe2000bf24000 */
[----:B------:R-:W-:Y:S01]  /*83c0*/  IMAD.SHL.U32 R18, R5, 0x10, RZ ;  /* 0x0000001005127824 */ /* 0x000fe200078e00ff */
[----:B------:R-:W-:-:S02]  /*83d0*/  LOP3.LUT R24, R24, R11, RZ, 0x3c, !PT ;  /* 0x0000000b18187212 */ /* 0x000fc400078e3cff */
[----:B------:R-:W-:Y:S02]  /*83e0*/  I2FP.F32.U32 R25, R25 ;  /* 0x0000001900197245 */ /* 0x000fe40000201000 */
[----:B------:R-:W-:Y:S02]  /*83f0*/  LOP3.LUT R15, R5, R18, R15, 0x96, !PT ;  /* 0x00000012050f7212 */ /* 0x000fe400078e960f */
[----:B------:R-:W-:Y:S01]  /*8400*/  FSETP.LT.AND P1, PT, R19, UR10, P1 ;  /* 0x0000000a13007c0b */ /* 0x000fe20008f21000 */
[----:B------:R-:W-:Y:S01]  /*8410*/  FFMA R25, R25, R0, 1.1641532182693481445e-10 ;  /* 0x2f00000019197423 */ /* 0x000fe20000000000 */
[----:B------:R-:W-:Y:S01]  /*8420*/  LOP3.LUT R16, R15, R16, RZ, 0x3c, !PT ;  /* 0x000000100f107212 */ /* 0x000fe200078e3cff */
[----:B------:R-:W-:Y:S01]  /*8430*/  IMAD.SHL.U32 R15, R24, 0x2, RZ ;  /* 0x00000002180f7824 */ /* 0x000fe200078e00ff */
[----:B------:R-:W-:Y:S02]  /*8440*/  FSETP.GT.AND P6, PT, R17, UR11, PT ;  /* 0x0000000b11007c0b */ /* 0x000fe4000bfc4000 */
[C---:B------:R-:W-:Y:S01]  /*8450*/  @!P5 LOP3.LUT R19, R23.reuse, 0x100000, RZ, 0xfc, !PT ;  /* 0x001000001713d812 */ /* 0x040fe200078efcff */
[----:B------:R-:W-:Y:S01]  /*8460*/  IMAD.SHL.U32 R11, R16, 0x10, RZ ;  /* 0x00000010100b7824 */ /* 0x000fe200078e00ff */
[----:B------:R-:W-:-:S02]  /*8470*/  @P5 LOP3.LUT R19, R23, 0xffefffff, RZ, 0xc0, !PT ;  /* 0xffefffff17135812 */ /* 0x000fc400078ec0ff */
[----:B------:R-:W-:Y:S02]  /*8480*/  FSETP.LT.AND P5, PT, R17, UR10, P6 ;  /* 0x0000000a11007c0b */ /* 0x000fe4000b7a1000 */
[----:B------:R-:W-:Y:S02]  /*8490*/  SHF.R.U32.HI R17, RZ, 0x2, R14 ;  /* 0x00000002ff117819 */ /* 0x000fe4000001160e */
[----:B------:R-:W-:Y:S02]  /*84a0*/  LOP3.LUT R15, R16, R11, R15, 0x96, !PT ;  /* 0x0000000b100f7212 */ /* 0x000fe400078e960f */
[----:B------:R-:W-:Y:S02]  /*84b0*/  FSETP.GT.AND P6, PT, R25, UR11, PT ;  /* 0x0000000b19007c0b */ /* 0x000fe4000bfc4000 */
[----:B------:R-:W-:Y:S02]  /*84c0*/  LOP3.LUT R11, R17, R14, RZ, 0x3c, !PT ;  /* 0x0000000e110b7212 */ /* 0x000fe400078e3cff */
[----:B------:R-:W-:Y:S01]  /*84d0*/  LOP3.LUT R14, R15, R24, RZ, 0x3c, !PT ;  /* 0x000000180f0e7212 */ /* 0x000fe200078e3cff */
[----:B------:R-:W-:Y:S01]  /*84e0*/  VIADD R15, R22, 0x84ba78 ;  /* 0x0084ba78160f7836 */ /* 0x000fe20000000000 */
[----:B------:R-:W-:Y:S01]  /*84f0*/  @!P1 LOP3.LUT R23, R19, 0xffdfffff, RZ, 0xc0, !PT ;  /* 0xffdfffff13179812 */ /* 0x000fe200078ec0ff */
[----:B------:R-:W-:Y:S01]  /*8500*/  IMAD.SHL.U32 R24, R11, 0x2, RZ ;  /* 0x000000020b187824 */ /* 0x000fe200078e00ff */
[----:B------:R-:W-:-:S02]  /*8510*/  FSETP.LT.AND P6, PT, R25, UR10, P6 ;  /* 0x0000000a19007c0b */ /* 0x000fc4000b7c1000 */
[----:B------:R-:W-:Y:S01]  /*8520*/  @P1 LOP3.LUT R23, R19, 0x200000, RZ, 0xfc, !PT ;  /* 0x0020000013171812 */ /* 0x000fe200078efcff */
[C---:B------:R-:W-:Y:S01]  /*8530*/  IMAD.SHL.U32 R19, R14.reuse, 0x10, RZ ;  /* 0x000000100e137824 */ /* 0x040fe200078e00ff */
[--C-:B------:R-:W-:Y:S02]  /*8540*/  IADD3 R17, PT, PT, R15, 0x587c5, R4.reuse ;  /* 0x000587c50f117810 */ /* 0x100fe40007ffe004 */
[----:B------:R-:W-:Y:S02]  /*8550*/  SHF.R.U32.HI R25, RZ, 0x2, R4 ;  /* 0x00000002ff197819 */ /* 0x000fe40000011604 */
[----:B------:R-:W-:Y:S02]  /*8560*/  LOP3.LUT R24, R14, R19, R24, 0x96, !PT ;  /* 0x000000130e187212 */ /* 0x000fe400078e9618 */
[C---:B------:R-:W-:Y:S02]  /*8570*/  @!P5 LOP3.LUT R18, R23.reuse, 0xffbfffff, RZ, 0xc0, !PT ;  /* 0xffbfffff1712d812 */ /* 0x040fe400078ec0ff */
[----:B------:R-:W-:-:S02]  /*8580*/  @P5 LOP3.LUT R18, R23, 0x400000, RZ, 0xfc, !PT ;  /* 0x0040000017125812 */ /* 0x000fc400078efcff */
[----:B------:R-:W-:Y:S02]  /*8590*/  I2FP.F32.U32 R17, R17 ;  /* 0x0000001100117245 */ /* 0x000fe40000201000 */
[----:B------:R-:W-:Y:S02]  /*85a0*/  LOP3.LUT R4, R25, R4, RZ, 0x3c, !PT ;  /* 0x0000000419047212 */ /* 0x000fe400078e3cff */
[----:B------:R-:W-:Y:S02]  /*85b0*/  LOP3.LUT R11, R24, R11, RZ, 0x3c, !PT ;  /* 0x0000000b180b7212 */ /* 0x000fe400078e3cff */
[----:B------:R-:W-:Y:S01]  /*85c0*/  @!P6 LOP3.LUT R23, R18, 0xff7fffff, RZ, 0xc0, !PT ;  /* 0xff7fffff1217e812 */ /* 0x000fe200078ec0ff */
[----:B------:R-:W-:Y:S01]  /*85d0*/  IMAD.SHL.U32 R25, R4, 0x2, RZ ;  /* 0x0000000204197824 */ /* 0x000fe200078e00ff */
[----:B------:R-:W-:Y:S01]  /*85e0*/  @P6 LOP3.LUT R23, R18, 0x800000, RZ, 0xfc, !PT ;  /* 0x0080000012176812 */ /* 0x000fe200078efcff */
[----:B------:R-:W-:Y:S01]  /*85f0*/  FFMA R18, R17, R0, 1.1641532182693481445e-10 ;  /* 0x2f00000011127423 */ /* 0x000fe20000000000 */
[----:B------:R-:W-:Y:S01]  /*8600*/  IMAD.SHL.U32 R24, R11, 0x10, RZ ;  /* 0x000000100b187824 */ /* 0x000fe200078e00ff */
[----:B------:R-:W-:-:S03]  /*8610*/  IADD3 R19, PT, PT, R15, 0xb0f8a, R5 ;  /* 0x000b0f8a0f137810 */ /* 0x000fc60007ffe005 */
[C---:B------:R-:W-:Y:S02]  /*8620*/  FSETP.GT.AND P5, PT, R18.reuse, UR11, PT ;  /* 0x0000000b12007c0b */ /* 0x040fe4000bfa4000 */
[----:B------:R-:W-:Y:S02]  /*8630*/  I2FP.F32.U32 R17, R19 ;  /* 0x0000001300117245 */ /* 0x000fe40000201000 */
[----:B------:R-:W-:Y:S02]  /*8640*/  LOP3.LUT R25, R11, R24, R25, 0x96, !PT ;  /* 0x000000180b197212 */ /* 0x000fe400078e9619 */
[----:B------:R-:W-:Y:S01]  /*8650*/  SHF.R.U32.HI R24, RZ, 0x2, R5 ;  /* 0x00000002ff187819 */ /* 0x000fe20000011605 */
[----:B------:R-:W-:Y:S01]  /*8660*/  FFMA R17, R17, R0, 1.1641532182693481445e-10 ;  /* 0x2f00000011117423 */ /* 0x000fe20000000000 */
[----:B------:R-:W-:Y:S02]  /*8670*/  FSETP.GEU.OR P5, PT, R18, UR10, !P5 ;  /* 0x0000000a12007c0b */ /* 0x000fe4000efae400 */
[----:B------:R-:W-:-:S02]  /*8680*/  IADD3 R18, PT, PT, R15, 0x10974f, R16 ;  /* 0x0010974f0f127810 */ /* 0x000fc40007ffe010 */
[----:B------:R-:W-:Y:S02]  /*8690*/  LOP3.LUT R5, R24, R5, RZ, 0x3c, !PT ;  /* 0x0000000518057212 */ /* 0x000fe400078e3cff */
[----:B------:R-:W-:Y:S01]  /*86a0*/  LOP3.LUT R15, R25, R4, RZ, 0x3c, !PT ;  /* 0x00000004190f7212 */ /* 0x000fe200078e3cff */
[----:B------:R-:W-:Y:S01]  /*86b0*/  VIADD R25, R22, 0x9ad98c ;  /* 0x009ad98c16197836 */ /* 0x000fe20000000000 */
[----:B------:R-:W-:Y:S01]  /*86c0*/  I2FP.F32.U32 R19, R18 ;  /* 0x0000001200137245 */ /* 0x000fe20000201000 */
[----:B------:R-:W-:Y:S01]  /*86d0*/  IMAD.SHL.U32 R18, R5, 0x2, RZ ;  /* 0x0000000205127824 */ /* 0x000fe200078e00ff */
[----:B------:R-:W-:Y:S01]  /*86e0*/  FSETP.GT.AND P1, PT, R17, UR11, PT ;  /* 0x0000000b11007c0b */ /* 0x000fe2000bf24000 */
[----:B------:R-:W-:Y:S01]  /*86f0*/  IMAD.SHL.U32 R4, R15, 0x10, RZ ;  /* 0x000000100f047824 */ /* 0x000fe200078e00ff */
[----:B------:R-:W-:Y:S01]  /*8700*/  SHF.R.U32.HI R26, RZ, 0x2, R15 ;  /* 0x00000002ff1a7819 */ /* 0x000fe2000001160f */
[----:B------:R-:W-:Y:S01]  /*8710*/  IMAD.IADD R25, R14, 0x1, R25 ;  /* 0x000000010e197824 */ /* 0x000fe200078e0219 */
[----:B------:R-:W-:Y:S01]  /*8720*/  FSETP.LT.AND P1, PT, R17, UR10, P1 ;  /* 0x0000000a11007c0b */ /* 0x000fe20008f21000 */
[----:B------:R-:W-:Y:S01]  /*8730*/  FFMA R19, R19, R0, 1.1641532182693481445e-10 ;  /* 0x2f00000013137423 */ /* 0x000fe20000000000 */
[----:B------:R-:W-:-:S02]  /*8740*/  LOP3.LUT R18, R15, R4, R18, 0x96, !PT ;  /* 0x000000040f127212 */ /* 0x000fc400078e9612 */
[----:B------:R-:W-:Y:S02]  /*8750*/  SHF.R.U32.HI R17, RZ, 0x2, R16 ;  /* 0x00000002ff117819 */ /* 0x000fe40000011610 */
[----:B------:R-:W-:Y:S02]  /*8760*/  LOP3.LUT R5, R18, R5, RZ, 0x3c, !PT ;  /* 0x0000000512057212 */ /* 0x000fe400078e3cff */
[----:B------:R-:W-:Y:S02]  /*8770*/  LOP3.LUT R4, R17, R16, RZ, 0x3c, !PT ;  /* 0x0000001011047212 */ /* 0x000fe400078e3cff */
[----:B------:R-:W-:Y:S01]  /*8780*/  I2FP.F32.U32 R25, R25 ;  /* 0x0000001900197245 */ /* 0x000fe20000201000 */
[----:B------:R-:W-:Y:S01]  /*8790*/  IMAD.SHL.U32 R16, R5, 0x10, RZ ;  /* 0x0000001005107824 */ /* 0x000fe200078e00ff */
[----:B------:R-:W-:Y:S01]  /*87a0*/  FSETP.GT.AND P6, PT, R19, UR11, PT ;  /* 0x0000000b13007c0b */ /* 0x000fe2000bfc4000 */
[----:B------:R-:W-:Y:S01]  /*87b0*/  IMAD.SHL.U32 R18, R4, 0x2, RZ ;  /* 0x0000000204127824 */ /* 0x000fe200078e00ff */
[----:B------:R-:W-:Y:S01]  /*87c0*/  @!P5 LOP3.LUT R24, R23, 0x1000000, RZ, 0xfc, !PT ;  /* 0x010000001718d812 */ /* 0x000fe200078efcff */
[----:B------:R-:W-:Y:S01]  /*87d0*/  FFMA R25, R25, R0, 1.1641532182693481445e-10 ;  /* 0x2f00000019197423 */ /* 0x000fe20000000000 */
[----:B------:R-:W-:-:S02]  /*87e0*/  @P5 LOP3.LUT R24, R23, 0xfeffffff, RZ, 0xc0, !PT ;  /* 0xfeffffff17185812 */ /* 0x000fc400078ec0ff */
[----:B------:R-:W-:Y:S02]  /*87f0*/  FSETP.LT.AND P5, PT, R19, UR10, P6 ;  /* 0x0000000a13007c0b */ /* 0x000fe4000b7a1000 */
[----:B------:R-:W-:Y:S02]  /*8800*/  SHF.R.U32.HI R17, RZ, 0x2, R14 ;  /* 0x00000002ff117819 */ /* 0x000fe4000001160e */
[----:B------:R-:W-:Y:S02]  /*8810*/  LOP3.LUT R19, R5, R16, R18, 0x96, !PT ;  /* 0x0000001005137212 */ /* 0x000fe400078e9612 */
[----:B------:R-:W-:Y:S02]  /*8820*/  FSETP.GT.AND P6, PT, R25, UR11, PT ;  /* 0x0000000b19007c0b */ /* 0x000fe4000bfc4000 */
[----:B------:R-:W-:Y:S01]  /*8830*/  LOP3.LUT R16, R17, R14, RZ, 0x3c, !PT ;  /* 0x0000000e11107212 */ /* 0x000fe200078e3cff */
[----:B------:R-:W-:Y:S01]  /*8840*/  VIADD R14, R22, 0x9ad98c ;  /* 0x009ad98c160e7836 */ /* 0x000fe20000000000 */
[----:B------:R-:W-:-:S02]  /*8850*/  LOP3.LUT R4, R19, R4, RZ, 0x3c, !PT ;  /* 0x0000000413047212 */ /* 0x000fc400078e3cff */
[----:B------:R-:W-:Y:S01]  /*8860*/  FSETP.LT.AND P6, PT, R25, UR10, P6 ;  /* 0x0000000a19007c0b */ /* 0x000fe2000b7c1000 */
[----:B------:R-:W-:Y:S01]  /*8870*/  IMAD.SHL.U32 R18, R16, 0x2, RZ ;  /* 0x0000000210127824 */ /* 0x000fe200078e00ff */
[----:B------:R-:W-:Y:S01]  /*8880*/  @!P1 LOP3.LUT R23, R24, 0xfdffffff, RZ, 0xc0, !PT ;  /* 0xfdffffff18179812 */ /* 0x000fe200078ec0ff */
[----:B------:R-:W-:Y:S01]  /*8890*/  IMAD.SHL.U32 R17, R4, 0x10, RZ ;  /* 0x0000001004117824 */ /* 0x000fe200078e00ff */
[----:B------:R-:W-:Y:S02]  /*88a0*/  @P1 LOP3.LUT R23, R24, 0x2000000, RZ, 0xfc, !PT ;  /* 0x0200000018171812 */ /* 0x000fe400078efcff */
[--C-:B------:R-:W-:Y:S02]  /*88b0*/  IADD3 R19, PT, PT, R14, 0x587c5, R11.reuse ;  /* 0x000587c50e137810 */ /* 0x100fe40007ffe00b */
[----:B------:R-:W-:Y:S01]  /*88c0*/  LOP3.LUT R17, R4, R17, R18, 0x96, !PT ;  /* 0x0000001104117212 */ /* 0x000fe200078e9612 */
[----:B------:R-:W-:Y:S01]  /*88d0*/  VIADD R18, R22, 0xb0f8a0 ;  /* 0x00b0f8a016127836 */ /* 0x000fe20000000000 */
[----:B------:R-:W-:-:S02]  /*88e0*/  SHF.R.U32.HI R24, RZ, 0x2, R11 ;  /* 0x00000002ff187819 */ /* 0x000fc4000001160b */
[C---:B------:R-:W-:Y:S02]  /*88f0*/  @!P5 LOP3.LUT R25, R23.reuse, 0xfbffffff, RZ, 0xc0, !PT ;  /* 0xfbffffff1719d812 */ /* 0x040fe400078ec0ff */
[----:B------:R-:W-:Y:S02]  /*8900*/  @P5 LOP3.LUT R25, R23, 0x4000000, RZ, 0xfc, !PT ;  /* 0x0400000017195812 */ /* 0x000fe400078efcff */
[----:B------:R-:W-:Y:S02]  /*8910*/  I2FP.F32.U32 R19, R19 ;  /* 0x0000001300137245 */ /* 0x000fe40000201000 */
[----:B------:R-:W-:Y:S02]  /*8920*/  LOP3.LUT R16, R17, R16, RZ, 0x3c, !PT ;  /* 0x0000001011107212 */ /* 0x000fe400078e3cff */
[----:B------:R-:W-:Y:S02]  /*8930*/  LOP3.LUT R11, R24, R11, RZ, 0x3c, !PT ;  /* 0x0000000b180b7212 */ /* 0x000fe400078e3cff */
[----:B------:R-:W-:-:S02]  /*8940*/  @!P6 LOP3.LUT R23, R25, 0xf7ffffff, RZ, 0xc0, !PT ;  /* 0xf7ffffff1917e812 */ /* 0x000fc400078ec0ff */
[----:B------:R-:W-:Y:S01]  /*8950*/  @P6 LOP3.LUT R23, R25, 0x8000000, RZ, 0xfc, !PT ;  /* 0x0800000019176812 */ /* 0x000fe200078efcff */
[-C--:B------:R-:W-:Y:S01]  /*8960*/  FFMA R25, R19, R0.reuse, 1.1641532182693481445e-10 ;  /* 0x2f00000013197423 */ /* 0x080fe20000000000 */
[--C-:B------:R-:W-:Y:S01]  /*8970*/  IADD3 R17, PT, PT, R18, 0x587c5, R16.reuse ;  /* 0x000587c512117810 */ /* 0x100fe20007ffe010 */
[----:B------:R-:W-:Y:S01]  /*8980*/  IMAD.SHL.U32 R24, R11, 0x2, RZ ;  /* 0x000000020b187824 */ /* 0x000fe200078e00ff */
[----:B------:R-:W-:Y:S01]  /*8990*/  SHF.R.U32.HI R27, RZ, 0x2, R16 ;  /* 0x00000002ff1b7819 */ /* 0x000fe20000011610 */
[C---:B------:R-:W-:Y:S01]  /*89a0*/  IMAD.SHL.U32 R19, R16.reuse, 0x10, RZ ;  /* 0x0000001010137824 */ /* 0x040fe200078e00ff */
[----:B------:R-:W-:Y:S02]  /*89b0*/  I2FP.F32.U32 R17, R17 ;  /* 0x0000001100117245 */ /* 0x000fe40000201000 */
[----:B------:R-:W-:Y:S02]  /*89c0*/  FSETP.GT.AND P1, PT, R25, UR11, PT ;  /* 0x0000000b19007c0b */ /* 0x000fe4000bf24000 */
[----:B------:R-:W-:Y:S01]  /*89d0*/  LOP3.LUT R24, R16, R19, R24, 0x96, !PT ;  /* 0x0000001310187212 */ /* 0x000fe200078e9618 */
[----:B------:R-:W-:Y:S01]  /*89e0*/  FFMA R19, R17, R0, 1.1641532182693481445e-10 ;  /* 0x2f00000011137423 */ /* 0x000fe20000000000 */
[----:B------:R-:W-:-:S02]  /*89f0*/  LOP3.LUT R17, R26, R15, RZ, 0x3c, !PT ;  /* 0x0000000f1a117212 */ /* 0x000fc400078e3cff */
[----:B------:R-:W-:Y:S02]  /*8a00*/  LOP3.LUT R11, R24, R11, RZ, 0x3c, !PT ;  /* 0x0000000b180b7212 */ /* 0x000fe400078e3cff */
[----:B------:R-:W-:Y:S02]  /*8a10*/  FSETP.GEU.AND P5, PT, R19, UR11, PT ;  /* 0x0000000b13007c0b */ /* 0x000fe4000bfae000 */
[C---:B------:R-:W-:Y:S01]  /*8a20*/  IADD3 R19, PT, PT, R14.reuse, 0xb0f8a, R15 ;  /* 0x000b0f8a0e137810 */ /* 0x040fe20007ffe00f */
[----:B------:R-:W-:Y:S01]  /*8a30*/  IMAD.SHL.U32 R15, R17, 0x2, RZ ;  /* 0x00000002110f7824 */ /* 0x000fe200078e00ff */
[----:B------:R-:W-:Y:S01]  /*8a40*/  FSETP.GEU.OR P1, PT, R25, UR10, !P1 ;  /* 0x0000000a19007c0b */ /* 0x000fe2000cf2e400 */
[----:B------:R-:W-:Y:S01]  /*8a50*/  IMAD.SHL.U32 R24, R11, 0x10, RZ ;  /* 0x000000100b187824 */ /* 0x000fe200078e00ff */
[----:B------:R-:W-:Y:S02]  /*8a60*/  I2FP.F32.U32 R19, R19 ;  /* 0x0000001300137245 */ /* 0x000fe40000201000 */
[----:B------:R-:W-:-:S02]  /*8a70*/  IADD3 R14, PT, PT, R14, 0x10974f, R5 ;  /* 0x0010974f0e0e7810 */ /* 0x000fc40007ffe005 */
[----:B------:R-:W-:Y:S01]  /*8a80*/  LOP3.LUT R26, R11, R24, R15, 0x96, !PT ;  /* 0x000000180b1a7212 */ /* 0x000fe200078e960f */
[----:B------:R-:W-:Y:S01]  /*8a90*/  FFMA R19, R19, R0, 1.1641532182693481445e-10 ;  /* 0x2f00000013137423 */ /* 0x000fe20000000000 */
[----:B------:R-:W-:Y:S02]  /*8aa0*/  IADD3 R24, PT, PT, R18, 0xb0f8a, R11 ;  /* 0x000b0f8a12187810 */ /* 0x000fe40007ffe00b */
[----:B------:R-:W-:Y:S02]  /*8ab0*/  LOP3.LUT R15, R26, R17, RZ, 0x3c, !PT ;  /* 0x000000111a0f7212 */ /* 0x000fe400078e3cff */
[----:B------:R-:W-:Y:S02]  /*8ac0*/  I2FP.F32.U32 R17, R24 ;  /* 0x0000001800117245 */ /* 0x000fe40000201000 */
[----:B------:R-:W-:Y:S02]  /*8ad0*/  FSETP.GT.AND P6, PT, R19, UR11, PT ;  /* 0x0000000b13007c0b */ /* 0x000fe4000bfc4000 */
[----:B------:R-:W-:Y:S01]  /*8ae0*/  IADD3 R18, PT, PT, R18, 0x10974f, R15 ;  /* 0x0010974f12127810 */ /* 0x000fe20007ffe00f */
[----:B------:R-:W-:Y:S01]  /*8af0*/  FFMA R17, R17, R0, 1.1641532182693481445e-10 ;  /* 0x2f00000011117423 */ /* 0x000fe20000000000 */
[----:B------:R-:W-:-:S02]  /*8b00*/  @!P1 LOP3.LUT R24, R23, 0x10000000, RZ, 0xfc, !PT ;  /* 0x1000000017189812 */ /* 0x000fc400078efcff */
[----:B------:R-:W-:Y:S02]  /*8b10*/  @P1 LOP3.LUT R24, R23, 0xefffffff, RZ, 0xc0, !PT ;  /* 0xefffffff17181812 */ /* 0x000fe400078ec0ff */
[----:B------:R-:W-:Y:S02]  /*8b20*/  I2FP.F32.U32 R23, R18 ;  /* 0x0000001200177245 */ /* 0x000fe40000201000 */
[----:B------:R-:W-:Y:S02]  /*8b30*/  FSETP.LT.AND P1, PT, R19, UR10, P6 ;  /* 0x0000000a13007c0b */ /* 0x000fe4000b721000 */
[----:B------:R-:W-:Y:S01]  /*8b40*/  FSETP.GEU.AND P6, PT, R17, UR11, PT ;  /* 0x0000000b11007c0b */ /* 0x000fe2000bfce000 */
[----:B------:R-:W-:Y:S01]  /*8b50*/  FFMA R23, R23, R0, 1.1641532182693481445e-10 ;  /* 0x2f00000017177423 */ /* 0x000fe20000000000 */
[----:B------:R-:W-:Y:S02]  /*8b60*/  SHF.R.U32.HI R18, RZ, 0x2, R5 ;  /* 0x00000002ff127819 */ /* 0x000fe40000011605 */
[----:B------:R-:W-:-:S02]  /*8b70*/  @!P5 LOP3.LUT R19, R6, 0x1, RZ, 0xfc, !PT ;  /* 0x000000010613d812 */ /* 0x000fc400078efcff */
[----:B------:R-:W-:Y:S02]  /*8b80*/  LOP3.LUT R18, R18, R5, RZ, 0x3c, !PT ;  /* 0x0000000512127212 */ /* 0x000fe400078e3cff */
[----:B------:R-:W-:Y:S01]  /*8b90*/  @P5 LOP3.LUT R19, R6, 0xfffffffe, RZ, 0xc0, !PT ;  /* 0xfffffffe06135812 */ /* 0x000fe200078ec0ff */
[----:B------:R-:W-:Y:S01]  /*8ba0*/  IMAD.SHL.U32 R6, R15, 0x10, RZ ;  /* 0x000000100f067824 */ /* 0x000fe200078e00ff */
[----:B------:R-:W-:Y:S01]  /*8bb0*/  FSETP.GEU.AND P5, PT, R23, UR11, PT ;  /* 0x0000000b17007c0b */ /* 0x000fe2000bfae000 */
[----:B------:R-:W-:Y:S01]  /*8bc0*/  IMAD.SHL.U32 R17, R18, 0x2, RZ ;  /* 0x0000000212117824 */ /* 0x000fe200078e00ff */
[----:B------:R-:W-:Y:S02]  /*8bd0*/  @!P1 LOP3.LUT R23, R24, 0xdfffffff, RZ, 0xc0, !PT ;  /* 0xdfffffff18179812 */ /* 0x000fe400078ec0ff */
[C---:B------:R-:W-:Y:S02]  /*8be0*/  @P6 LOP3.LUT R25, R19.reuse, 0xfffffffd, RZ, 0xc0, !PT ;  /* 0xfffffffd13196812 */ /* 0x040fe400078ec0ff */
[----:B------:R-:W-:-:S02]  /*8bf0*/  @!P6 LOP3.LUT R25, R19, 0x2, RZ, 0xfc, !PT ;  /* 0x000000021319e812 */ /* 0x000fc400078efcff */
[----:B------:R-:W-:Y:S02]  /*8c00*/  LOP3.LUT R17, R15, R6, R17, 0x96, !PT ;  /* 0x000000060f117212 */ /* 0x000fe400078e9611 */
[----:B------:R-:W-:Y:S02]  /*8c10*/  SHF.R.U32.HI R19, RZ, 0x2, R4 ;  /* 0x00000002ff137819 */ /* 0x000fe40000011604 */
[----:B------:R-:W-:Y:S01]  /*8c20*/  LOP3.LUT R17, R17, R18, RZ, 0x3c, !PT ;  /* 0x0000001211117212 */ /* 0x000fe200078e3cff */
[----:B------:R-:W-:Y:S01]  /*8c30*/  VIADD R18, R22, 0xc717b4 ;  /* 0x00c717b416127836 */ /* 0x000fe20000000000 */
[----:B------:R-:W-:Y:S02]  /*8c40*/  LOP3.LUT R19, R19, R4, RZ, 0x3c, !PT ;  /* 0x0000000413137212 */ /* 0x000fe400078e3cff */
[----:B------:R-:W-:Y:S02]  /*8c50*/  @P1 LOP3.LUT R23, R24, 0x20000000, RZ, 0xfc, !PT ;  /* 0x2000000018171812 */ /* 0x000fe400078efcff */
[----:B------:R-:W-:-:S02]  /*8c60*/  @P5 LOP3.LUT R24, R25, 0xfffffffb, RZ, 0xc0, !PT ;  /* 0xfffffffb19185812 */ /* 0x000fc400078ec0ff */
[----:B------:R-:W-:Y:S01]  /*8c70*/  LOP3.LUT R6, R27, R16, RZ, 0x3c, !PT ;  /* 0x000000101b067212 */ /* 0x000fe200078e3cff */
[----:B------:R-:W-:Y:S01]  /*8c80*/  IMAD.SHL.U32 R16, R17, 0x10, RZ ;  /* 0x0000001011107824 */ /* 0x000fe200078e00ff */
[----:B------:R-:W-:Y:S01]  /*8c90*/  @!P5 LOP3.LUT R24, R25, 0x4, RZ, 0xfc, !PT ;  /* 0x000000041918d812 */ /* 0x000fe200078efcff */
[----:B------:R-:W-:Y:S01]  /*8ca0*/  IMAD.SHL.U32 R25, R19, 0x2, RZ ;  /* 0x0000000213197824 */ /* 0x000fe200078e00ff */
[----:B------:R-:W-:Y:S01]  /*8cb0*/  SHF.R.U32.HI R28, RZ, 0x2, R15 ;  /* 0x00000002ff1c7819 */ /* 0x000fe2000001160f */
[----:B------:R-:W-:-:S03]  /*8cc0*/  IMAD.SHL.U32 R26, R6, 0x2, RZ ;  /* 0x00000002061a7824 */ /* 0x000fc600078e00ff */
[C---:B------:R-:W-:Y:S01]  /*8cd0*/  LOP3.LUT R16, R17.reuse, R16, R25, 0x96, !PT ;  /* 0x0000001011107212 */ /* 0x040fe200078e9619 */
[----:B------:R-:W-:Y:S01]  /*8ce0*/  IMAD.IADD R25, R17, 0x1, R18 ;  /* 0x0000000111197824 */ /* 0x000fe200078e0212 */
[----:B------:R-:W-:Y:S02]  /*8cf0*/  LOP3.LUT R15, R28, R15, RZ, 0x3c, !PT ;  /* 0x0000000f1c0f7212 */ /* 0x000fe400078e3cff */
[----:B------:R-:W-:Y:S02]  /*8d00*/  LOP3.LUT R16, R16, R19, RZ, 0x3c, !PT ;  /* 0x0000001310107212 */ /* 0x000fe400078e3cff */
[----:B------:R-:W-:Y:S01]  /*8d10*/  I2FP.F32.U32 R25, R25 ;  /* 0x0000001900197245 */ /* 0x000fe20000201000 */
[----:B------:R-:W-:Y:S01]  /*8d20*/  IMAD.SHL.U32 R5, R15, 0x2, RZ ;  /* 0x000000020f057824 */ /* 0x000fe200078e00ff */
[----:B------:R-:W-:Y:S01]  /*8d30*/  SHF.R.U32.HI R27, RZ, 0x2, R16 ;  /* 0x00000002ff1b7819 */ /* 0x000fe20000011610 */
[----:B------:R-:W-:Y:S02]  /*8d40*/  IMAD.SHL.U32 R19, R16, 0x10, RZ ;  /* 0x0000001010137824 */ /* 0x000fe400078e00ff */
[----:B------:R-:W-:-:S03]  /*8d50*/  FFMA R25, R25, R0, 1.1641532182693481445e-10 ;  /* 0x2f00000019197423 */ /* 0x000fc60000000000 */
[----:B------:R-:W-:Y:S02]  /*8d60*/  LOP3.LUT R19, R16, R19, R26, 0x96, !PT ;  /* 0x0000001310137212 */ /* 0x000fe400078e961a */
[----:B------:R-:W-:Y:S02]  /*8d70*/  FSETP.GEU.AND P1, PT, R25, UR11, PT ;  /* 0x0000000b19007c0b */ /* 0x000fe4000bf2e000 */
[----:B------:R-:W-:Y:S02]  /*8d80*/  LOP3.LUT R6, R19, R6, RZ, 0x3c, !PT ;  /* 0x0000000613067212 */ /* 0x000fe400078e3cff */
[C---:B------:R-:W-:Y:S02]  /*8d90*/  IADD3 R19, PT, PT, R18.reuse, 0x587c5, R16 ;  /* 0x000587c512137810 */ /* 0x040fe40007ffe010 */
[----:B------:R-:W-:Y:S02]  /*8da0*/  IADD3 R25, PT, PT, R18, 0xb0f8a, R6 ;  /* 0x000b0f8a12197810 */ /* 0x000fe40007ffe006 */
[----:B------:R-:W-:-:S02]  /*8db0*/  I2FP.F32.U32 R19, R19 ;  /* 0x0000001300137245 */ /* 0x000fc40000201000 */
[----:B------:R-:W-:Y:S02]  /*8dc0*/  I2FP.F32.U32 R25, R25 ;  /* 0x0000001900197245 */ /* 0x000fe40000201000 */
[----:B------:R-:W-:Y:S01]  /*8dd0*/  SHF.R.U32.HI R26, RZ, 0x2, R11 ;  /* 0x00000002ff1a7819 */ /* 0x000fe2000001160b */
[----:B------:R-:W-:Y:S01]  /*8de0*/  FFMA R19, R19, R0, 1.1641532182693481445e-10 ;  /* 0x2f00000013137423 */ /* 0x000fe20000000000 */
[----:B------:R-:W-:Y:S01]  /*8df0*/  LOP3.LUT R16, R27, R16, RZ, 0x3c, !PT ;  /* 0x000000101b107212 */ /* 0x000fe200078e3cff */
[----:B------:R-:W-:Y:S01]  /*8e00*/  FFMA R25, R25, R0, 1.1641532182693481445e-10 ;  /* 0x2f00000019197423 */ /* 0x000fe20000000000 */
[----:B------:R-:W-:Y:S02]  /*8e10*/  LOP3.LUT R11, R26, R11, RZ, 0x3c, !PT ;  /* 0x0000000b1a0b7212 */ /* 0x000fe400078e3cff */
[----:B------:R-:W-:Y:S01]  /*8e20*/  FSETP.GEU.AND P5, PT, R19, UR11, PT ;  /* 0x0000000b13007c0b */ /* 0x000fe2000bfae000 */
[----:B------:R-:W-:Y:S01]  /*8e30*/  IMAD.SHL.U32 R19, R6, 0x10, RZ ;  /* 0x0000001006137824 */ /* 0x000fe200078e00ff */
[----:B------:R-:W-:Y:S01]  /*8e40*/  FSETP.GEU.AND P6, PT, R25, UR11, PT ;  /* 0x0000000b19007c0b */ /* 0x000fe2000bfce000 */
[----:B------:R-:W-:Y:S01]  /*8e50*/  IMAD.SHL.U32 R25, R11, 0x2, RZ ;  /* 0x000000020b197824 */ /* 0x000fe200078e00ff */
[----:B------:R-:W-:-:S04]  /*8e60*/  SHF.R.U32.HI R27, RZ, 0x2, R6 ;  /* 0x00000002ff1b7819 */ /* 0x000fc80000011606 */
[----:B------:R-:W-:Y:S02]  /*8e70*/  LOP3.LUT R26, R6, R19, R25, 0x96, !PT ;  /* 0x00000013061a7212 */ /* 0x000fe400078e9619 */
[----:B------:R-:W-:Y:S02]  /*8e80*/  @P1 LOP3.LUT R19, R24, 0xfffffff7, RZ, 0xc0, !PT ;  /* 0xfffffff718131812 */ /* 0x000fe400078ec0ff */
[----:B------:R-:W-:Y:S02]  /*8e90*/  LOP3.LUT R11, R26, R11, RZ, 0x3c, !PT ;  /* 0x0000000b1a0b7212 */ /* 0x000fe400078e3cff */
[----:B------:R-:W-:Y:S02]  /*8ea0*/  @!P1 LOP3.LUT R19, R24, 0x8, RZ, 0xfc, !PT ;  /* 0x0000000818139812 */ /* 0x000fe400078efcff */
[----:B------:R-:W-:Y:S01]  /*8eb0*/  IADD3 R18, PT, PT, R18, 0x10974f, R11 ;  /* 0x0010974f12127810 */ /* 0x000fe20007ffe00b */
[----:B------:R-:W-:Y:S01]  /*8ec0*/  IMAD.SHL.U32 R24, R11, 0x10, RZ ;  /* 0x000000100b187824 */ /* 0x000fe200078e00ff */
[----:B------:R-:W-:-:S02]  /*8ed0*/  SHF.R.U32.HI R26, RZ, 0x2, R17 ;  /* 0x00000002ff1a7819 */ /* 0x000fc40000011611 */
[----:B------:R-:W-:Y:S02]  /*8ee0*/  @!P5 LOP3.LUT R25, R19, 0x10, RZ, 0xfc, !PT ;  /* 0x000000101319d812 */ /* 0x000fe400078efcff */
[----:B------:R-:W-:Y:S02]  /*8ef0*/  LOP3.LUT R24, R11, R24, R5, 0x96, !PT ;  /* 0x000000180b187212 */ /* 0x000fe400078e9605 */
[----:B------:R-:W-:Y:S02]  /*8f00*/  @P5 LOP3.LUT R25, R19, 0xffffffef, RZ, 0xc0, !PT ;  /* 0xffffffef13195812 */ /* 0x000fe400078ec0ff */
        /* <DEDUP_REMOVED lines=8> */
[----:B------:R-:W-:Y:S01]  /*8f90*/  FSETP.GEU.AND P1, PT, R15, UR11, PT ;  /* 0x0000000b0f007c0b */ /* 0x000fe2000bf2e000 */
[----:B------:R-:W-:Y:S01]  /*8fa0*/  VIADD R5, R22, 0xdd36c8 ;  /* 0x00dd36c816057836 */ /* 0x000fe20000000000 */
[----:B------:R-:W-:-:S02]  /*8fb0*/  LOP3.LUT R6, R27, R6, RZ, 0x3c, !PT ;  /* 0x000000061b067212 */ /* 0x000fc400078e3cff */
[----:B------:R-:W-:Y:S01]  /*8fc0*/  LOP3.LUT R24, R18, R25, R24, 0x96, !PT ;  /* 0x0000001912187212 */ /* 0x000fe200078e9618 */
[----:B------:R-:W-:Y:S01]  /*8fd0*/  IMAD.SHL.U32 R25, R16, 0x2, RZ ;  /* 0x0000000210197824 */ /* 0x000fe200078e00ff */
[----:B------:R-:W-:Y:S01]  /*8fe0*/  SHF.R.U32.HI R26, RZ, 0x2, R11 ;  /* 0x00000002ff1a7819 */ /* 0x000fe2000001160b */
[----:B------:R-:W-:Y:S01]  /*8ff0*/  IMAD.IADD R15, R18, 0x1, R5 ;  /* 0x00000001120f7824 */ /* 0x000fe200078e0205 */
[----:B------:R-:W-:Y:S02]  /*9000*/  LOP3.LUT R24, R24, R17, RZ, 0x3c, !PT ;  /* 0x0000001118187212 */ /* 0x000fe400078e3cff */
[----:B------:R-:W-:Y:S02]  /*9010*/  LOP3.LUT R11, R26, R11, RZ, 0x3c, !PT ;  /* 0x0000000b1a0b7212 */ /* 0x000fe400078e3cff */
[----:B------:R-:W-:Y:S01]  /*9020*/  I2FP.F32.U32 R15, R15 ;  /* 0x0000000f000f7245 */ /* 0x000fe20000201000 */
[----:B------:R-:W-:Y:S01]  /*9030*/  IMAD.SHL.U32 R17, R24, 0x10, RZ ;  /* 0x0000001018117824 */ /* 0x000fe200078e00ff */
[----:B------:R-:W-:-:S04]  /*9040*/  SHF.R.U32.HI R27, RZ, 0x2, R18 ;  /* 0x00000002ff1b7819 */ /* 0x000fc80000011612 */
[----:B------:R-:W-:Y:S01]  /*9050*/  LOP3.LUT R25, R24, R17, R25, 0x96, !PT ;  /* 0x0000001118197212 */ /* 0x000fe200078e9619 */
[----:B------:R-:W-:Y:S01]  /*9060*/  FFMA R17, R15, R0, 1.1641532182693481445e-10 ;  /* 0x2f0000000f117423 */ /* 0x000fe20000000000 */
[----:B------:R-:W-:Y:S02]  /*9070*/  @P1 LOP3.LUT R15, R19, 0xffffffbf, RZ, 0xc0, !PT ;  /* 0xffffffbf130f1812 */ /* 0x000fe400078ec0ff */
[----:B------:R-:W-:Y:S01]  /*9080*/  LOP3.LUT R16, R25, R16, RZ, 0x3c, !PT ;  /* 0x0000001019107212 */ /* 0x000fe200078e3cff */
[----:B------:R-:W-:Y:S01]  /*9090*/  IMAD.SHL.U32 R25, R6, 0x2, RZ ;  /* 0x0000000206197824 */ /* 0x000fe200078e00ff */
[----:B------:R-:W-:Y:S02]  /*90a0*/  @!P1 LOP3.LUT R15, R19, 0x40, RZ, 0xfc, !PT ;  /* 0x00000040130f9812 */ /* 0x000fe400078efcff */
[----:B------:R-:W-:Y:S01]  /*90b0*/  FSETP.GEU.AND P5, PT, R17, UR11, PT ;  /* 0x0000000b11007c0b */ /* 0x000fe2000bfae000 */
[----:B------:R-:W-:Y:S01]  /*90c0*/  IMAD.SHL.U32 R19, R16, 0x10, RZ ;  /* 0x0000001010137824 */ /* 0x000fe200078e00ff */
[----:B------:R-:W-:-:S02]  /*90d0*/  IADD3 R17, PT, PT, R5, 0x587c5, R24 ;  /* 0x000587c505117810 */ /* 0x000fc40007ffe018 */
[----:B------:R-:W-:Y:S02]  /*90e0*/  LOP3.LUT R18, R27, R18, RZ, 0x3c, !PT ;  /* 0x000000121b127212 */ /* 0x000fe400078e3cff */
[----:B------:R-:W-:Y:S02]  /*90f0*/  LOP3.LUT R19, R16, R19, R25, 0x96, !PT ;  /* 0x0000001310137212 */ /* 0x000fe400078e9619 */
[----:B------:R-:W-:Y:S02]  /*9100*/  I2FP.F32.U32 R25, R14 ;  /* 0x0000000e00197245 */ /* 0x000fe40000201000 */
[----:B------:R-:W-:Y:S02]  /*9110*/  LOP3.LUT R6, R19, R6, RZ, 0x3c, !PT ;  /* 0x0000000613067212 */ /* 0x000fe400078e3cff */
[----:B------:R-:W-:Y:S01]  /*9120*/  I2FP.F32.U32 R17, R17 ;  /* 0x0000001100117245 */ /* 0x000fe20000201000 */
[----:B------:R-:W-:Y:S01]  /*9130*/  FFMA R14, R25, R0, 1.1641532182693481445e-10 ;  /* 0x2f000000190e7423 */ /* 0x000fe20000000000 */
[----:B------:R-:W-:Y:S01]  /*9140*/  IMAD.SHL.U32 R25, R11, 0x2, RZ ;  /* 0x000000020b197824 */ /* 0x000fe200078e00ff */
[----:B------:R-:W-:Y:S01]  /*9150*/  SHF.R.U32.HI R27, RZ, 0x2, R16 ;  /* 0x00000002ff1b7819 */ /* 0x000fe20000011610 */
[----:B------:R-:W-:-:S02]  /*9160*/  IMAD.SHL.U32 R19, R6, 0x10, RZ ;  /* 0x0000001006137824 */ /* 0x000fc400078e00ff */
[----:B------:R-:W-:Y:S01]  /*9170*/  FFMA R17, R17, R0, 1.1641532182693481445e-10 ;  /* 0x2f00000011117423 */ /* 0x000fe20000000000 */
[----:B------:R-:W-:Y:S02]  /*9180*/  FSETP.GT.AND P1, PT, R14, UR11, PT ;  /* 0x0000000b0e007c0b */ /* 0x000fe4000bf24000 */
[----:B------:R-:W-:Y:S02]  /*9190*/  LOP3.LUT R26, R6, R19, R25, 0x96, !PT ;  /* 0x00000013061a7212 */ /* 0x000fe400078e9619 */
[----:B------:R-:W-:Y:S02]  /*91a0*/  FSETP.GEU.AND P6, PT, R17, UR11, PT ;  /* 0x0000000b11007c0b */ /* 0x000fe4000bfce000 */
[----:B------:R-:W-:Y:S02]  /*91b0*/  LOP3.LUT R11, R26, R11, RZ, 0x3c, !PT ;  /* 0x0000000b1a0b7212 */ /* 0x000fe400078e3cff */
[C---:B------:R-:W-:Y:S02]  /*91c0*/  @P5 LOP3.LUT R17, R15.reuse, 0xffffff7f, RZ, 0xc0, !PT ;  /* 0xffffff7f0f115812 */ /* 0x040fe400078ec0ff */
[----:B------:R-:W-:Y:S01]  /*91d0*/  @!P5 LOP3.LUT R17, R15, 0x80, RZ, 0xfc, !PT ;  /* 0x000000800f11d812 */ /* 0x000fe200078efcff */
[----:B------:R-:W-:Y:S01]  /*91e0*/  IMAD.SHL.U32 R15, R18, 0x2, RZ ;  /* 0x00000002120f7824 */ /* 0x000fe200078e00ff */
[----:B------:R-:W-:Y:S01]  /*91f0*/  FSETP.LT.AND P1, PT, R14, UR10, P1 ;  /* 0x0000000a0e007c0b */ /* 0x000fe20008f21000 */
[----:B------:R-:W-:Y:S01]  /*9200*/  IMAD.SHL.U32 R26, R11, 0x10, RZ ;  /* 0x000000100b1a7824 */ /* 0x000fe200078e00ff */
[----:B------:R-:W-:-:S02]  /*9210*/  IADD3 R14, PT, PT, R5, 0xb0f8a, R16 ;  /* 0x000b0f8a050e7810 */ /* 0x000fc40007ffe010 */
[----:B------:R-:W-:Y:S02]  /*9220*/  SHF.R.U32.HI R19, RZ, 0x2, R24 ;  /* 0x00000002ff137819 */ /* 0x000fe40000011618 */
[----:B------:R-:W-:Y:S02]  /*9230*/  LOP3.LUT R25, R11, R26, R15, 0x96, !PT ;  /* 0x0000001a0b197212 */ /* 0x000fe400078e960f */
[----:B------:R-:W-:Y:S02]  /*9240*/  I2FP.F32.U32 R15, R14 ;  /* 0x0000000e000f7245 */ /* 0x000fe40000201000 */
[----:B------:R-:W-:Y:S02]  /*9250*/  IADD3 R5, PT, PT, R5, 0x10974f, R6 ;  /* 0x0010974f05057810 */ /* 0x000fe40007ffe006 */
[----:B------:R-:W-:Y:S01]  /*9260*/  LOP3.LUT R24, R19, R24, RZ, 0x3c, !PT ;  /* 0x0000001813187212 */ /* 0x000fe200078e3cff */
[----:B------:R-:W-:Y:S01]  /*9270*/  FFMA R15, R15, R0, 1.1641532182693481445e-10 ;  /* 0x2f0000000f0f7423 */ /* 0x000fe20000000000 */
[----:B------:R-:W-:-:S02]  /*9280*/  LOP3.LUT R14, R25, R18, RZ, 0x3c, !PT ;  /* 0x00000012190e7212 */ /* 0x000fc400078e3cff */
[C---:B------:R-:W-:Y:S01]  /*9290*/  @!P6 LOP3.LUT R19, R17.reuse, 0x100, RZ, 0xfc, !PT ;  /* 0x000001001113e812 */ /* 0x040fe200078efcff */
[----:B------:R-:W-:Y:S01]  /*92a0*/  IMAD.SHL.U32 R18, R24, 0x2, RZ ;  /* 0x0000000218127824 */ /* 0x000fe200078e00ff */
[----:B------:R-:W-:Y:S01]  /*92b0*/  @P6 LOP3.LUT R19, R17, 0xfffffeff, RZ, 0xc0, !PT ;  /* 0xfffffeff11136812 */ /* 0x000fe200078ec0ff */
[----:B------:R-:W-:Y:S01]  /*92c0*/  IMAD.SHL.U32 R25, R14, 0x10, RZ ;  /* 0x000000100e197824 */ /* 0x000fe200078e00ff */
[----:B------:R-:W-:Y:S01]  /*92d0*/  I2FP.F32.U32 R17, R5 ;  /* 0x0000000500117245 */ /* 0x000fe20000201000 */
[----:B------:R-:W-:Y:S01]  /*92e0*/  VIADD R5, R22, 0xf355dc ;  /* 0x00f355dc16057836 */ /* 0x000fe20000000000 */
[----:B------:R-:W-:Y:S02]  /*92f0*/  FSETP.GEU.AND P6, PT, R15, UR11, PT ;  /* 0x0000000b0f007c0b */ /* 0x000fe4000bfce000 */
[----:B------:R-:W-:Y:S01]  /*9300*/  LOP3.LUT R25, R14, R25, R18, 0x96, !PT ;  /* 0x000000190e197212 */ /* 0x000fe200078e9612 */
[----:B------:R-:W-:Y:S02]  /*9310*/  IMAD.IADD R15, R11, 0x1, R5 ;  /* 0x000000010b0f7824 */ /* 0x000fe400078e0205 */
[----:B------:R-:W-:Y:S01]  /*9320*/  FFMA R17, R17, R0, 1.1641532182693481445e-10 ;  /* 0x2f00000011117423 */ /* 0x000fe20000000000 */
[----:B------:R-:W-:-:S02]  /*9330*/  LOP3.LUT R16, R27, R16, RZ, 0x3c, !PT ;  /* 0x000000101b107212 */ /* 0x000fc400078e3cff */
[----:B------:R-:W-:Y:S02]  /*9340*/  LOP3.LUT R24, R25, R24, RZ, 0x3c, !PT ;  /* 0x0000001819187212 */ /* 0x000fe400078e3cff */
[----:B------:R-:W-:Y:S01]  /*9350*/  I2FP.F32.U32 R15, R15 ;  /* 0x0000000f000f7245 */ /* 0x000fe20000201000 */
[----:B------:R-:W-:Y:S01]  /*9360*/  IMAD.SHL.U32 R26, R16, 0x2, RZ ;  /* 0x00000002101a7824 */ /* 0x000fe200078e00ff */
[----:B------:R-:W-:Y:S01]  /*9370*/  FSETP.GEU.AND P5, PT, R17, UR11, PT ;  /* 0x0000000b11007c0b */ /* 0x000fe2000bfae000 */
[C---:B------:R-:W-:Y:S01]  /*9380*/  IMAD.SHL.U32 R25, R24.reuse, 0x10, RZ ;  /* 0x0000001018197824 */ /* 0x040fe200078e00ff */
[----:B------:R-:W-:Y:S01]  /*9390*/  @P6 LOP3.LUT R18, R19, 0xfffffdff, RZ, 0xc0, !PT ;  /* 0xfffffdff13126812 */ /* 0x000fe200078ec0ff */
[----:B------:R-:W-:Y:S01]  /*93a0*/  FFMA R15, R15, R0, 1.1641532182693481445e-10 ;  /* 0x2f0000000f0f7423 */ /* 0x000fe20000000000 */
[----:B------:R-:W-:Y:S02]  /*93b0*/  @!P6 LOP3.LUT R18, R19, 0x200, RZ, 0xfc, !PT ;  /* 0x000002001312e812 */ /* 0x000fe400078efcff */
[----:B------:R-:W-:-:S02]  /*93c0*/  LOP3.LUT R25, R24, R25, R26, 0x96, !PT ;  /* 0x0000001918197212 */ /* 0x000fc400078e961a */
[----:B------:R-:W-:Y:S02]  /*93d0*/  FSETP.GEU.AND P6, PT, R15, UR11, PT ;  /* 0x0000000b0f007c0b */ /* 0x000fe4000bfce000 */
[----:B------:R-:W-:Y:S02]  /*93e0*/  SHF.R.U32.HI R15, RZ, 0x2, R6 ;  /* 0x00000002ff0f7819 */ /* 0x000fe40000011606 */
[----:B------:R-:W-:Y:S02]  /*93f0*/  LOP3.LUT R16, R25, R16, RZ, 0x3c, !PT ;  /* 0x0000001019107212 */ /* 0x000fe400078e3cff */
[----:B------:R-:W-:Y:S02]  /*9400*/  LOP3.LUT R6, R15, R6, RZ, 0x3c, !PT ;  /* 0x000000060f067212 */ /* 0x000fe400078e3cff */
[----:B------:R-:W-:Y:S01]  /*9410*/  IADD3 R17, PT, PT, R5, 0x587c5, R14 ;  /* 0x000587c505117810 */ /* 0x000fe20007ffe00e */
[----:B------:R-:W-:Y:S01]  /*9420*/  IMAD.SHL.U32 R15, R16, 0x10, RZ ;  /* 0x00000010100f7824 */ /* 0x000fe200078e00ff */
[----:B------:R-:W-:-:S02]  /*9430*/  @P5 LOP3.LUT R19, R18, 0xfffffbff, RZ, 0xc0, !PT ;  /* 0xfffffbff12135812 */ /* 0x000fc400078ec0ff */
[----:B------:R-:W-:Y:S01]  /*9440*/  @!P5 LOP3.LUT R19, R18, 0x400, RZ, 0xfc, !PT ;  /* 0x000004001213d812 */ /* 0x000fe200078efcff */
[----:B------:R-:W-:Y:S01]  /*9450*/  IMAD.SHL.U32 R18, R6, 0x2, RZ ;  /* 0x0000000206127824 */ /* 0x000fe200078e00ff */
[----:B------:R-:W-:Y:S02]  /*9460*/  I2FP.F32.U32 R17, R17 ;  /* 0x0000001100117245 */ /* 0x000fe40000201000 */
[C---:B------:R-:W-:Y:S02]  /*9470*/  @!P1 LOP3.LUT R26, R23.reuse, 0xbfffffff, RZ, 0xc0, !PT ;  /* 0xbfffffff171a9812 */ /* 0x040fe400078ec0ff */
[----:B------:R-:W-:Y:S01]  /*9480*/  @P1 LOP3.LUT R26, R23, 0x40000000, RZ, 0xfc, !PT ;  /* 0x40000000171a1812 */ /* 0x000fe200078efcff */
[----:B------:R-:W-:Y:S01]  /*9490*/  FFMA R17, R17, R0, 1.1641532182693481445e-10 ;  /* 0x2f00000011117423 */ /* 0x000fe20000000000 */
[----:B------:R-:W-:Y:S02]  /*94a0*/  SHF.R.U32.HI R28, RZ, 0x2, R11 ;  /* 0x00000002ff1c7819 */ /* 0x000fe4000001160b */
[----:B------:R-:W-:-:S02]  /*94b0*/  LOP3.LUT R23, R16, R15, R18, 0x96, !PT ;  /* 0x0000000f10177212 */ /* 0x000fc400078e9612 */
[----:B------:R-:W-:Y:S02]  /*94c0*/  IADD3 R15, PT, PT, R5, 0xb0f8a, R24 ;  /* 0x000b0f8a050f7810 */ /* 0x000fe40007ffe018 */
[----:B------:R-:W-:Y:S02]  /*94d0*/  LOP3.LUT R11, R28, R11, RZ, 0x3c, !PT ;  /* 0x0000000b1c0b7212 */ /* 0x000fe400078e3cff */
[----:B------:R-:W-:Y:S02]  /*94e0*/  LOP3.LUT R6, R23, R6, RZ, 0x3c, !PT ;  /* 0x0000000617067212 */ /* 0x000fe400078e3cff */
[----:B------:R-:W-:Y:S01]  /*94f0*/  I2FP.F32.U32 R15, R15 ;  /* 0x0000000f000f7245 */ /* 0x000fe20000201000 */
[----:B------:R-:W-:Y:S01]  /*9500*/  IMAD.SHL.U32 R18, R11, 0x2, RZ ;  /* 0x000000020b127824 */ /* 0x000fe200078e00ff */
[----:B------:R-:W-:Y:S01]  /*9510*/  IADD3 R5, PT, PT, R5, 0x10974f, R16 ;  /* 0x0010974f05057810 */ /* 0x000fe20007ffe010 */
[----:B------:R-:W-:Y:S01]  /*9520*/  IMAD.SHL.U32 R23, R6, 0x10, RZ ;  /* 0x0000001006177824 */ /* 0x000fe200078e00ff */
[----:B------:R-:W-:-:S02]  /*9530*/  FSETP.GEU.AND P1, PT, R17, UR11, PT ;  /* 0x0000000b11007c0b */ /* 0x000fc4000bf2e000 */
[C---:B------:R-:W-:Y:S02]  /*9540*/  @P6 LOP3.LUT R17, R19.reuse, 0xfffff7ff, RZ, 0xc0, !PT ;  /* 0xfffff7ff13116812 */ /* 0x040fe400078ec0ff */
[----:B------:R-:W-:Y:S02]  /*9550*/  @!P6 LOP3.LUT R17, R19, 0x800, RZ, 0xfc, !PT ;  /* 0x000008001311e812 */ /* 0x000fe400078efcff */
[----:B------:R-:W-:Y:S02]  /*9560*/  SHF.R.U32.HI R25, RZ, 0x2, R14 ;  /* 0x00000002ff197819 */ /* 0x000fe4000001160e */
[----:B------:R-:W-:Y:S01]  /*9570*/  I2FP.F32.U32 R19, R5 ;  /* 0x0000000500137245 */ /* 0x000fe20000201000 */
[----:B------:R-:W-:Y:S01]  /*9580*/  FFMA R5, R15, R0, 1.1641532182693481445e-10 ;  /* 0x2f0000000f057423 */ /* 0x000fe20000000000 */
[----:B------:R-:W-:Y:S02]  /*9590*/  LOP3.LUT R15, R25, R14, RZ, 0x3c, !PT ;  /* 0x0000000e190f7212 */ /* 0x000fe400078e3cff */
[----:B------:R-:W-:Y:S01]  /*95a0*/  LOP3.LUT R14, R6, R23, R18, 0x96, !PT ;  /* 0x00000017060e7212 */ /* 0x000fe200078e9612 */
[----:B------:R-:W-:Y:S01]  /*95b0*/  FFMA R19, R19, R0, 1.1641532182693481445e-10 ;  /* 0x2f00000013137423 */ /* 0x000fe20000000000 */
[----:B------:R-:W-:Y:S01]  /*95c0*/  FSETP.GEU.AND P5, PT, R5, UR11, PT ;  /* 0x0000000b05007c0b */ /* 0x000fe2000bfae000 */
[----:B------:R-:W-:Y:S01]  /*95d0*/  VIADD R5, R22, 0x10974f0 ;  /* 0x010974f016057836 */ /* 0x000fe20000000000 */
[----:B------:R-:W-:-:S02]  /*95e0*/  LOP3.LUT R14, R14, R11, RZ, 0x3c, !PT ;  /* 0x0000000b0e0e7212 */ /* 0x000fc400078e3cff */
[C---:B------:R-:W-:Y:S01]  /*95f0*/  @!P1 LOP3.LUT R18, R17.reuse, 0x1000, RZ, 0xfc, !PT ;  /* 0x0000100011129812 */ /* 0x040fe200078efcff */
[----:B------:R-:W-:Y:S01]  /*9600*/  IMAD.IADD R11, R6, 0x1, R5 ;  /* 0x00000001060b7824 */ /* 0x000fe200078e0205 */
[----:B------:R-:W-:Y:S01]  /*9610*/  @P1 LOP3.LUT R18, R17, 0xffffefff, RZ, 0xc0, !PT ;  /* 0xffffefff11121812 */ /* 0x000fe200078ec0ff */
[C---:B------:R-:W-:Y:S01]  /*9620*/  IMAD.SHL.U32 R17, R14.reuse, 0x10, RZ ;  /* 0x000000100e117824 */ /* 0x040fe200078e00ff */
[----:B------:R-:W-:Y:S01]  /*9630*/  FSETP.GEU.AND P1, PT, R19, UR11, PT ;  /* 0x0000000b13007c0b */ /* 0x000fe2000bf2e000 */
[----:B------:R-:W-:Y:S01]  /*9640*/  IMAD.SHL.U32 R19, R15, 0x2, RZ ;  /* 0x000000020f137824 */ /* 0x000fe200078e00ff */
[----:B------:R-:W-:Y:S02]  /*9650*/  I2FP.F32.U32 R11, R11 ;  /* 0x0000000b000b7245 */ /* 0x000fe40000201000 */
[----:B------:R-:W-:Y:S02]  /*9660*/  SHF.R.U32.HI R25, RZ, 0x2, R16 ;  /* 0x00000002ff197819 */ /* 0x000fe40000011610 */
[----:B------:R-:W-:Y:S01]  /*9670*/  LOP3.LUT R28, R14, R17, R19, 0x96, !PT ;  /* 0x000000110e1c7212 */ /* 0x000fe200078e9613 */
[----:B------:R-:W-:Y:S01]  /*9680*/  FFMA R11, R11, R0, 1.1641532182693481445e-10 ;  /* 0x2f0000000b0b7423 */ /* 0x000fe20000000000 */
[----:B------:R-:W-:-:S02]  /*9690*/  SHF.R.U32.HI R19, RZ, 0x2, R24 ;  /* 0x00000002ff137819 */ /* 0x000fc40000011618 */
[C---:B------:R-:W-:Y:S02]  /*96a0*/  @P5 LOP3.LUT R17, R18.reuse, 0xffffdfff, RZ, 0xc0, !PT ;  /* 0xffffdfff12115812 */ /* 0x040fe400078ec0ff */
[----:B------:R-:W-:Y:S02]  /*96b0*/  @!P5 LOP3.LUT R17, R18, 0x2000, RZ, 0xfc, !PT ;  /* 0x000020001211d812 */ /* 0x000fe400078efcff */
[----:B------:R-:W-:Y:S02]  /*96c0*/  LOP3.LUT R24, R19, R24, RZ, 0x3c, !PT ;  /* 0x0000001813187212 */ /* 0x000fe400078e3cff */
[----:B------:R-:W-:Y:S02]  /*96d0*/  LOP3.LUT R18, R28, R15, RZ, 0x3c, !PT ;  /* 0x0000000f1c127212 */ /* 0x000fe400078e3cff */
[----:B------:R-:W-:Y:S01]  /*96e0*/  FSETP.GEU.AND P5, PT, R11, UR11, PT ;  /* 0x0000000b0b007c0b */ /* 0x000fe2000bfae000 */
[----:B------:R-:W-:Y:S01]  /*96f0*/  IMAD.SHL.U32 R19, R24, 0x2, RZ ;  /* 0x0000000218137824 */ /* 0x000fe200078e00ff */
[----:B------:R-:W-:Y:S01]  /*9700*/  IADD3 R11, PT, PT, R5, 0x587c5, R14 ;  /* 0x000587c5050b7810 */ /* 0x000fe20007ffe00e */
[----:B------:R-:W-:-:S03]  /*9710*/  IMAD.SHL.U32 R15, R18, 0x10, RZ ;  /* 0x00000010120f7824 */ /* 0x000fc600078e00ff */
[----:B------:R-:W-:Y:S02]  /*9720*/  I2FP.F32.U32 R11, R11 ;  /* 0x0000000b000b7245 */ /* 0x000fe40000201000 */
[----:B------:R-:W-:Y:S02]  /*9730*/  LOP3.LUT R23, R18, R15, R19, 0x96, !PT ;  /* 0x0000000f12177212 */ /* 0x000fe400078e9613 */
[----:B------:R-:W-:Y:S01]  /*9740*/  @P1 LOP3.LUT R19, R17, 0xffffbfff, RZ, 0xc0, !PT ;  /* 0xffffbfff11131812 */ /* 0x000fe200078ec0ff */
[----:B------:R-:W-:Y:S01]  /*9750*/  FFMA R15, R11, R0, 1.1641532182693481445e-10 ;  /* 0x2f0000000b0f7423 */ /* 0x000fe20000000000 */
[----:B------:R-:W-:Y:S02]  /*9760*/  LOP3.LUT R11, R25, R16, RZ, 0x3c, !PT ;  /* 0x00000010190b7212 */ /* 0x000fe400078e3cff */
[----:B------:R-:W-:Y:S02]  /*9770*/  LOP3.LUT R16, R23, R24, RZ, 0x3c, !PT ;  /* 0x0000001817107212 */ /* 0x000fe400078e3cff */
[----:B------:R-:W-:Y:S01]  /*9780*/  @!P1 LOP3.LUT R19, R17, 0x4000, RZ, 0xfc, !PT ;  /* 0x0000400011139812 */ /* 0x000fe200078efcff */
[----:B------:R-:W-:Y:S01]  /*9790*/  IMAD.SHL.U32 R23, R11, 0x2, RZ ;  /* 0x000000020b177824 */ /* 0x000fe200078e00ff */
[----:B------:R-:W-:Y:S01]  /*97a0*/  FSETP.GEU.AND P1, PT, R15, UR11, PT ;  /* 0x0000000b0f007c0b */ /* 0x000fe2000bf2e000 */
[----:B------:R-:W-:Y:S01]  /*97b0*/  IMAD.SHL.U32 R17, R16, 0x10, RZ ;  /* 0x0000001010117824 */ /* 0x000fe200078e00ff */
[----:B------:R-:W-:-:S02]  /*97c0*/  IADD3 R15, PT, PT, R5, 0xb0f8a, R18 ;  /* 0x000b0f8a050f7810 */ /* 0x000fc40007ffe012 */
[----:B------:R-:W-:Y:S02]  /*97d0*/  IADD3 R5, PT, PT, R5, 0x10974f, R16 ;  /* 0x0010974f05057810 */ /* 0x000fe40007ffe010 */
[----:B------:R-:W-:Y:S02]  /*97e0*/  LOP3.LUT R24, R16, R17, R23, 0x96, !PT ;  /* 0x0000001110187212 */ /* 0x000fe400078e9617 */
[----:B------:R-:W-:Y:S02]  /*97f0*/  SHF.R.U32.HI R23, RZ, 0x2, R6 ;  /* 0x00000002ff177819 */ /* 0x000fe40000011606 */
[----:B------:R-:W-:Y:S02]  /*9800*/  I2FP.F32.U32 R15, R15 ;  /* 0x0000000f000f7245 */ /* 0x000fe40000201000 */
[----:B------:R-:W-:Y:S02]  /*9810*/  LOP3.LUT R6, R23, R6, RZ, 0x3c, !PT ;  /* 0x0000000617067212 */ /* 0x000fe400078e3cff */
[----:B------:R-:W-:Y:S01]  /*9820*/  LOP3.LUT R11, R24, R11, RZ, 0x3c, !PT ;  /* 0x0000000b180b7212 */ /* 0x000fe200078e3cff */
[----:B------:R-:W-:Y:S01]  /*9830*/  FFMA R15, R15, R0, 1.1641532182693481445e-10 ;  /* 0x2f0000000f0f7423 */ /* 0x000fe20000000000 */
[C---:B------:R-:W-:Y:S01]  /*9840*/  @P5 LOP3.LUT R17, R19.reuse, 0xffff7fff, RZ, 0xc0, !PT ;  /* 0xffff7fff13115812 */ /* 0x040fe200078ec0ff */
[----:B------:R-:W-:Y:S01]  /*9850*/  IMAD.SHL.U32 R23, R6, 0x2, RZ ;  /* 0x0000000206177824 */ /* 0x000fe200078e00ff */
[----:B------:R-:W-:Y:S01]  /*9860*/  @!P5 LOP3.LUT R17, R19, 0x8000, RZ, 0xfc, !PT ;  /* 0x000080001311d812 */ /* 0x000fe200078efcff */
[----:B------:R-:W-:Y:S01]  /*9870*/  IMAD.SHL.U32 R24, R11, 0x10, RZ ;  /* 0x000000100b187824 */ /* 0x000fe200078e00ff */
[----:B------:R-:W-:-:S02]  /*9880*/  I2FP.F32.U32 R5, R5 ;  /* 0x0000000500057245 */ /* 0x000fc40000201000 */
[----:B------:R-:W-:Y:S02]  /*9890*/  FSETP.GEU.AND P5, PT, R15, UR11, PT ;  /* 0x0000000b0f007c0b */ /* 0x000fe4000bfae000 */
[----:B------:R-:W-:Y:S01]  /*98a0*/  SHF.R.U32.HI R15, RZ, 0x2, R14 ;  /* 0x00000002ff0f7819 */ /* 0x000fe2000001160e */
[----:B------:R-:W-:Y:S01]  /*98b0*/  FFMA R19, R5, R0, 1.1641532182693481445e-10 ;  /* 0x2f00000005137423 */ /* 0x000fe20000000000 */
[----:B------:R-:W-:Y:S01]  /*98c0*/  LOP3.LUT R23, R11, R24, R23, 0x96, !PT ;  /* 0x000000180b177212 */ /* 0x000fe200078e9617 */
[----:B------:R-:W-:Y:S01]  /*98d0*/  VIADD R5, R22, 0x11f9404 ;  /* 0x011f940416057836 */ /* 0x000fe20000000000 */
[----:B------:R-:W-:Y:S02]  /*98e0*/  LOP3.LUT R15, R15, R14, RZ, 0x3c, !PT ;  /* 0x0000000e0f0f7212 */ /* 0x000fe400078e3cff */
[----:B------:R-:W-:Y:S01]  /*98f0*/  LOP3.LUT R14, R23, R6, RZ, 0x3c, !PT ;  /* 0x00000006170e7212 */ /* 0x000fe200078e3cff */
[----:B------:R-:W-:Y:S01]  /*9900*/  IMAD.IADD R6, R11, 0x1, R5 ;  /* 0x000000010b067824 */ /* 0x000fe200078e0205 */
[----:B------:R-:W-:Y:S01]  /*9910*/  @!P1 LOP3.LUT R25, R17, 0x10000, RZ, 0xfc, !PT ;  /* 0x0001000011199812 */ /* 0x000fe200078efcff */
[----:B------:R-:W-:Y:S01]  /*9920*/  IMAD.SHL.U32 R24, R15, 0x2, RZ ;  /* 0x000000020f187824 */ /* 0x000fe200078e00ff */
[----:B------:R-:W-:-:S02]  /*9930*/  @P1 LOP3.LUT R25, R17, 0xfffeffff, RZ, 0xc0, !PT ;  /* 0xfffeffff11191812 */ /* 0x000fc400078ec0ff */
[----:B------:R-:W-:Y:S01]  /*9940*/  FSETP.GEU.AND P1, PT, R19, UR11, PT ;  /* 0x0000000b13007c0b */ /* 0x000fe2000bf2e000 */
[C---:B------:R-:W-:Y:S01]  /*9950*/  IMAD.SHL.U32 R19, R14.reuse, 0x10, RZ ;  /* 0x000000100e137824 */ /* 0x040fe200078e00ff */
[----:B------:R-:W-:Y:S02]  /*9960*/  I2FP.F32.U32 R17, R6 ;  /* 0x0000000600117245 */ /* 0x000fe40000201000 */
[----:B------:R-:W-:Y:S02]  /*9970*/  @P5 LOP3.LUT R23, R25, 0xfffdffff, RZ, 0xc0, !PT ;  /* 0xfffdffff19175812 */ /* 0x000fe400078ec0ff */
[----:B------:R-:W-:Y:S01]  /*9980*/  LOP3.LUT R28, R14, R19, R24, 0x96, !PT ;  /* 0x000000130e1c7212 */ /* 0x000fe200078e9618 */
[----:B------:R-:W-:Y:S01]  /*9990*/  FFMA R17, R17, R0, 1.1641532182693481445e-10 ;  /* 0x2f00000011117423 */ /* 0x000fe20000000000 */
[----:B------:R-:W-:Y:S02]  /*99a0*/  SHF.R.U32.HI R19, RZ, 0x2, R18 ;  /* 0x00000002ff137819 */ /* 0x000fe40000011612 */
[----:B------:R-:W-:-:S02]  /*99b0*/  IADD3 R6, PT, PT, R5, 0x587c5, R14 ;  /* 0x000587c505067810 */ /* 0x000fc40007ffe00e */
[----:B------:R-:W-:Y:S02]  /*99c0*/  LOP3.LUT R24, R19, R18, RZ, 0x3c, !PT ;  /* 0x0000001213187212 */ /* 0x000fe400078e3cff */
[----:B------:R-:W-:Y:S02]  /*99d0*/  LOP3.LUT R18, R28, R15, RZ, 0x3c, !PT ;  /* 0x0000000f1c127212 */ /* 0x000fe400078e3cff */
[----:B------:R-:W-:Y:S01]  /*99e0*/  @!P5 LOP3.LUT R23, R25, 0x20000, RZ, 0xfc, !PT ;  /* 0x000200001917d812 */ /* 0x000fe200078efcff */
[----:B------:R-:W-:Y:S01]  /*99f0*/  IMAD.SHL.U32 R25, R24, 0x2, RZ ;  /* 0x0000000218197824 */ /* 0x000fe200078e00ff */
[----:B------:R-:W-:Y:S01]  /*9a00*/  FSETP.GEU.AND P5, PT, R17, UR11, PT ;  /* 0x0000000b11007c0b */ /* 0x000fe2000bfae000 */
[----:B------:R-:W-:Y:S01]  /*9a10*/  IMAD.SHL.U32 R15, R18, 0x10, RZ ;  /* 0x00000010120f7824 */ /* 0x000fe200078e00ff */
[----:B------:R-:W-:Y:S02]  /*9a20*/  I2FP.F32.U32 R19, R6 ;  /* 0x0000000600137245 */ /* 0x000fe40000201000 */
[----:B------:R-:W-:-:S02]  /*9a30*/  @P1 LOP3.LUT R17, R23, 0xfffbffff, RZ, 0xc0, !PT ;  /* 0xfffbffff17111812 */ /* 0x000fc400078ec0ff */
[----:B------:R-:W-:Y:S01]  /*9a40*/  @!P1 LOP3.LUT R17, R23, 0x40000, RZ, 0xfc, !PT ;  /* 0x0004000017119812 */ /* 0x000fe200078efcff */
[----:B------:R-:W-:Y:S01]  /*9a50*/  FFMA R19, R19, R0, 1.1641532182693481445e-10 ;  /* 0x2f00000013137423 */ /* 0x000fe20000000000 */
[----:B------:R-:W-:Y:S02]  /*9a60*/  IADD3 R6, PT, PT, R5, 0xb0f8a, R18 ;  /* 0x000b0f8a05067810 */ /* 0x000fe40007ffe012 */
[----:B------:R-:W-:Y:S02]  /*9a70*/  LOP3.LUT R25, R18, R15, R25, 0x96, !PT ;  /* 0x0000000f12197212 */ /* 0x000fe400078e9619 */
[----:B------:R-:W-:Y:S02]  /*9a80*/  SHF.R.U32.HI R23, RZ, 0x2, R16 ;  /* 0x00000002ff177819 */ /* 0x000fe40000011610 */
[----:B------:R-:W-:Y:S02]  /*9a90*/  I2FP.F32.U32 R15, R6 ;  /* 0x00000006000f7245 */ /* 0x000fe40000201000 */
[----:B------:R-:W-:-:S02]  /*9aa0*/  LOP3.LUT R24, R25, R24, RZ, 0x3c, !PT ;  /* 0x0000001819187212 */ /* 0x000fc400078e3cff */
[----:B------:R-:W-:Y:S01]  /*9ab0*/  LOP3.LUT R6, R23, R16, RZ, 0x3c, !PT ;  /* 0x0000001017067212 */ /* 0x000fe200078e3cff */
[----:B------:R-:W-:Y:S01]  /*9ac0*/  FFMA R15, R15, R0, 1.1641532182693481445e-10 ;  /* 0x2f0000000f0f7423 */ /* 0x000fe20000000000 */
[----:B------:R-:W-:Y:S02]  /*9ad0*/  FSETP.GEU.AND P1, PT, R19, UR11, PT ;  /* 0x0000000b13007c0b */ /* 0x000fe4000bf2e000 */
[C---:B------:R-:W-:Y:S01]  /*9ae0*/  @P5 LOP3.LUT R19, R17.reuse, 0xfff7ffff, RZ, 0xc0, !PT ;  /* 0xfff7ffff11135812 */ /* 0x040fe200078ec0ff */
[----:B------:R-:W-:Y:S01]  /*9af0*/  IMAD.SHL.U32 R16, R6, 0x2, RZ ;  /* 0x0000000206107824 */ /* 0x000fe200078e00ff */
[----:B------:R-:W-:Y:S01]  /*9b00*/  @!P5 LOP3.LUT R19, R17, 0x80000, RZ, 0xfc, !PT ;  /* 0x000800001113d812 */ /* 0x000fe200078efcff */
[----:B------:R-:W-:Y:S01]  /*9b10*/  IMAD.SHL.U32 R17, R24, 0x10, RZ ;  /* 0x0000001018117824 */ /* 0x000fe200078e00ff */
[----:B------:R-:W-:Y:S02]  /*9b20*/  IADD3 R5, PT, PT, R5, 0x10974f, R24 ;  /* 0x0010974f05057810 */ /* 0x000fe40007ffe018 */
[----:B------:R-:W-:-:S02]  /*9b30*/  SHF.R.U32.HI R28, RZ, 0x2, R11 ;  /* 0x00000002ff1c7819 */ /* 0x000fc4000001160b */
[----:B------:R-:W-:Y:S02]  /*9b40*/  I2FP.F32.U32 R5, R5 ;  /* 0x0000000500057245 */ /* 0x000fe40000201000 */
[----:B------:R-:W-:Y:S01]  /*9b50*/  LOP3.LUT R17, R24, R17, R16, 0x96, !PT ;  /* 0x0000001118117212 */ /* 0x000fe200078e9610 */
[----:B------:R-:W-:Y:S01]  /*9b60*/  VIADD R16, R22, 0x135b318 ;  /* 0x0135b31816107836 */ /* 0x000fe20000000000 */
[----:B------:R-:W-:Y:S01]  /*9b70*/  FSETP.GEU.AND P5, PT, R15, UR11, PT ;  /* 0x0000000b0f007c0b */ /* 0x000fe2000bfae000 */
[----:B------:R-:W-:Y:S01]  /*9b80*/  FFMA R15, R5, R0, 1.1641532182693481445e-10 ;  /* 0x2f000000050f7423 */ /* 0x000fe20000000000 */
[----:B------:R-:W-:Y:S02]  /*9b90*/  LOP3.LUT R6, R17, R6, RZ, 0x3c, !PT ;  /* 0x0000000611067212 */ /* 0x000fe400078e3cff */
[----:B------:R-:W-:Y:S02]  /*9ba0*/  LOP3.LUT R5, R28, R11, RZ, 0x3c, !PT ;  /* 0x0000000b1c057212 */ /* 0x000fe400078e3cff */
[C---:B------:R-:W-:Y:S01]  /*9bb0*/  @!P1 LOP3.LUT R23, R19.reuse, 0x100000, RZ, 0xfc, !PT ;  /* 0x0010000013179812 */ /* 0x040fe200078efcff */
[C---:B------:R-:W-:Y:S01]  /*9bc0*/  IMAD.IADD R11, R6.reuse, 0x1, R16 ;  /* 0x00000001060b7824 */ /* 0x040fe200078e0210 */
[----:B------:R-:W-:Y:S01]  /*9bd0*/  @P1 LOP3.LUT R23, R19, 0xffefffff, RZ, 0xc0, !PT ;  /* 0xffefffff13171812 */ /* 0x000fe200078ec0ff */
[----:B------:R-:W-:Y:S01]  /*9be0*/  IMAD.SHL.U32 R17, R5, 0x2, RZ ;  /* 0x0000000205117824 */ /* 0x000fe200078e00ff */
[----:B------:R-:W-:Y:S01]  /*9bf0*/  FSETP.GEU.AND P1, PT, R15, UR11, PT ;  /* 0x0000000b0f007c0b */ /* 0x000fe2000bf2e000 */
[----:B------:R-:W-:Y:S01]  /*9c00*/  IMAD.SHL.U32 R15, R6, 0x10, RZ ;  /* 0x00000010060f7824 */ /* 0x000fe200078e00ff */
[----:B------:R-:W-:-:S02]  /*9c10*/  I2FP.F32.U32 R11, R11 ;  /* 0x0000000b000b7245 */ /* 0x000fc40000201000 */
[----:B------:R-:W-:Y:S02]  /*9c20*/  @P5 LOP3.LUT R19, R23, 0xffdfffff, RZ, 0xc0, !PT ;  /* 0xffdfffff17135812 */ /* 0x000fe400078ec0ff */
[----:B------:R-:W-:Y:S01]  /*9c30*/  LOP3.LUT R28, R6, R15, R17, 0x96, !PT ;  /* 0x0000000f061c7212 */ /* 0x000fe200078e9611 */
[----:B------:R-:W-:Y:S01]  /*9c40*/  FFMA R11, R11, R0, 1.1641532182693481445e-10 ;  /* 0x2f0000000b0b7423 */ /* 0x000fe20000000000 */
[----:B------:R-:W-:Y:S02]  /*9c50*/  SHF.R.U32.HI R17, RZ, 0x2, R14 ;  /* 0x00000002ff117819 */ /* 0x000fe4000001160e */
[----:B------:R-:W-:Y:S02]  /*9c60*/  @!P5 LOP3.LUT R19, R23, 0x200000, RZ, 0xfc, !PT ;  /* 0x002000001713d812 */ /* 0x000fe400078efcff */
[----:B------:R-:W-:Y:S02]  /*9c70*/  LOP3.LUT R5, R28, R5, RZ, 0x3c, !PT ;  /* 0x000000051c057212 */ /* 0x000fe400078e3cff */
[----:B------:R-:W-:-:S02]  /*9c80*/  LOP3.LUT R14, R17, R14, RZ, 0x3c, !PT ;  /* 0x0000000e110e7212 */ /* 0x000fc400078e3cff */
[----:B------:R-:W-:Y:S01]  /*9c90*/  @P1 LOP3.LUT R15, R19, 0xffbfffff, RZ, 0xc0, !PT ;  /* 0xffbfffff130f1812 */ /* 0x000fe200078ec0ff */
[----:B------:R-:W-:Y:S01]  /*9ca0*/  IMAD.SHL.U32 R28, R5, 0x10, RZ ;  /* 0x00000010051c7824 */ /* 0x000fe200078e00ff */
[----:B------:R-:W-:Y:S01]  /*9cb0*/  FSETP.GEU.AND P6, PT, R11, UR11, PT ;  /* 0x0000000b0b007c0b */ /* 0x000fe2000bfce000 */
[----:B------:R-:W-:Y:S01]  /*9cc0*/  IMAD.SHL.U32 R17, R14, 0x2, RZ ;  /* 0x000000020e117824 */ /* 0x000fe200078e00ff */
[----:B------:R-:W-:Y:S01]  /*9cd0*/  @!P1 LOP3.LUT R15, R19, 0x400000, RZ, 0xfc, !PT ;  /* 0x00400000130f9812 */ /* 0x000fe200078efcff */
[----:B------:R-:W-:Y:S01]  /*9ce0*/  VIADD R19, R22, 0xb0f8a0 ;  /* 0x00b0f8a016137836 */ /* 0x000fe20000000000 */
[----:B------:R-:W-:Y:S02]  /*9cf0*/  IADD3 R11, PT, PT, R16, 0x587c5, R5 ;  /* 0x000587c5100b7810 */ /* 0x000fe40007ffe005 */
[----:B------:R-:W-:Y:S01]  /*9d00*/  LOP3.LUT R17, R5, R28, R17, 0x96, !PT ;  /* 0x0000001c05117212 */ /* 0x000fe200078e9611 */
[----:B------:R-:W-:Y:S01]  /*9d10*/  IMAD.IADD R4, R4, 0x1, R19 ;  /* 0x0000000104047824 */ /* 0x000fe200078e0213 */
[----:B------:R-:W-:-:S02]  /*9d20*/  I2FP.F32.U32 R11, R11 ;  /* 0x0000000b000b7245 */ /* 0x000fc40000201000 */
[----:B------:R-:W-:Y:S02]  /*9d30*/  SHF.R.U32.HI R19, RZ, 0x2, R18 ;  /* 0x00000002ff137819 */ /* 0x000fe40000011612 */
[----:B------:R-:W-:Y:S01]  /*9d40*/  I2FP.F32.U32 R23, R4 ;  /* 0x0000000400177245 */ /* 0x000fe20000201000 */
[----:B------:R-:W-:Y:S01]  /*9d50*/  FFMA R11, R11, R0, 1.1641532182693481445e-10 ;  /* 0x2f0000000b0b7423 */ /* 0x000fe20000000000 */
[----:B------:R-:W-:Y:S02]  /*9d60*/  LOP3.LUT R18, R19, R18, RZ, 0x3c, !PT ;  /* 0x0000001213127212 */ /* 0x000fe400078e3cff */
[----:B------:R-:W-:Y:S01]  /*9d70*/  LOP3.LUT R19, R17, R14, RZ, 0x3c, !PT ;  /* 0x0000000e11137212 */ /* 0x000fe200078e3cff */
[----:B------:R-:W-:Y:S01]  /*9d80*/  FFMA R17, R23, R0, 1.1641532182693481445e-10 ;  /* 0x2f00000017117423 */ /* 0x000fe20000000000 */
[----:B------:R-:W-:Y:S01]  /*9d90*/  FSETP.GEU.AND P5, PT, R11, UR11, PT ;  /* 0x0000000b0b007c0b */ /* 0x000fe2000bfae000 */
[----:B------:R-:W-:Y:S01]  /*9da0*/  IMAD.SHL.U32 R11, R18, 0x2, RZ ;  /* 0x00000002120b7824 */ /* 0x000fe200078e00ff */
[----:B------:R-:W-:Y:S01]  /*9db0*/  IADD3 R4, PT, PT, R16, 0xb0f8a, R19 ;  /* 0x000b0f8a10047810 */ /* 0x000fe20007ffe013 */
[----:B------:R-:W-:Y:S01]  /*9dc0*/  IMAD.SHL.U32 R14, R19, 0x10, RZ ;  /* 0x00000010130e7824 */ /* 0x000fe200078e00ff */
[----:B------:R-:W-:-:S02]  /*9dd0*/  SHF.R.U32.HI R23, RZ, 0x2, R24 ;  /* 0x00000002ff177819 */ /* 0x000fc40000011618 */
[----:B------:R-:W-:Y:S02]  /*9de0*/  @P6 LOP3.LUT R25, R15, 0xff7fffff, RZ, 0xc0, !PT ;  /* 0xff7fffff0f196812 */ /* 0x000fe400078ec0ff */
[----:B------:R-:W-:Y:S02]  /*9df0*/  LOP3.LUT R27, R19, R14, R11, 0x96, !PT ;  /* 0x0000000e131b7212 */ /* 0x000fe400078e960b */
[----:B------:R-:W-:Y:S02]  /*9e00*/  I2FP.F32.U32 R11, R4 ;  /* 0x00000004000b7245 */ /* 0x000fe40000201000 */
[----:B------:R-:W-:Y:S02]  /*9e10*/  LOP3.LUT R23, R23, R24, RZ, 0x3c, !PT ;  /* 0x0000001817177212 */ /* 0x000fe400078e3cff */
[----:B------:R-:W-:Y:S01]  /*9e20*/  LOP3.LUT R27, R27, R18, RZ, 0x3c, !PT ;  /* 0x000000121b1b7212 */ /* 0x000fe200078e3cff */
[----:B------:R-:W-:Y:S01]  /*9e30*/  FFMA R11, R11, R0, 1.1641532182693481445e-10 ;  /* 0x2f0000000b0b7423 */ /* 0x000fe20000000000 */
[----:B------:R-:W-:Y:S01]  /*9e40*/  @!P6 LOP3.LUT R25, R15, 0x800000, RZ, 0xfc, !PT ;  /* 0x008000000f19e812 */ /* 0x000fe200078efcff */
[----:B------:R-:W-:Y:S01]  /*9e50*/  IMAD.SHL.U32 R15, R23, 0x2, RZ ;  /* 0x00000002170f7824 */ /* 0x000fe200078e00ff */
[----:B------:R-:W-:Y:S01]  /*9e60*/  FSETP.GT.AND P1, PT, R17, UR11, PT ;  /* 0x0000000b11007c0b */ /* 0x000fe2000bf24000 */
[----:B------:R-:W-:Y:S01]  /*9e70*/  IMAD.SHL.U32 R14, R27, 0x10, RZ ;  /* 0x000000101b0e7824 */ /* 0x000fe200078e00ff */
[----:B------:R-:W-:-:S02]  /*9e80*/  @!P5 LOP3.LUT R4, R25, 0x1000000, RZ, 0xfc, !PT ;  /* 0x010000001904d812 */ /* 0x000fc400078efcff */
[----:B------:R-:W-:Y:S02]  /*9e90*/  @P5 LOP3.LUT R4, R25, 0xfeffffff, RZ, 0xc0, !PT ;  /* 0xfeffffff19045812 */ /* 0x000fe400078ec0ff */
[----:B------:R-:W-:Y:S01]  /*9ea0*/  FSETP.GEU.AND P5, PT, R11, UR11, PT ;  /* 0x0000000b0b007c0b */ /* 0x000fe2000bfae000 */
[----:B------:R-:W2:Y:S01]  /*9eb0*/  LDG.E.64 R24, desc[UR8][R12.64+0x28] ;  /* 0x000028080c187981 */ /* 0x000ea2000c1e1b00 */
[----:B------:R-:W-:Y:S02]  /*9ec0*/  LOP3.LUT R18, R27, R14, R15, 0x96, !PT ;  /* 0x0000000e1b127212 */ /* 0x000fe400078e960f */
[----:B------:R-:W-:Y:S01]  /*9ed0*/  IADD3 R16, PT, PT, R16, 0x10974f, R27 ;  /* 0x0010974f10107810 */ /* 0x000fe20007ffe01b */
[----:B------:R-:W3:Y:S01]  /*9ee0*/  LDG.E.64 R14, desc[UR8][R12.64+0x18] ;  /* 0x000018080c0e7981 */ /* 0x000ee2000c1e1b00 */
[----:B------:R-:W-:-:S03]  /*9ef0*/  FSETP.LT.AND P1, PT, R17, UR10, P1 ;  /* 0x0000000a11007c0b */ /* 0x000fc60008f21000 */
[----:B------:R-:W4:Y:S01]  /*9f00*/  LDG.E R11, desc[UR8][R12.64+0x20] ;  /* 0x000020080c0b7981 */ /* 0x000f22000c1e1900 */
[----:B------:R-:W-:Y:S02]  /*9f10*/  I2FP.F32.U32 R17, R16 ;  /* 0x0000001000117245 */ /* 0x000fe40000201000 */
[----:B------:R-:W-:Y:S02]  /*9f20*/  SHF.R.U32.HI R29, RZ, 0x2, R6 ;  /* 0x00000002ff1d7819 */ /* 0x000fe40000011606 */
[----:B------:R-:W-:Y:S01]  /*9f30*/  LOP3.LUT R23, R18, R23, RZ, 0x3c, !PT ;  /* 0x0000001712177212 */ /* 0x000fe200078e3cff */
[----:B------:R-:W-:Y:S01]  /*9f40*/  FFMA R17, R17, R0, 1.1641532182693481445e-10 ;  /* 0x2f00000011117423 */ /* 0x000fe20000000000 */
[----:B------:R-:W-:Y:S02]  /*9f50*/  LOP3.LUT R16, R29, R6, RZ, 0x3c, !PT ;  /* 0x000000061d107212 */ /* 0x000fe400078e3cff */
[C---:B------:R-:W-:Y:S02]  /*9f60*/  @P5 LOP3.LUT R6, R4.reuse, 0xfdffffff, RZ, 0xc0, !PT ;  /* 0xfdffffff04065812 */ /* 0x040fe400078ec0ff */
[----:B------:R-:W-:Y:S01]  /*9f70*/  @!P5 LOP3.LUT R6, R4, 0x2000000, RZ, 0xfc, !PT ;  /* 0x020000000406d812 */ /* 0x000fe200078efcff */
[----:B------:R-:W-:Y:S01]  /*9f80*/  IMAD.SHL.U32 R4, R23, 0x10, RZ ;  /* 0x0000001017047824 */ /* 0x000fe200078e00ff */
[----:B------:R-:W-:Y:S01]  /*9f90*/  FSETP.GEU.AND P5, PT, R17, UR11, PT ;  /* 0x0000000b11007c0b */ /* 0x000fe2000bfae000 */
[----:B------:R-:W-:-:S05]  /*9fa0*/  IMAD.SHL.U32 R17, R16, 0x2, RZ ;  /* 0x0000000210117824 */ /* 0x000fca00078e00ff */
[----:B------:R-:W-:Y:S01]  /*9fb0*/  LOP3.LUT R29, R23, R4, R17, 0x96, !PT ;  /* 0x00000004171d7212 */ /* 0x000fe200078e9611 */
[----:B------:R-:W-:-:S04]  /*9fc0*/  VIADD R4, R22, 0x14bd22c ;  /* 0x014bd22c16047836 */ /* 0x000fc80000000000 */
[----:B------:R-:W-:Y:S01]  /*9fd0*/  IMAD.IADD R17, R23, 0x1, R4 ;  /* 0x0000000117117824 */ /* 0x000fe200078e0204 */
[----:B------:R-:W-:-:S04]  /*9fe0*/  SHF.R.U32.HI R18, RZ, 0x2, R5 ;  /* 0x00000002ff127819 */ /* 0x000fc80000011605 */
[----:B------:R-:W-:Y:S02]  /*9ff0*/  I2FP.F32.U32 R17, R17 ;  /* 0x0000001100117245 */ /* 0x000fe40000201000 */
[----:B------:R-:W-:Y:S02]  /*a000*/  LOP3.LUT R16, R29, R16, RZ, 0x3c, !PT ;  /* 0x000000101d107212 */ /* 0x000fe400078e3cff */
[----:B------:R-:W-:Y:S01]  /*a010*/  LOP3.LUT R5, R18, R5, RZ, 0x3c, !PT ;  /* 0x0000000512057212 */ /* 0x000fe200078e3cff */
[----:B------:R-:W-:Y:S01]  /*a020*/  FFMA R17, R17, R0, 1.1641532182693481445e-10 ;  /* 0x2f00000011117423 */ /* 0x000fe20000000000 */
[C---:B------:R-:W-:Y:S02]  /*a030*/  @P5 LOP3.LUT R18, R6.reuse, 0xfbffffff, RZ, 0xc0, !PT ;  /* 0xfbffffff06125812 */ /* 0x040fe400078ec0ff */
[----:B------:R-:W-:Y:S01]  /*a040*/  @!P5 LOP3.LUT R18, R6, 0x4000000, RZ, 0xfc, !PT ;  /* 0x040000000612d812 */ /* 0x000fe200078efcff */
[----:B------:R-:W-:Y:S01]  /*a050*/  IMAD.SHL.U32 R6, R5, 0x2, RZ ;  /* 0x0000000205067824 */ /* 0x000fe200078e00ff */
[----:B------:R-:W-:Y:S01]  /*a060*/  FSETP.GEU.AND P6, PT, R17, UR11, PT ;  /* 0x0000000b11007c0b */ /* 0x000fe2000bfce000 */
[----:B------:R-:W-:-:S05]  /*a070*/  IMAD.SHL.U32 R17, R16, 0x10, RZ ;  /* 0x0000001010117824 */ /* 0x000fca00078e00ff */
[----:B------:R-:W-:-:S04]  /*a080*/  LOP3.LUT R28, R16, R17, R6, 0x96, !PT ;  /* 0x00000011101c7212 */ /* 0x000fc800078e9606 */
[----:B------:R-:W-:Y:S02]  /*a090*/  LOP3.LUT R17, R28, R5, RZ, 0x3c, !PT ;  /* 0x000000051c117212 */ /* 0x000fe400078e3cff */
[----:B------:R-:W-:Y:S02]  /*a0a0*/  IADD3 R5, PT, PT, R4, 0x587c5, R16 ;  /* 0x000587c504057810 */ /* 0x000fe40007ffe010 */
[C---:B------:R-:W-:Y:S02]  /*a0b0*/  @P6 LOP3.LUT R6, R18.reuse, 0xf7ffffff, RZ, 0xc0, !PT ;  /* 0xf7ffffff12066812 */ /* 0x040fe400078ec0ff */
[----:B------:R-:W-:Y:S02]  /*a0c0*/  I2FP.F32.U32 R5, R5 ;  /* 0x0000000500057245 */ /* 0x000fe40000201000 */
[----:B------:R-:W-:Y:S02]  /*a0d0*/  @!P6 LOP3.LUT R6, R18, 0x8000000, RZ, 0xfc, !PT ;  /* 0x080000001206e812 */ /* 0x000fe400078efcff */
[----:B------:R-:W-:Y:S01]  /*a0e0*/  SHF.R.U32.HI R18, RZ, 0x2, R19 ;  /* 0x00000002ff127819 */ /* 0x000fe20000011613 */
[----:B------:R-:W-:-:S03]  /*a0f0*/  FFMA R5, R5, R0, 1.1641532182693481445e-10 ;  /* 0x2f00000005057423 */ /* 0x000fc60000000000 */
[----:B------:R-:W-:Y:S01]  /*a100*/  LOP3.LUT R18, R18, R19, RZ, 0x3c, !PT ;  /* 0x0000001312127212 */ /* 0x000fe200078e3cff */
[----:B------:R-:W-:Y:S01]  /*a110*/  IMAD.SHL.U32 R28, R17, 0x10, RZ ;  /* 0x00000010111c7824 */ /* 0x000fe200078e00ff */
[----:B------:R-:W-:-:S03]  /*a120*/  FSETP.GEU.AND P5, PT, R5, UR11, PT ;  /* 0x0000000b05007c0b */ /* 0x000fc6000bfae000 */
[----:B------:R-:W-:-:S05]  /*a130*/  IMAD.SHL.U32 R5, R18, 0x2, RZ ;  /* 0x0000000212057824 */ /* 0x000fca00078e00ff */
[----:B------:R-:W-:Y:S02]  /*a140*/  LOP3.LUT R19, R17, R28, R5, 0x96, !PT ;  /* 0x0000001c11137212 */ /* 0x000fe400078e9605 */
[----:B------:R-:W-:-:S04]  /*a150*/  IADD3 R5, PT, PT, R4, 0xb0f8a, R17 ;  /* 0x000b0f8a04057810 */ /* 0x000fc80007ffe011 */
[----:B------:R-:W-:Y:S02]  /*a160*/  I2FP.F32.U32 R5, R5 ;  /* 0x0000000500057245 */ /* 0x000fe40000201000 */
[----:B------:R-:W-:Y:S02]  /*a170*/  SHF.R.U32.HI R28, RZ, 0x2, R27 ;  /* 0x00000002ff1c7819 */ /* 0x000fe4000001161b */
[----:B------:R-:W-:Y:S01]  /*a180*/  LOP3.LUT R18, R19, R18, RZ, 0x3c, !PT ;  /* 0x0000001213127212 */ /* 0x000fe200078e3cff */
[----:B------:R-:W-:Y:S01]  /*a190*/  FFMA R5, R5, R0, 1.1641532182693481445e-10 ;  /* 0x2f00000005057423 */ /* 0x000fe20000000000 */
[----:B------:R-:W-:Y:S02]  /*a1a0*/  LOP3.LUT R19, R28, R27, RZ, 0x3c, !PT ;  /* 0x0000001b1c137212 */ /* 0x000fe400078e3cff */
[----:B------:R-:W-:Y:S02]  /*a1b0*/  @!P5 LOP3.LUT R27, R6, 0x10000000, RZ, 0xfc, !PT ;  /* 0x10000000061bd812 */ /* 0x000fe400078efcff */
[----:B------:R-:W-:Y:S01]  /*a1c0*/  FSETP.GEU.AND P6, PT, R5, UR11, PT ;  /* 0x0000000b05007c0b */ /* 0x000fe2000bfce000 */
[----:B------:R-:W-:Y:S01]  /*a1d0*/  IMAD.SHL.U32 R5, R18, 0x10, RZ ;  /* 0x0000001012057824 */ /* 0x000fe200078e00ff */
[----:B------:R-:W-:Y:S01]  /*a1e0*/  @P5 LOP3.LUT R27, R6, 0xefffffff, RZ, 0xc0, !PT ;  /* 0xefffffff061b5812 */ /* 0x000fe200078ec0ff */
[----:B------:R-:W-:Y:S01]  /*a1f0*/  IMAD.SHL.U32 R6, R19, 0x2, RZ ;  /* 0x0000000213067824 */ /* 0x000fe200078e00ff */
[----:B------:R-:W-:-:S04]  /*a200*/  IADD3 R4, PT, PT, R4, 0x10974f, R18 ;  /* 0x0010974f04047810 */ /* 0x000fc80007ffe012 */
[----:B------:R-:W-:Y:S01]  /*a210*/  LOP3.LUT R6, R18, R5, R6, 0x96, !PT ;  /* 0x0000000512067212 */ /* 0x000fe200078e9606 */
[----:B------:R-:W-:-:S03]  /*a220*/  VIADD R22, R22, 0x161f140 ;  /* 0x0161f14016167836 */ /* 0x000fc60000000000 */
[----:B------:R-:W-:Y:S02]  /*a230*/  LOP3.LUT R19, R6, R19, RZ, 0x3c, !PT ;  /* 0x0000001306137212 */ /* 0x000fe400078e3cff */
[C---:B------:R-:W-:Y:S02]  /*a240*/  @P6 LOP3.LUT R5, R27.reuse, 0xdfffffff, RZ, 0xc0, !PT ;  /* 0xdfffffff1b056812 */ /* 0x040fe400078ec0ff */
[----:B------:R-:W-:Y:S02]  /*a250*/  @!P6 LOP3.LUT R5, R27, 0x20000000, RZ, 0xfc, !PT ;  /* 0x200000001b05e812 */ /* 0x000fe400078efcff */
[----:B------:R-:W-:Y:S01]  /*a260*/  I2FP.F32.U32 R27, R4 ;  /* 0x00000004001b7245 */ /* 0x000fe20000201000 */
[----:B------:R-:W-:-:S05]  /*a270*/  IMAD.IADD R4, R19, 0x1, R22 ;  /* 0x0000000113047824 */ /* 0x000fca00078e0216 */
[----:B------:R-:W-:Y:S01]  /*a280*/  I2FP.F32.U32 R29, R4 ;  /* 0x00000004001d7245 */ /* 0x000fe20000201000 */
[-C--:B------:R-:W-:Y:S01]  /*a290*/  FFMA R27, R27, R0.reuse, 1.1641532182693481445e-10 ;  /* 0x2f0000001b1b7423 */ /* 0x080fe20000000000 */
[----:B------:R-:W0:Y:S03]  /*a2a0*/  S2R R4, SR_TID.X ;  /* 0x0000000000047919 */ /* 0x000e260000002100 */
[----:B------:R-:W-:Y:S02]  /*a2b0*/  FFMA R29, R29, R0, 1.1641532182693481445e-10 ;  /* 0x2f0000001d1d7423 */ /* 0x000fe40000000000 */
[----:B------:R-:W0:Y:S01]  /*a2c0*/  S2R R0, SR_TID.Y ;  /* 0x0000000000007919 */ /* 0x000e220000002200 */
[----:B------:R-:W1:Y:S01]  /*a2d0*/  S2UR UR6, SR_CgaCtaId ;  /* 0x00000000000679c3 */ /* 0x000e620000008800 */
[----:B------:R-:W-:Y:S01]  /*a2e0*/  FSETP.GEU.AND P5, PT, R27, UR11, PT ;  /* 0x0000000b1b007c0b */ /* 0x000fe2000bfae000 */
[----:B------:R-:W-:Y:S01]  /*a2f0*/  UMOV UR5, 0x400 ;  /* 0x0000040000057882 */ /* 0x000fe20000000000 */
[----:B------:R-:W-:Y:S01]  /*a300*/  STG.E.64 desc[UR8][R12.64], R22 ;  /* 0x000000160c007986 */ /* 0x000fe2000c101b08 */
[----:B------:R-:W-:-:S03]  /*a310*/  FSETP.GEU.AND P6, PT, R29, UR11, PT ;  /* 0x0000000b1d007c0b */ /* 0x000fc6000bfce000 */
[----:B------:R-:W-:Y:S07]  /*a320*/  STG.E.64 desc[UR8][R12.64+0x8], R16 ;  /* 0x000008100c007986 */ /* 0x000fee000c101b08 */
[C---:B------:R-:W-:Y:S02]  /*a330*/  @P5 LOP3.LUT R27, R5.reuse, 0xbfffffff, RZ, 0xc0, !PT ;  /* 0xbfffffff051b5812 */ /* 0x040fe400078ec0ff */
[----:B------:R-:W-:Y:S01]  /*a340*/  @!P5 LOP3.LUT R27, R5, 0x40000000, RZ, 0xfc, !PT ;  /* 0x40000000051bd812 */ /* 0x000fe200078efcff */
[----:B-1----:R-:W-:Y:S01]  /*a350*/  ULEA UR5, UR6, UR5, 0x18 ;  /* 0x0000000506057291 */ /* 0x002fe2000f8ec0ff */
[----:B0-----:R-:W-:Y:S01]  /*a360*/  IMAD R4, R0, 0x1d, R4 ;  /* 0x0000001d00047824 */ /* 0x001fe200078e0204 */
[----:B------:R-:W-:-:S04]  /*a370*/  @!P1 LOP3.LUT R5, R26, 0x7fffffff, RZ, 0xc0, !PT ;  /* 0x7fffffff1a059812 */ /* 0x000fc800078ec0ff */
[----:B------:R-:W-:Y:S02]  /*a380*/  LEA R4, R4, UR5, 0x2 ;  /* 0x0000000504047c11 */ /* 0x000fe4000f8e10ff */
[----:B------:R-:W-:-:S03]  /*a390*/  @P1 LOP3.LUT R5, R26, 0x80000000, RZ, 0xfc, !PT ;  /* 0x800000001a051812 */ /* 0x000fc600078efcff */
[----:B------:R-:W-:Y:S04]  /*a3a0*/  LDS R26, [R4+0x74] ;  /* 0x00007400041a7984 */ /* 0x000fe80000000800 */
[----:B------:R-:W0:Y:S04]  /*a3b0*/  LDS R23, [R4+-0x74] ;  /* 0xffff8c0004177984 */ /* 0x000e280000000800 */
[----:B------:R-:W-:Y:S04]  /*a3c0*/  LDS R22, [R4] ;  /* 0x0000000004167984 */ /* 0x000fe80000000800 */
[----:B------:R-:W-:Y:S04]  /*a3d0*/  LDS R29, [R4+0x4] ;  /* 0x00000400041d7984 */ /* 0x000fe80000000800 */
[----:B------:R-:W1:Y:S01]  /*a3e0*/  LDS R16, [R4+-0x4] ;  /* 0xfffffc0004107984 */ /* 0x000e620000000800 */
[----:B------:R-:W-:-:S02]  /*a3f0*/  @P6 LOP3.LUT R6, R27, 0x7fffffff, RZ, 0xc0, !PT ;  /* 0x7fffffff1b066812 */ /* 0x000fc400078ec0ff */
[----:B------:R-:W-:Y:S02]  /*a400*/  @!P6 LOP3.LUT R6, R27, 0x80000000, RZ, 0xfc, !PT ;  /* 0x800000001b06e812 */ /* 0x000fe400078efcff */
[----:B0-----:R-:W-:Y:S02]  /*a410*/  LOP3.LUT R17, R23, R26, RZ, 0x3c, !PT ;  /* 0x0000001a17117212 */ /* 0x001fe400078e3cff */
[----:B-1----:R-:W-:Y:S02]  /*a420*/  LOP3.LUT R27, R29, R22, R16, 0x24, !PT ;  /* 0x000000161d1b7212 */ /* 0x002fe400078e2410 */
[----:B------:R-:W-:Y:S02]  /*a430*/  LOP3.LUT R28, R16, R29, RZ, 0x3c, !PT ;  /* 0x0000001d101c7212 */ /* 0x000fe400078e3cff */
[----:B------:R-:W-:Y:S02]  /*a440*/  LOP3.LUT R29, R17, R16, R29, 0xf6, !PT ;  /* 0x00000010111d7212 */ /* 0x000fe400078ef61d */
        /* <DEDUP_REMOVED lines=10> */
[----:B---3--:R0:W-:Y:S04]  /*a4f0*/  STG.E.64 desc[UR8][R12.64+0x18], R14 ;  /* 0x0000180e0c007986 */ /* 0x0081e8000c101b08 */
[----:B----4-:R0:W-:Y:S02]  /*a500*/  STG.E desc[UR8][R12.64+0x20], R11 ;  /* 0x0000200b0c007986 */ /* 0x0101e4000c101908 */
.L_x_8:
[----:B------:R-:W-:Y:S05]  /*a510*/  BSYNC.RECONVERGENT B0 ;  /* 0x0000000000007941 */ /* 0x000fea0003800200 */
.L_x_7:
[----:B------:R-:W-:Y:S06]  /*a520*/  BAR.SYNC.DEFER_BLOCKING 0x0 ;  /* 0x0000000000007b1d */ /* 0x000fec0000010000 */
[----:B------:R-:W-:Y:S04]  /*a530*/  BSSY.RECONVERGENT B0, `(.L_x_9) ;  /* 0x000035f000007945 */ /* 0x000fe80003800200 */
[----:B------:R-:W-:Y:S05]  /*a540*/  @P3 BRA `(.L_x_10) ;  /* 0x0000003400743947 */ /* 0x000fea0003800000 */
[----:B------:R-:W2:Y:S04]  /*a550*/  LDG.E.64 R22, desc[UR8][R12.64] ;  /* 0x000000080c167981 */ /* 0x000ea8000c1e1b00 */
[----:B0-----:R-:W3:Y:S04]  /*a560*/  LDG.E.64 R14, desc[UR8][R12.64+0x10] ;  /* 0x000010080c0e7981 */ /* 0x001ee8000c1e1b00 */
        /* <DEDUP_REMOVED lines=859> */
.L_x_10:
[----:B------:R-:W-:Y:S05]  /*db20*/  BSYNC.RECONVERGENT B0 ;  /* 0x0000000000007941 */ /* 0x000fea0003800200 */
.L_x_9:
        /* <DEDUP_REMOVED lines=12> */
.L_x_11:
[----:B------:R-:W-:Y:S05]  /*dbf0*/  BSYNC.RECONVERGENT B0 ;  /* 0x0000000000007941 */ /* 0x000fea0003800200 */
.L_x_6:
[----:B------:R-:W-:Y:S05]  /*dc00*/  BRA.U UP0, `(.L_x_12) ;  /* 0xffffff25009c7547 */ /* 0x000fea000b83ffff */
[----:B------:R-:W3:Y:S01]  /*dc10*/  S2R R0, SR_TID.Y ;  /* 0x0000000000007919 */ /* 0x000ee20000002200 */
[----:B------:R-:W4:Y:S01]  /*dc20*/  S2UR UR5, SR_CgaCtaId ;  /* 0x00000000000579c3 */ /* 0x000f220000008800 */
[----:B------:R-:W-:Y:S01]  /*dc30*/  UMOV UR4, 0x400 ;  /* 0x0000040000047882 */ /* 0x000fe20000000000 */
[----:B------:R-:W0:Y:S01]  /*dc40*/  LDCU.64 UR10, c[0x0][0x3a0] ;  /* 0x00007400ff0a77ac */ /* 0x000e220008000a00 */
[----:B------:R-:W3:Y:S01]  /*dc50*/  S2R R3, SR_TID.X ;  /* 0x0000000000037919 */ /* 0x000ee20000002100 */
[----:B------:R-:W-:Y:S01]  /*dc60*/  UMOV UR6, 0x32 ;  /* 0x0000003200067882 */ /* 0x000fe20000000000 */
[----:B----4-:R-:W-:Y:S01]  /*dc70*/  ULEA UR4, UR5, UR4, 0x18 ;  /* 0x0000000405047291 */ /* 0x010fe2000f8ec0ff */
[----:B---3--:R-:W-:-:S05]  /*dc80*/  IMAD R0, R0, 0x1d, R3 ;  /* 0x0000001d00007824 */ /* 0x008fca00078e0203 */
[----:B0-----:R-:W-:-:S07]  /*dc90*/  LEA R0, R0, UR4, 0x2 ;  /* 0x0000000400007c11 */ /* 0x001fce000f8e10ff */
.L_x_25:
        /* <DEDUP_REMOVED lines=8> */
[----:B0-----:R-:W2:Y:S04]  /*dd20*/  LDG.E.64 R10, desc[UR8][R12.64] ;  /* 0x000000080c0a7981 */ /* 0x001ea8000c1e1b00 */
[----:B------:R-:W3:Y:S04]  /*dd30*/  LDG.E.64 R14, desc[UR8][R12.64+0x10] ;  /* 0x000010080c0e7981 */ /* 0x000ee8000c1e1b00 */
[----:B------:R-:W4:Y:S01]  /*dd40*/  LDG.E.64 R16, desc[UR8][R12.64+0x8] ;  /* 0x000008080c107981 */ /* 0x000f22000c1e1b00 */
[----:B------:R-:W0:Y:S01]  /*dd50*/  S2UR UR5, SR_CgaCtaId ;  /* 0x00000000000579c3 */ /* 0x000e220000008800 */
[----:B------:R-:W-:-:S02]  /*dd60*/  UMOV UR4, 0x400 ;  /* 0x0000040000047882 */ /* 0x000fc40000000000 */
[----:B0-----:R-:W-:Y:S01]  /*dd70*/  ULEA UR4, UR5, UR4, 0x18 ;  /* 0x0000000405047291 */ /* 0x001fe2000f8ec0ff */
        /* <DEDUP_REMOVED lines=32> */
[----:B------:R-:W-:-:S03]  /*df80*/  IMAD.SHL.U32 R14, R23, 0x10, RZ ;  /* 0x00000010170e7824 */ /* 0x000fc600078e00ff */
[----:B------:R-:W-:Y:S02]  /*df90*/  FSETP.LT.AND P4, PT, R22, UR10, P4 ;  /* 0x0000000a16007c0b */ /* 0x000fe4000a781000 */
[----:B------:R-:W-:Y:S02]  /*dfa0*/  LOP3.LUT R16, R23, R14, R16, 0x96, !PT ;  /* 0x0000000e17107212 */ /* 0x000fe400078e9610 */
[----:B------:R-:W-:Y:S02]  /*dfb0*/  LOP3.LUT R14, R18, R15, RZ, 0x3c, !PT ;  /* 0x0000000f120e7212 */ /* 0x000fe400078e3cff */
[----:B------:R-:W-:Y:S02]  /*dfc0*/  LOP3.LUT R15, R16, R25, RZ, 0x3c, !PT ;  /* 0x00000019100f7212 */ /* 0x000fe400078e3cff */
[----:B------:R-:W-:Y:S01]  /*dfd0*/  @!P1 LOP3.LUT R24, R2, 0x1, RZ, 0xfc, !PT ;  /* 0x0000000102189812 */ /* 0x000fe200078efcff */
[----:B------:R-:W-:Y:S01]  /*dfe0*/  IMAD.SHL.U32 R16, R14, 0x2, RZ ;  /* 0x000000020e107824 */ /* 0x000fe200078e00ff */
[----:B------:R-:W-:Y:S01]  /*dff0*/  @P1 LOP3.LUT R24, R2, 0xfffffffe, RZ, 0xc0, !PT ;  /* 0xfffffffe02181812 */ /* 0x000fe200078ec0ff */
[----:B------:R-:W-:Y:S01]  /*e000*/  IMAD.SHL.U32 R2, R15, 0x10, RZ ;  /* 0x000000100f027824 */ /* 0x000fe200078e00ff */
[----:B------:R-:W-:-:S02]  /*e010*/  SHF.R.U32.HI R18, RZ, 0x2, R19 ;  /* 0x00000002ff127819 */ /* 0x000fc40000011613 */
[----:B------:R-:W-:Y:S02]  /*e020*/  @!P4 LOP3.LUT R22, R24, 0xfffffffd, RZ, 0xc0, !PT ;  /* 0xfffffffd1816c812 */ /* 0x000fe400078ec0ff */
[----:B------:R-:W-:Y:S02]  /*e030*/  LOP3.LUT R25, R15, R2, R16, 0x96, !PT ;  /* 0x000000020f197212 */ /* 0x000fe400078e9610 */
[----:B------:R-:W-:Y:S01]  /*e040*/  LOP3.LUT R16, R18, R19, RZ, 0x3c, !PT ;  /* 0x0000001312107212 */ /* 0x000fe200078e3cff */
[C---:B------:R-:W-:Y:S01]  /*e050*/  VIADD R19, R10.reuse, 0x161f14 ;  /* 0x00161f140a137836 */ /* 0x040fe20000000000 */
[----:B------:R-:W-:Y:S02]  /*e060*/  IADD3 R2, PT, PT, R10, 0x10974f, R23 ;  /* 0x0010974f0a027810 */ /* 0x000fe40007ffe017 */
[----:B------:R-:W-:Y:S01]  /*e070*/  LOP3.LUT R14, R25, R14, RZ, 0x3c, !PT ;  /* 0x0000000e190e7212 */ /* 0x000fe200078e3cff */
[----:B------:R-:W-:Y:S01]  /*e080*/  IMAD.SHL.U32 R26, R16, 0x2, RZ ;  /* 0x00000002101a7824 */ /* 0x000fe200078e00ff */
[----:B------:R-:W-:-:S02]  /*e090*/  I2FP.F32.U32 R2, R2 ;  /* 0x0000000200027245 */ /* 0x000fc40000201000 */
[----:B------:R-:W-:Y:S01]  /*e0a0*/  @P4 LOP3.LUT R22, R24, 0x2, RZ, 0xfc, !PT ;  /* 0x0000000218164812 */ /* 0x000fe200078efcff */
[----:B------:R-:W-:Y:S01]  /*e0b0*/  IMAD.SHL.U32 R25, R14, 0x10, RZ ;  /* 0x000000100e197824 */ /* 0x000fe200078e00ff */
[----:B------:R-:W-:Y:S01]  /*e0c0*/  SHF.R.U32.HI R28, RZ, 0x2, R15 ;  /* 0x00000002ff1c7819 */ /* 0x000fe2000001160f */
[----:B------:R-:W-:Y:S01]  /*e0d0*/  FFMA R18, R2, R11, 1.1641532182693481445e-10 ;  /* 0x2f00000002127423 */ /* 0x000fe2000000000b */
[----:B------:R-:W-:Y:S01]  /*e0e0*/  SHF.R.U32.HI R2, RZ, 0x2, R17 ;  /* 0x00000002ff027819 */ /* 0x000fe20000011611 */
[----:B------:R-:W-:Y:S01]  /*e0f0*/  IMAD.IADD R24, R15, 0x1, R19 ;  /* 0x000000010f187824 */ /* 0x000fe200078e0213 */
[----:B------:R-:W-:Y:S02]  /*e100*/  LOP3.LUT R25, R14, R25, R26, 0x96, !PT ;  /* 0x000000190e197212 */ /* 0x000fe400078e961a */
[----:B------:R-:W-:Y:S02]  /*e110*/  LOP3.LUT R2, R2, R17, RZ, 0x3c, !PT ;  /* 0x0000001102027212 */ /* 0x000fe400078e3cff */
[----:B------:R-:W-:-:S02]  /*e120*/  LOP3.LUT R16, R25, R16, RZ, 0x3c, !PT ;  /* 0x0000001019107212 */ /* 0x000fc400078e3cff */
[----:B------:R-:W-:Y:S01]  /*e130*/  I2FP.F32.U32 R24, R24 ;  /* 0x0000001800187245 */ /* 0x000fe20000201000 */
[----:B------:R-:W-:Y:S01]  /*e140*/  IMAD.SHL.U32 R26, R2, 0x2, RZ ;  /* 0x00000002021a7824 */ /* 0x000fe200078e00ff */
[----:B------:R-:W-:Y:S01]  /*e150*/  FSETP.GT.AND P1, PT, R18, UR11, PT ;  /* 0x0000000b12007c0b */ /* 0x000fe2000bf24000 */
[----:B------:R-:W-:Y:S01]  /*e160*/  IMAD.SHL.U32 R25, R16, 0x10, RZ ;  /* 0x0000001010197824 */ /* 0x000fe200078e00ff */
[----:B------:R-:W-:Y:S01]  /*e170*/  IADD3 R17, PT, PT, R19, 0x587c5, R14 ;  /* 0x000587c513117810 */ /* 0x000fe20007ffe00e */
[----:B------:R-:W-:Y:S01]  /*e180*/  FFMA R24, R24, R11, 1.1641532182693481445e-10 ;  /* 0x2f00000018187423 */ /* 0x000fe2000000000b */
[----:B------:R-:W-:Y:S02]  /*e190*/  FSETP.LT.AND P1, PT, R18, UR10, P1 ;  /* 0x0000000a12007c0b */ /* 0x000fe40008f21000 */
[----:B------:R-:W-:Y:S02]  /*e1a0*/  LOP3.LUT R25, R16, R25, R26, 0x96, !PT ;  /* 0x0000001910197212 */ /* 0x000fe400078e961a */
[----:B------:R-:W-:-:S02]  /*e1b0*/  I2FP.F32.U32 R18, R17 ;  /* 0x0000001100127245 */ /* 0x000fc40000201000 */
[----:B------:R-:W-:Y:S02]  /*e1c0*/  SHF.R.U32.HI R26, RZ, 0x2, R23 ;  /* 0x00000002ff1a7819 */ /* 0x000fe40000011617 */
[----:B------:R-:W-:Y:S01]  /*e1d0*/  LOP3.LUT R2, R25, R2, RZ, 0x3c, !PT ;  /* 0x0000000219027212 */ /* 0x000fe200078e3cff */
[----:B------:R-:W-:Y:S01]  /*e1e0*/  FFMA R18, R18, R11, 1.1641532182693481445e-10 ;  /* 0x2f00000012127423 */ /* 0x000fe2000000000b */
[----:B------:R-:W-:Y:S02]  /*e1f0*/  LOP3.LUT R23, R26, R23, RZ, 0x3c, !PT ;  /* 0x000000171a177212 */ /* 0x000fe400078e3cff */
[----:B------:R-:W-:Y:S01]  /*e200*/  FSETP.GT.AND P4, PT, R24, UR11, PT ;  /* 0x0000000b18007c0b */ /* 0x000fe2000bf84000 */
[----:B------:R-:W-:Y:S01]  /*e210*/  IMAD.SHL.U32 R17, R2, 0x10, RZ ;  /* 0x0000001002117824 */ /* 0x000fe200078e00ff */
[----:B------:R-:W-:Y:S01]  /*e220*/  FSETP.GT.AND P5, PT, R18, UR11, PT ;  /* 0x0000000b12007c0b */ /* 0x000fe2000bfa4000 */
[----:B------:R-:W-:Y:S01]  /*e230*/  IMAD.SHL.U32 R25, R23, 0x2, RZ ;  /* 0x0000000217197824 */ /* 0x000fe200078e00ff */
[----:B------:R-:W-:-:S02]  /*e240*/  FSETP.LT.AND P4, PT, R24, UR10, P4 ;  /* 0x0000000a18007c0b */ /* 0x000fc4000a781000 */
[C---:B------:R-:W-:Y:S02]  /*e250*/  @!P1 LOP3.LUT R24, R22.reuse, 0xfffffffb, RZ, 0xc0, !PT ;  /* 0xfffffffb16189812 */ /* 0x040fe400078ec0ff */
[----:B------:R-:W-:Y:S02]  /*e260*/  @P1 LOP3.LUT R24, R22, 0x4, RZ, 0xfc, !PT ;  /* 0x0000000416181812 */ /* 0x000fe400078efcff */
[----:B------:R-:W-:Y:S02]  /*e270*/  FSETP.GEU.OR P1, PT, R18, UR10, !P5 ;  /* 0x0000000a12007c0b */ /* 0x000fe4000ef2e400 */
[----:B------:R-:W-:Y:S02]  /*e280*/  LOP3.LUT R26, R2, R17, R25, 0x96, !PT ;  /* 0x00000011021a7212 */ /* 0x000fe400078e9619 */
[----:B------:R-:W-:Y:S02]  /*e290*/  IADD3 R18, PT, PT, R19, 0xb0f8a, R16 ;  /* 0x000b0f8a13127810 */ /* 0x000fe40007ffe010 */
[----:B------:R-:W-:-:S02]  /*e2a0*/  LOP3.LUT R17, R28, R15, RZ, 0x3c, !PT ;  /* 0x0000000f1c117212 */ /* 0x000fc400078e3cff */
[----:B------:R-:W-:Y:S02]  /*e2b0*/  LOP3.LUT R15, R26, R23, RZ, 0x3c, !PT ;  /* 0x000000171a0f7212 */ /* 0x000fe400078e3cff */
[----:B------:R-:W-:Y:S01]  /*e2c0*/  I2FP.F32.U32 R18, R18 ;  /* 0x0000001200127245 */ /* 0x000fe20000201000 */
[----:B------:R-:W-:Y:S01]  /*e2d0*/  IMAD.SHL.U32 R23, R17, 0x2, RZ ;  /* 0x0000000211177824 */ /* 0x000fe200078e00ff */
[----:B------:R-:W-:Y:S01]  /*e2e0*/  IADD3 R19, PT, PT, R19, 0x10974f, R2 ;  /* 0x0010974f13137810 */ /* 0x000fe20007ffe002 */
[----:B------:R-:W-:Y:S01]  /*e2f0*/  IMAD.SHL.U32 R26, R15, 0x10, RZ ;  /* 0x000000100f1a7824 */ /* 0x000fe200078e00ff */
[----:B------:R-:W-:Y:S01]  /*e300*/  @!P4 LOP3.LUT R22, R24, 0xfffffff7, RZ, 0xc0, !PT ;  /* 0xfffffff71816c812 */ /* 0x000fe200078ec0ff */
[----:B------:R-:W-:Y:S01]  /*e310*/  FFMA R18, R18, R11, 1.1641532182693481445e-10 ;  /* 0x2f00000012127423 */ /* 0x000fe2000000000b */
[----:B------:R-:W-:Y:S02]  /*e320*/  @P4 LOP3.LUT R22, R24, 0x8, RZ, 0xfc, !PT ;  /* 0x0000000818164812 */ /* 0x000fe400078efcff */
[----:B------:R-:W-:-:S02]  /*e330*/  I2FP.F32.U32 R24, R19 ;  /* 0x0000001300187245 */ /* 0x000fc40000201000 */
[----:B------:R-:W-:Y:S02]  /*e340*/  LOP3.LUT R26, R15, R26, R23, 0x96, !PT ;  /* 0x0000001a0f1a7212 */ /* 0x000fe400078e9617 */
[----:B------:R-:W-:Y:S01]  /*e350*/  SHF.R.U32.HI R25, RZ, 0x2, R14 ;  /* 0x00000002ff197819 */ /* 0x000fe2000001160e */
[----:B------:R-:W-:Y:S01]  /*e360*/  FFMA R19, R24, R11, 1.1641532182693481445e-10 ;  /* 0x2f00000018137423 */ /* 0x000fe2000000000b */
[----:B------:R-:W-:Y:S02]  /*e370*/  FSETP.GT.AND P4, PT, R18, UR11, PT ;  /* 0x0000000b12007c0b */ /* 0x000fe4000bf84000 */
[C---:B------:R-:W-:Y:S02]  /*e380*/  @!P1 LOP3.LUT R23, R22.reuse, 0x10, RZ, 0xfc, !PT ;  /* 0x0000001016179812 */ /* 0x040fe400078efcff */
[----:B------:R-:W-:Y:S02]  /*e390*/  LOP3.LUT R14, R25, R14, RZ, 0x3c, !PT ;  /* 0x0000000e190e7212 */ /* 0x000fe400078e3cff */
[----:B------:R-:W-:-:S02]  /*e3a0*/  @P1 LOP3.LUT R23, R22, 0xffffffef, RZ, 0xc0, !PT ;  /* 0xffffffef16171812 */ /* 0x000fc400078ec0ff */
[----:B------:R-:W-:Y:S01]  /*e3b0*/  LOP3.LUT R17, R26, R17, RZ, 0x3c, !PT ;  /* 0x000000111a117212 */ /* 0x000fe200078e3cff */
[----:B------:R-:W-:Y:S01]  /*e3c0*/  IMAD.SHL.U32 R24, R14, 0x2, RZ ;  /* 0x000000020e187824 */ /* 0x000fe200078e00ff */
[----:B------:R-:W-:Y:S01]  /*e3d0*/  FSETP.LT.AND P1, PT, R18, UR10, P4 ;  /* 0x0000000a12007c0b */ /* 0x000fe2000a721000 */
[----:B------:R-:W-:Y:S01]  /*e3e0*/  VIADD R18, R10, 0x2c3e28 ;  /* 0x002c3e280a127836 */ /* 0x000fe20000000000 */
[----:B------:R-:W-:Y:S01]  /*e3f0*/  FSETP.GT.AND P4, PT, R19, UR11, PT ;  /* 0x0000000b13007c0b */ /* 0x000fe2000bf84000 */
[----:B------:R-:W-:Y:S01]  /*e400*/  IMAD.SHL.U32 R22, R17, 0x10, RZ ;  /* 0x0000001011167824 */ /* 0x000fe200078e00ff */
[----:B------:R-:W-:Y:S02]  /*e410*/  SHF.R.U32.HI R27, RZ, 0x2, R16 ;  /* 0x00000002ff1b7819 */ /* 0x000fe40000011610 */
[----:B------:R-:W-:Y:S01]  /*e420*/  FSETP.LT.AND P4, PT, R19, UR10, P4 ;  /* 0x0000000a13007c0b */ /* 0x000fe2000a781000 */
[----:B------:R-:W-:Y:S01]  /*e430*/  IMAD.IADD R19, R15, 0x1, R18 ;  /* 0x000000010f137824 */ /* 0x000fe200078e0212 */
[----:B------:R-:W-:-:S04]  /*e440*/  LOP3.LUT R25, R17, R22, R24, 0x96, !PT ;  /* 0x0000001611197212 */ /* 0x000fc800078e9618 */
[----:B------:R-:W-:Y:S02]  /*e450*/  I2FP.F32.U32 R22, R19 ;  /* 0x0000001300167245 */ /* 0x000fe40000201000 */
[----:B------:R-:W-:Y:S02]  /*e460*/  LOP3.LUT R19, R27, R16, RZ, 0x3c, !PT ;  /* 0x000000101b137212 */ /* 0x000fe400078e3cff */
[----:B------:R-:W-:Y:S01]  /*e470*/  LOP3.LUT R16, R25, R14, RZ, 0x3c, !PT ;  /* 0x0000000e19107212 */ /* 0x000fe200078e3cff */
[----:B------:R-:W-:Y:S01]  /*e480*/  FFMA R22, R22, R11, 1.1641532182693481445e-10 ;  /* 0x2f00000016167423 */ /* 0x000fe2000000000b */
[----:B------:R-:W-:Y:S01]  /*e490*/  @!P1 LOP3.LUT R24, R23, 0xffffffdf, RZ, 0xc0, !PT ;  /* 0xffffffdf17189812 */ /* 0x000fe200078ec0ff */
[----:B------:R-:W-:Y:S01]  /*e4a0*/  IMAD.SHL.U32 R25, R19, 0x2, RZ ;  /* 0x0000000213197824 */ /* 0x000fe200078e00ff */
[----:B------:R-:W-:Y:S01]  /*e4b0*/  @P1 LOP3.LUT R24, R23, 0x20, RZ, 0xfc, !PT ;  /* 0x0000002017181812 */ /* 0x000fe200078efcff */
[----:B------:R-:W-:Y:S01]  /*e4c0*/  IMAD.SHL.U32 R23, R16, 0x10, RZ ;  /* 0x0000001010177824 */ /* 0x000fe200078e00ff */
[----:B------:R-:W-:-:S02]  /*e4d0*/  IADD3 R14, PT, PT, R18, 0x587c5, R17 ;  /* 0x000587c5120e7810 */ /* 0x000fc40007ffe011 */
[----:B------:R-:W-:Y:S02]  /*e4e0*/  FSETP.GT.AND P1, PT, R22, UR11, PT ;  /* 0x0000000b16007c0b */ /* 0x000fe4000bf24000 */
[----:B------:R-:W-:Y:S02]  /*e4f0*/  I2FP.F32.U32 R14, R14 ;  /* 0x0000000e000e7245 */ /* 0x000fe40000201000 */
[----:B------:R-:W-:Y:S02]  /*e500*/  LOP3.LUT R26, R16, R23, R25, 0x96, !PT ;  /* 0x00000017101a7212 */ /* 0x000fe400078e9619 */
[----:B------:R-:W-:Y:S01]  /*e510*/  FSETP.LT.AND P1, PT, R22, UR10, P1 ;  /* 0x0000000a16007c0b */ /* 0x000fe20008f21000 */
[----:B------:R-:W-:Y:S01]  /*e520*/  FFMA R22, R14, R11, 1.1641532182693481445e-10 ;  /* 0x2f0000000e167423 */ /* 0x000fe2000000000b */
[----:B------:R-:W-:Y:S02]  /*e530*/  IADD3 R23, PT, PT, R18, 0xb0f8a, R16 ;  /* 0x000b0f8a12177810 */ /* 0x000fe40007ffe010 */
[----:B------:R-:W-:-:S02]  /*e540*/  LOP3.LUT R14, R26, R19, RZ, 0x3c, !PT ;  /* 0x000000131a0e7212 */ /* 0x000fc400078e3cff */
[----:B------:R-:W-:Y:S02]  /*e550*/  I2FP.F32.U32 R26, R23 ;  /* 0x00000017001a7245 */ /* 0x000fe40000201000 */
[----:B------:R-:W-:Y:S02]  /*e560*/  IADD3 R18, PT, PT, R18, 0x10974f, R14 ;  /* 0x0010974f12127810 */ /* 0x000fe40007ffe00e */
[----:B------:R-:W-:Y:S01]  /*e570*/  SHF.R.U32.HI R23, RZ, 0x2, R2 ;  /* 0x00000002ff177819 */ /* 0x000fe20000011602 */
[----:B------:R-:W-:Y:S01]  /*e580*/  FFMA R26, R26, R11, 1.1641532182693481445e-10 ;  /* 0x2f0000001a1a7423 */ /* 0x000fe2000000000b */
[C---:B------:R-:W-:Y:S02]  /*e590*/  @!P4 LOP3.LUT R19, R24.reuse, 0xffffffbf, RZ, 0xc0, !PT ;  /* 0xffffffbf1813c812 */ /* 0x040fe400078ec0ff */
[----:B------:R-:W-:Y:S02]  /*e5a0*/  @P4 LOP3.LUT R19, R24, 0x40, RZ, 0xfc, !PT ;  /* 0x0000004018134812 */ /* 0x000fe400078efcff */
[----:B------:R-:W-:-:S02]  /*e5b0*/  I2FP.F32.U32 R18, R18 ;  /* 0x0000001200127245 */ /* 0x000fc40000201000 */
[----:B------:R-:W-:Y:S02]  /*e5c0*/  FSETP.GT.AND P5, PT, R22, UR11, PT ;  /* 0x0000000b16007c0b */ /* 0x000fe4000bfa4000 */
[----:B------:R-:W-:Y:S01]  /*e5d0*/  LOP3.LUT R2, R23, R2, RZ, 0x3c, !PT ;  /* 0x0000000217027212 */ /* 0x000fe200078e3cff */
[----:B------:R-:W-:Y:S01]  /*e5e0*/  FFMA R18, R18, R11, 1.1641532182693481445e-10 ;  /* 0x2f00000012127423 */ /* 0x000fe2000000000b */
[C---:B------:R-:W-:Y:S02]  /*e5f0*/  @!P1 LOP3.LUT R24, R19.reuse, 0xffffff7f, RZ, 0xc0, !PT ;  /* 0xffffff7f13189812 */ /* 0x040fe400078ec0ff */
[----:B------:R-:W-:Y:S01]  /*e600*/  FSETP.GEU.OR P4, PT, R22, UR10, !P5 ;  /* 0x0000000a16007c0b */ /* 0x000fe2000ef8e400 */
[----:B------:R-:W-:Y:S01]  /*e610*/  IMAD.SHL.U32 R22, R2, 0x2, RZ ;  /* 0x0000000202167824 */ /* 0x000fe200078e00ff */
[----:B------:R-:W-:Y:S01]  /*e620*/  @P1 LOP3.LUT R24, R19, 0x80, RZ, 0xfc, !PT ;  /* 0x0000008013181812 */ /* 0x000fe200078efcff */
[----:B------:R-:W-:Y:S01]  /*e630*/  IMAD.SHL.U32 R19, R14, 0x10, RZ ;  /* 0x000000100e137824 */ /* 0x000fe200078e00ff */
[----:B------:R-:W-:-:S02]  /*e640*/  FSETP.GT.AND P5, PT, R26, UR11, PT ;  /* 0x0000000b1a007c0b */ /* 0x000fc4000bfa4000 */
[----:B------:R-:W-:Y:S02]  /*e650*/  FSETP.GT.AND P1, PT, R18, UR11, PT ;  /* 0x0000000b12007c0b */ /* 0x000fe4000bf24000 */
[----:B------:R-:W-:Y:S02]  /*e660*/  FSETP.LT.AND P5, PT, R26, UR10, P5 ;  /* 0x0000000a1a007c0b */ /* 0x000fe4000afa1000 */
[----:B------:R-:W-:Y:S02]  /*e670*/  SHF.R.U32.HI R26, RZ, 0x2, R15 ;  /* 0x00000002ff1a7819 */ /* 0x000fe4000001160f */
[----:B------:R-:W-:Y:S02]  /*e680*/  LOP3.LUT R19, R14, R19, R22, 0x96, !PT ;  /* 0x000000130e137212 */ /* 0x000fe400078e9616 */
[----:B------:R-:W-:Y:S02]  /*e690*/  FSETP.LT.AND P1, PT, R18, UR10, P1 ;  /* 0x0000000a12007c0b */ /* 0x000fe40008f21000 */
[----:B------:R-:W-:Y:S01]  /*e6a0*/  LOP3.LUT R22, R26, R15, RZ, 0x3c, !PT ;  /* 0x0000000f1a167212 */ /* 0x000fe200078e3cff */
[----:B------:R-:W-:Y:S01]  /*e6b0*/  VIADD R15, R10, 0x425d3c ;  /* 0x00425d3c0a0f7836 */ /* 0x000fe20000000000 */
[----:B------:R-:W-:-:S02]  /*e6c0*/  LOP3.LUT R18, R19, R2, RZ, 0x3c, !PT ;  /* 0x0000000213127212 */ /* 0x000fc400078e3cff */
[----:B------:R-:W-:Y:S01]  /*e6d0*/  @!P4 LOP3.LUT R23, R24, 0x100, RZ, 0xfc, !PT ;  /* 0x000001001817c812 */ /* 0x000fe200078efcff */
[----:B------:R-:W-:Y:S01]  /*e6e0*/  IMAD.SHL.U32 R2, R22, 0x2, RZ ;  /* 0x0000000216027824 */ /* 0x000fe200078e00ff */
[----:B------:R-:W-:Y:S01]  /*e6f0*/  @P4 LOP3.LUT R23, R24, 0xfffffeff, RZ, 0xc0, !PT ;  /* 0xfffffeff18174812 */ /* 0x000fe200078ec0ff */
[C---:B------:R-:W-:Y:S01]  /*e700*/  IMAD.SHL.U32 R19, R18.reuse, 0x10, RZ ;  /* 0x0000001012137824 */ /* 0x040fe200078e00ff */
[----:B------:R-:W-:Y:S02]  /*e710*/  SHF.R.U32.HI R24, RZ, 0x2, R17 ;  /* 0x00000002ff187819 */ /* 0x000fe40000011611 */
[----:B------:R-:W-:Y:S02]  /*e720*/  @!P5 LOP3.LUT R25, R23, 0xfffffdff, RZ, 0xc0, !PT ;  /* 0xfffffdff1719d812 */ /* 0x000fe400078ec0ff */
[C---:B------:R-:W-:Y:S01]  /*e730*/  LOP3.LUT R27, R18.reuse, R19, R2, 0x96, !PT ;  /* 0x00000013121b7212 */ /* 0x040fe200078e9602 */
[----:B------:R-:W-:Y:S01]  /*e740*/  IMAD.IADD R19, R18, 0x1, R15 ;  /* 0x0000000112137824 */ /* 0x000fe200078e020f */
[----:B------:R-:W-:-:S02]  /*e750*/  LOP3.LUT R2, R24, R17, RZ, 0x3c, !PT ;  /* 0x0000001118027212 */ /* 0x000fc400078e3cff */
[----:B------:R-:W-:Y:S02]  /*e760*/  LOP3.LUT R22, R27, R22, RZ, 0x3c, !PT ;  /* 0x000000161b167212 */ /* 0x000fe400078e3cff */
[----:B------:R-:W-:Y:S02]  /*e770*/  @P5 LOP3.LUT R25, R23, 0x200, RZ, 0xfc, !PT ;  /* 0x0000020017195812 */ /* 0x000fe400078efcff */
[----:B------:R-:W-:Y:S01]  /*e780*/  I2FP.F32.U32 R24, R19 ;  /* 0x0000001300187245 */ /* 0x000fe20000201000 */
[----:B------:R-:W-:Y:S01]  /*e790*/  IMAD.SHL.U32 R19, R2, 0x2, RZ ;  /* 0x0000000202137824 */ /* 0x000fe200078e00ff */
[C---:B------:R-:W-:Y:S01]  /*e7a0*/  @!P1 LOP3.LUT R23, R25.reuse, 0xfffffbff, RZ, 0xc0, !PT ;  /* 0xfffffbff19179812 */ /* 0x040fe200078ec0ff */
[----:B------:R-:W-:Y:S01]  /*e7b0*/  IMAD.SHL.U32 R17, R22, 0x10, RZ ;  /* 0x0000001016117824 */ /* 0x000fe200078e00ff */
[----:B------:R-:W-:Y:S01]  /*e7c0*/  @P1 LOP3.LUT R23, R25, 0x400, RZ, 0xfc, !PT ;  /* 0x0000040019171812 */ /* 0x000fe200078efcff */
[----:B------:R-:W-:Y:S01]  /*e7d0*/  FFMA R24, R24, R11, 1.1641532182693481445e-10 ;  /* 0x2f00000018187423 */ /* 0x000fe2000000000b */
[----:B------:R-:W-:-:S02]  /*e7e0*/  SHF.R.U32.HI R25, RZ, 0x2, R16 ;  /* 0x00000002ff197819 */ /* 0x000fc40000011610 */
[----:B------:R-:W-:Y:S02]  /*e7f0*/  LOP3.LUT R19, R22, R17, R19, 0x96, !PT ;  /* 0x0000001116137212 */ /* 0x000fe400078e9613 */
[----:B------:R-:W-:Y:S02]  /*e800*/  IADD3 R17, PT, PT, R15, 0x587c5, R22 ;  /* 0x000587c50f117810 */ /* 0x000fe40007ffe016 */
[----:B------:R-:W-:Y:S02]  /*e810*/  FSETP.GT.AND P5, PT, R24, UR11, PT ;  /* 0x0000000b18007c0b */ /* 0x000fe4000bfa4000 */
[----:B------:R-:W-:Y:S02]  /*e820*/  LOP3.LUT R16, R25, R16, RZ, 0x3c, !PT ;  /* 0x0000001019107212 */ /* 0x000fe400078e3cff */
[----:B------:R-:W-:Y:S02]  /*e830*/  LOP3.LUT R2, R19, R2, RZ, 0x3c, !PT ;  /* 0x0000000213027212 */ /* 0x000fe400078e3cff */
[----:B------:R-:W-:-:S02]  /*e840*/  I2FP.F32.U32 R26, R17 ;  /* 0x00000011001a7245 */ /* 0x000fc40000201000 */
[----:B------:R-:W-:Y:S01]  /*e850*/  FSETP.LT.AND P5, PT, R24, UR10, P5 ;  /* 0x0000000a18007c0b */ /* 0x000fe2000afa1000 */
[----:B------:R-:W-:Y:S01]  /*e860*/  IMAD.SHL.U32 R24, R16, 0x2, RZ ;  /* 0x0000000210187824 */ /* 0x000fe200078e00ff */
[----:B------:R-:W-:Y:S01]  /*e870*/  SHF.R.U32.HI R17, RZ, 0x2, R14 ;  /* 0x00000002ff117819 */ /* 0x000fe2000001160e */
[----:B------:R-:W-:Y:S02]  /*e880*/  IMAD.SHL.U32 R25, R2, 0x10, RZ ;  /* 0x0000001002197824 */ /* 0x000fe400078e00ff */
[----:B------:R-:W-:Y:S01]  /*e890*/  FFMA R19, R26, R11, 1.1641532182693481445e-10 ;  /* 0x2f0000001a137423 */ /* 0x000fe2000000000b */
[----:B------:R-:W-:Y:S02]  /*e8a0*/  SHF.R.U32.HI R27, RZ, 0x2, R18 ;  /* 0x00000002ff1b7819 */ /* 0x000fe40000011612 */
[----:B------:R-:W-:Y:S02]  /*e8b0*/  LOP3.LUT R17, R17, R14, RZ, 0x3c, !PT ;  /* 0x0000000e11117212 */ /* 0x000fe400078e3cff */
[----:B------:R-:W-:-:S02]  /*e8c0*/  IADD3 R14, PT, PT, R15, 0xb0f8a, R2 ;  /* 0x000b0f8a0f0e7810 */ /* 0x000fc40007ffe002 */
[----:B------:R-:W-:Y:S02]  /*e8d0*/  LOP3.LUT R25, R2, R25, R24, 0x96, !PT ;  /* 0x0000001902197212 */ /* 0x000fe400078e9618 */
[----:B------:R-:W-:Y:S02]  /*e8e0*/  I2FP.F32.U32 R24, R14 ;  /* 0x0000000e00187245 */ /* 0x000fe40000201000 */
[----:B------:R-:W-:Y:S02]  /*e8f0*/  FSETP.GT.AND P1, PT, R19, UR11, PT ;  /* 0x0000000b13007c0b */ /* 0x000fe4000bf24000 */
[----:B------:R-:W-:Y:S01]  /*e900*/  LOP3.LUT R14, R25, R16, RZ, 0x3c, !PT ;  /* 0x00000010190e7212 */ /* 0x000fe200078e3cff */
[----:B------:R-:W-:Y:S01]  /*e910*/  IMAD.SHL.U32 R25, R17, 0x2, RZ ;  /* 0x0000000211197824 */ /* 0x000fe200078e00ff */
[----:B------:R-:W-:Y:S01]  /*e920*/  FSETP.GEU.OR P1, PT, R19, UR10, !P1 ;  /* 0x0000000a13007c0b */ /* 0x000fe2000cf2e400 */
[----:B------:R-:W-:Y:S01]  /*e930*/  FFMA R16, R24, R11, 1.1641532182693481445e-10 ;  /* 0x2f00000018107423 */ /* 0x000fe2000000000b */
[----:B------:R-:W-:Y:S01]  /*e940*/  IADD3 R15, PT, PT, R15, 0x10974f, R14 ;  /* 0x0010974f0f0f7810 */ /* 0x000fe20007ffe00e */
[----:B------:R-:W-:Y:S01]  /*e950*/  IMAD.SHL.U32 R19, R14, 0x10, RZ ;  /* 0x000000100e137824 */ /* 0x000fe200078e00ff */
[----:B------:R-:W-:-:S02]  /*e960*/  LOP3.LUT R18, R27, R18, RZ, 0x3c, !PT ;  /* 0x000000121b127212 */ /* 0x000fc400078e3cff */
[----:B------:R-:W-:Y:S02]  /*e970*/  FSETP.GT.AND P4, PT, R16, UR11, PT ;  /* 0x0000000b10007c0b */ /* 0x000fe4000bf84000 */
[----:B------:R-:W-:Y:S02]  /*e980*/  LOP3.LUT R26, R14, R19, R25, 0x96, !PT ;  /* 0x000000130e1a7212 */ /* 0x000fe400078e9619 */
[----:B------:R-:W-:Y:S01]  /*e990*/  I2FP.F32.U32 R24, R15 ;  /* 0x0000000f00187245 */ /* 0x000fe20000201000 */
[----:B------:R-:W-:Y:S01]  /*e9a0*/  IMAD.SHL.U32 R15, R18, 0x2, RZ ;  /* 0x00000002120f7824 */ /* 0x000fe200078e00ff */
[----:B------:R-:W-:Y:S02]  /*e9b0*/  LOP3.LUT R17, R26, R17, RZ, 0x3c, !PT ;  /* 0x000000111a117212 */ /* 0x000fe400078e3cff */
[----:B------:R-:W-:Y:S01]  /*e9c0*/  FSETP.LT.AND P4, PT, R16, UR10, P4 ;  /* 0x0000000a10007c0b */ /* 0x000fe2000a781000 */
[----:B------:R-:W-:Y:S01]  /*e9d0*/  FFMA R24, R24, R11, 1.1641532182693481445e-10 ;  /* 0x2f00000018187423 */ /* 0x000fe2000000000b */
[----:B------:R-:W-:Y:S01]  /*e9e0*/  @!P5 LOP3.LUT R25, R23, 0xfffff7ff, RZ, 0xc0, !PT ;  /* 0xfffff7ff1719d812 */ /* 0x000fe200078ec0ff */
[----:B------:R-:W-:Y:S01]  /*e9f0*/  IMAD.SHL.U32 R16, R17, 0x10, RZ ;  /* 0x0000001011107824 */ /* 0x000fe200078e00ff */
[----:B------:R-:W-:-:S02]  /*ea00*/  @P5 LOP3.LUT R25, R23, 0x800, RZ, 0xfc, !PT ;  /* 0x0000080017195812 */ /* 0x000fc400078efcff */
[----:B------:R-:W-:Y:S02]  /*ea10*/  SHF.R.U32.HI R23, RZ, 0x2, R22 ;  /* 0x00000002ff177819 */ /* 0x000fe40000011616 */
[----:B------:R-:W-:Y:S01]  /*ea20*/  LOP3.LUT R19, R17, R16, R15, 0x96, !PT ;  /* 0x0000001011137212 */ /* 0x000fe200078e960f */
[----:B------:R-:W-:Y:S01]  /*ea30*/  VIADD R16, R10, 0x587c50 ;  /* 0x00587c500a107836 */ /* 0x000fe20000000000 */
[C---:B------:R-:W-:Y:S02]  /*ea40*/  FSETP.GT.AND P5, PT, R24.reuse, UR11, PT ;  /* 0x0000000b18007c0b */ /* 0x040fe4000bfa4000 */
[----:B------:R-:W-:Y:S02]  /*ea50*/  LOP3.LUT R15, R23, R22, RZ, 0x3c, !PT ;  /* 0x00000016170f7212 */ /* 0x000fe400078e3cff */
[----:B------:R-:W-:Y:S02]  /*ea60*/  LOP3.LUT R19, R19, R18, RZ, 0x3c, !PT ;  /* 0x0000001213137212 */ /* 0x000fe400078e3cff */
[----:B------:R-:W-:Y:S01]  /*ea70*/  FSETP.LT.AND P5, PT, R24, UR10, P5 ;  /* 0x0000000a18007c0b */ /* 0x000fe2000afa1000 */
[----:B------:R-:W-:Y:S01]  /*ea80*/  IMAD.SHL.U32 R22, R15, 0x2, RZ ;  /* 0x000000020f167824 */ /* 0x000fe200078e00ff */
[----:B------:R-:W-:Y:S01]  /*ea90*/  @!P1 LOP3.LUT R26, R25, 0x1000, RZ, 0xfc, !PT ;  /* 0x00001000191a9812 */ /* 0x000fe200078efcff */
[----:B------:R-:W-:Y:S01]  /*eaa0*/  IMAD.SHL.U32 R18, R19, 0x10, RZ ;  /* 0x0000001013127824 */ /* 0x000fe200078e00ff */
[----:B------:R-:W-:-:S02]  /*eab0*/  @P1 LOP3.LUT R26, R25, 0xffffefff, RZ, 0xc0, !PT ;  /* 0xffffefff191a1812 */ /* 0x000fc400078ec0ff */
[----:B------:R-:W-:Y:S02]  /*eac0*/  SHF.R.U32.HI R25, RZ, 0x2, R2 ;  /* 0x00000002ff197819 */ /* 0x000fe40000011602 */
[----:B------:R-:W-:Y:S01]  /*ead0*/  LOP3.LUT R22, R19, R18, R22, 0x96, !PT ;  /* 0x0000001213167212 */ /* 0x000fe200078e9616 */
[----:B------:R-:W-:Y:S01]  /*eae0*/  IMAD.IADD R18, R17, 0x1, R16 ;  /* 0x0000000111127824 */ /* 0x000fe200078e0210 */
[C---:B------:R-:W-:Y:S02]  /*eaf0*/  @!P4 LOP3.LUT R24, R26.reuse, 0xffffdfff, RZ, 0xc0, !PT ;  /* 0xffffdfff1a18c812 */ /* 0x040fe400078ec0ff */
[----:B------:R-:W-:Y:S02]  /*eb00*/  @P4 LOP3.LUT R24, R26, 0x2000, RZ, 0xfc, !PT ;  /* 0x000020001a184812 */ /* 0x000fe400078efcff */
[----:B------:R-:W-:Y:S02]  /*eb10*/  LOP3.LUT R2, R25, R2, RZ, 0x3c, !PT ;  /* 0x0000000219027212 */ /* 0x000fe400078e3cff */
[----:B------:R-:W-:-:S02]  /*eb20*/  LOP3.LUT R15, R22, R15, RZ, 0x3c, !PT ;  /* 0x0000000f160f7212 */ /* 0x000fc400078e3cff */
[C---:B------:R-:W-:Y:S02]  /*eb30*/  @!P5 LOP3.LUT R23, R24.reuse, 0xffffbfff, RZ, 0xc0, !PT ;  /* 0xffffbfff1817d812 */ /* 0x040fe400078ec0ff */
[----:B------:R-:W-:Y:S01]  /*eb40*/  I2FP.F32.U32 R18, R18 ;  /* 0x0000001200127245 */ /* 0x000fe20000201000 */
[C---:B------:R-:W-:Y:S01]  /*eb50*/  IMAD.SHL.U32 R22, R15.reuse, 0x10, RZ ;  /* 0x000000100f167824 */ /* 0x040fe200078e00ff */
[----:B------:R-:W-:Y:S01]  /*eb60*/  @P5 LOP3.LUT R23, R24, 0x4000, RZ, 0xfc, !PT ;  /* 0x0000400018175812 */ /* 0x000fe200078efcff */
[----:B------:R-:W-:Y:S01]  /*eb70*/  IMAD.SHL.U32 R24, R2, 0x2, RZ ;  /* 0x0000000202187824 */ /* 0x000fe200078e00ff */
[----:B------:R-:W-:Y:S01]  /*eb80*/  SHF.R.U32.HI R27, RZ, 0x2, R14 ;  /* 0x00000002ff1b7819 */ /* 0x000fe2000001160e */
[----:B------:R-:W-:Y:S01]  /*eb90*/  FFMA R18, R18, R11, 1.1641532182693481445e-10 ;  /* 0x2f00000012127423 */ /* 0x000fe2000000000b */
[----:B------:R-:W-:Y:S02]  /*eba0*/  SHF.R.U32.HI R26, RZ, 0x2, R19 ;  /* 0x00000002ff1a7819 */ /* 0x000fe40000011613 */
[----:B------:R-:W-:-:S02]  /*ebb0*/  LOP3.LUT R25, R15, R22, R24, 0x96, !PT ;  /* 0x000000160f197212 */ /* 0x000fc400078e9618 */
[C---:B------:R-:W-:Y:S02]  /*ebc0*/  FSETP.GT.AND P1, PT, R18.reuse, UR11, PT ;  /* 0x0000000b12007c0b */ /* 0x040fe4000bf24000 */
[----:B------:R-:W-:Y:S02]  /*ebd0*/  LOP3.LUT R14, R27, R14, RZ, 0x3c, !PT ;  /* 0x0000000e1b0e7212 */ /* 0x000fe400078e3cff */
[----:B------:R-:W-:Y:S02]  /*ebe0*/  LOP3.LUT R2, R25, R2, RZ, 0x3c, !PT ;  /* 0x0000000219027212 */ /* 0x000fe400078e3cff */
[----:B------:R-:W-:Y:S01]  /*ebf0*/  FSETP.LT.AND P4, PT, R18, UR10, P1 ;  /* 0x0000000a12007c0b */ /* 0x000fe20008f81000 */
[----:B------:R-:W-:Y:S01]  /*ec00*/  IMAD.SHL.U32 R24, R14, 0x2, RZ ;  /* 0x000000020e187824 */ /* 0x000fe200078e00ff */
[----:B------:R-:W-:Y:S01]  /*ec10*/  SHF.R.U32.HI R18, RZ, 0x2, R17 ;  /* 0x00000002ff127819 */ /* 0x000fe20000011611 */
[----:B------:R-:W-:Y:S01]  /*ec20*/  IMAD.SHL.U32 R25, R2, 0x10, RZ ;  /* 0x0000001002197824 */ /* 0x000fe200078e00ff */
[----:B------:R-:W-:-:S02]  /*ec30*/  IADD3 R22, PT, PT, R16, 0x587c5, R19 ;  /* 0x000587c510167810 */ /* 0x000fc40007ffe013 */
[----:B------:R-:W-:Y:S02]  /*ec40*/  LOP3.LUT R18, R18, R17, RZ, 0x3c, !PT ;  /* 0x0000001112127212 */ /* 0x000fe400078e3cff */
[----:B------:R-:W-:Y:S02]  /*ec50*/  LOP3.LUT R17, R2, R25, R24, 0x96, !PT ;  /* 0x0000001902117212 */ /* 0x000fe400078e9618 */
[----:B------:R-:W-:Y:S01]  /*ec60*/  I2FP.F32.U32 R22, R22 ;  /* 0x0000001600167245 */ /* 0x000fe20000201000 */
[----:B------:R-:W-:Y:S01]  /*ec70*/  IMAD.SHL.U32 R25, R18, 0x2, RZ ;  /* 0x0000000212197824 */ /* 0x000fe200078e00ff */
[----:B------:R-:W-:Y:S02]  /*ec80*/  IADD3 R24, PT, PT, R16, 0xb0f8a, R15 ;  /* 0x000b0f8a10187810 */ /* 0x000fe40007ffe00f */
[----:B------:R-:W-:Y:S01]  /*ec90*/  LOP3.LUT R17, R17, R14, RZ, 0x3c, !PT ;  /* 0x0000000e11117212 */ /* 0x000fe200078e3cff */
[----:B------:R-:W-:Y:S01]  /*eca0*/  FFMA R22, R22, R11, 1.1641532182693481445e-10 ;  /* 0x2f00000016167423 */ /* 0x000fe2000000000b */
[----:B------:R-:W-:-:S02]  /*ecb0*/  I2FP.F32.U32 R14, R24 ;  /* 0x00000018000e7245 */ /* 0x000fc40000201000 */
[----:B------:R-:W-:Y:S01]  /*ecc0*/  IADD3 R16, PT, PT, R16, 0x10974f, R2 ;  /* 0x0010974f10107810 */ /* 0x000fe20007ffe002 */
[C---:B------:R-:W-:Y:S01]  /*ecd0*/  IMAD.SHL.U32 R24, R17.reuse, 0x10, RZ ;  /* 0x0000001011187824 */ /* 0x040fe200078e00ff */
[----:B------:R-:W-:Y:S01]  /*ece0*/  FSETP.GT.AND P1, PT, R22, UR11, PT ;  /* 0x0000000b16007c0b */ /* 0x000fe2000bf24000 */
[----:B------:R-:W-:Y:S01]  /*ecf0*/  FFMA R14, R14, R11, 1.1641532182693481445e-10 ;  /* 0x2f0000000e0e7423 */ /* 0x000fe2000000000b */
[----:B------:R-:W-:Y:S02]  /*ed00*/  LOP3.LUT R19, R26, R19, RZ, 0x3c, !PT ;  /* 0x000000131a137212 */ /* 0x000fe400078e3cff */
[----:B------:R-:W-:Y:S02]  /*ed10*/  LOP3.LUT R25, R17, R24, R25, 0x96, !PT ;  /* 0x0000001811197212 */ /* 0x000fe400078e9619 */
[----:B------:R-:W-:Y:S02]  /*ed20*/  FSETP.GEU.OR P1, PT, R22, UR10, !P1 ;  /* 0x0000000a16007c0b */ /* 0x000fe4000cf2e400 */
[----:B------:R-:W-:-:S02]  /*ed30*/  @!P4 LOP3.LUT R22, R23, 0xffff7fff, RZ, 0xc0, !PT ;  /* 0xffff7fff1716c812 */ /* 0x000fc400078ec0ff */
[----:B------:R-:W-:Y:S02]  /*ed40*/  @P4 LOP3.LUT R22, R23, 0x8000, RZ, 0xfc, !PT ;  /* 0x0000800017164812 */ /* 0x000fe400078efcff */
[----:B------:R-:W-:Y:S01]  /*ed50*/  LOP3.LUT R23, R25, R18, RZ, 0x3c, !PT ;  /* 0x0000001219177212 */ /* 0x000fe200078e3cff */
[----:B------:R-:W-:Y:S01]  /*ed60*/  IMAD.SHL.U32 R25, R19, 0x2, RZ ;  /* 0x0000000213197824 */ /* 0x000fe200078e00ff */
[----:B------:R-:W-:Y:S02]  /*ed70*/  I2FP.F32.U32 R16, R16 ;  /* 0x0000001000107245 */ /* 0x000fe40000201000 */
[----:B------:R-:W-:Y:S01]  /*ed80*/  FSETP.GT.AND P4, PT, R14, UR11, PT ;  /* 0x0000000b0e007c0b */ /* 0x000fe2000bf84000 */
[C---:B------:R-:W-:Y:S01]  /*ed90*/  IMAD.SHL.U32 R24, R23.reuse, 0x10, RZ ;  /* 0x0000001017187824 */ /* 0x040fe200078e00ff */
[----:B------:R-:W-:Y:S01]  /*eda0*/  SHF.R.U32.HI R18, RZ, 0x2, R15 ;  /* 0x00000002ff127819 */ /* 0x000fe2000001160f */
[----:B------:R-:W-:Y:S01]  /*edb0*/  FFMA R16, R16, R11, 1.1641532182693481445e-10 ;  /* 0x2f00000010107423 */ /* 0x000fe2000000000b */
[----:B------:R-:W-:Y:S01]  /*edc0*/  FSETP.LT.AND P4, PT, R14, UR10, P4 ;  /* 0x0000000a0e007c0b */ /* 0x000fe2000a781000 */
[----:B------:R-:W-:Y:S01]  /*edd0*/  VIADD R14, R10, 0x6e9b64 ;  /* 0x006e9b640a0e7836 */ /* 0x000fe20000000000 */
[----:B------:R-:W-:-:S02]  /*ede0*/  LOP3.LUT R24, R23, R24, R25, 0x96, !PT ;  /* 0x0000001817187212 */ /* 0x000fc400078e9619 */
[----:B------:R-:W-:Y:S02]  /*edf0*/  FSETP.GT.AND P5, PT, R16, UR11, PT ;  /* 0x0000000b10007c0b */ /* 0x000fe4000bfa4000 */
[----:B------:R-:W-:Y:S02]  /*ee00*/  LOP3.LUT R15, R18, R15, RZ, 0x3c, !PT ;  /* 0x0000000f120f7212 */ /* 0x000fe400078e3cff */
[----:B------:R-:W-:Y:S02]  /*ee10*/  LOP3.LUT R19, R24, R19, RZ, 0x3c, !PT ;  /* 0x0000001318137212 */ /* 0x000fe400078e3cff */
[----:B------:R-:W-:Y:S01]  /*ee20*/  FSETP.LT.AND P5, PT, R16, UR10, P5 ;  /* 0x0000000a10007c0b */ /* 0x000fe2000afa1000 */
[----:B------:R-:W-:Y:S01]  /*ee30*/  IMAD.IADD R16, R17, 0x1, R14 ;  /* 0x0000000111107824 */ /* 0x000fe200078e020e */
[C---:B------:R-:W-:Y:S01]  /*ee40*/  @!P1 LOP3.LUT R18, R22.reuse, 0x10000, RZ, 0xfc, !PT ;  /* 0x0001000016129812 */ /* 0x040fe200078efcff */
[----:B------:R-:W-:Y:S01]  /*ee50*/  IMAD.SHL.U32 R24, R15, 0x2, RZ ;  /* 0x000000020f187824 */ /* 0x000fe200078e00ff */
[----:B------:R-:W-:Y:S01]  /*ee60*/  @P1 LOP3.LUT R18, R22, 0xfffeffff, RZ, 0xc0, !PT ;  /* 0xfffeffff16121812 */ /* 0x000fe200078ec0ff */
[----:B------:R-:W-:Y:S01]  /*ee70*/  IMAD.SHL.U32 R22, R19, 0x10, RZ ;  /* 0x0000001013167824 */ /* 0x000fe200078e00ff */
[----:B------:R-:W-:-:S02]  /*ee80*/  I2FP.F32.U32 R16, R16 ;  /* 0x0000001000107245 */ /* 0x000fc40000201000 */
[----:B------:R-:W-:Y:S02]  /*ee90*/  SHF.R.U32.HI R25, RZ, 0x2, R2 ;  /* 0x00000002ff197819 */ /* 0x000fe40000011602 */
[----:B------:R-:W-:Y:S01]  /*eea0*/  LOP3.LUT R24, R19, R22, R24, 0x96, !PT ;  /* 0x0000001613187212 */ /* 0x000fe200078e9618 */
[----:B------:R-:W-:Y:S01]  /*eeb0*/  FFMA R16, R16, R11, 1.1641532182693481445e-10 ;  /* 0x2f00000010107423 */ /* 0x000fe2000000000b */
[----:B------:R-:W-:Y:S02]  /*eec0*/  LOP3.LUT R2, R25, R2, RZ, 0x3c, !PT ;  /* 0x0000000219027212 */ /* 0x000fe400078e3cff */
[----:B------:R-:W-:Y:S02]  /*eed0*/  LOP3.LUT R25, R24, R15, RZ, 0x3c, !PT ;  /* 0x0000000f18197212 */ /* 0x000fe400078e3cff */
[----:B------:R-:W-:Y:S01]  /*eee0*/  FSETP.GT.AND P1, PT, R16, UR11, PT ;  /* 0x0000000b10007c0b */ /* 0x000fe2000bf24000 */
[----:B------:R-:W-:Y:S01]  /*eef0*/  IMAD.SHL.U32 R26, R2, 0x2, RZ ;  /* 0x00000002021a7824 */ /* 0x000fe200078e00ff */
[----:B------:R-:W-:Y:S01]  /*ef00*/  IADD3 R15, PT, PT, R14, 0x587c5, R23 ;  /* 0x000587c50e0f7810 */ /* 0x000fe20007ffe017 */
[----:B------:R-:W-:Y:S01]  /*ef10*/  IMAD.SHL.U32 R24, R25, 0x10, RZ ;  /* 0x0000001019187824 */ /* 0x000fe200078e00ff */
[----:B------:R-:W-:-:S02]  /*ef20*/  @!P4 LOP3.LUT R22, R18, 0xfffdffff, RZ, 0xc0, !PT ;  /* 0xfffdffff1216c812 */ /* 0x000fc400078ec0ff */
[----:B------:R-:W-:Y:S02]  /*ef30*/  @P4 LOP3.LUT R22, R18, 0x20000, RZ, 0xfc, !PT ;  /* 0x0002000012164812 */ /* 0x000fe400078efcff */
[----:B------:R-:W-:Y:S02]  /*ef40*/  FSETP.LT.AND P1, PT, R16, UR10, P1 ;  /* 0x0000000a10007c0b */ /* 0x000fe40008f21000 */
[----:B------:R-:W-:Y:S02]  /*ef50*/  I2FP.F32.U32 R18, R15 ;  /* 0x0000000f00127245 */ /* 0x000fe40000201000 */
[----:B------:R-:W-:Y:S02]  /*ef60*/  SHF.R.U32.HI R16, RZ, 0x2, R17 ;  /* 0x00000002ff107819 */ /* 0x000fe40000011611 */
[----:B------:R-:W-:Y:S01]  /*ef70*/  LOP3.LUT R15, R25, R24, R26, 0x96, !PT ;  /* 0x00000018190f7212 */ /* 0x000fe200078e961a */
[----:B------:R-:W-:Y:S01]  /*ef80*/  FFMA R18, R18, R11, 1.1641532182693481445e-10 ;  /* 0x2f00000012127423 */ /* 0x000fe2000000000b */
[----:B------:R-:W-:-:S02]  /*ef90*/  LOP3.LUT R17, R16, R17, RZ, 0x3c, !PT ;  /* 0x0000001110117212 */ /* 0x000fc400078e3cff */
[----:B------:R-:W-:Y:S02]  /*efa0*/  LOP3.LUT R16, R15, R2, RZ, 0x3c, !PT ;  /* 0x000000020f107212 */ /* 0x000fe400078e3cff */
[----:B------:R-:W-:Y:S01]  /*efb0*/  FSETP.GT.AND P4, PT, R18, UR11, PT ;  /* 0x0000000b12007c0b */ /* 0x000fe2000bf84000 */
[----:B------:R-:W-:Y:S01]  /*efc0*/  IMAD.SHL.U32 R2, R17, 0x2, RZ ;  /* 0x0000000211027824 */ /* 0x000fe200078e00ff */
[----:B------:R-:W-:Y:S01]  /*efd0*/  @!P5 LOP3.LUT R24, R22, 0xfffbffff, RZ, 0xc0, !PT ;  /* 0xfffbffff1618d812 */ /* 0x000fe200078ec0ff */
[----:B------:R-:W-:Y:S01]  /*efe0*/  IMAD.SHL.U32 R15, R16, 0x10, RZ ;  /* 0x00000010100f7824 */ /* 0x000fe200078e00ff */
[----:B------:R-:W-:Y:S02]  /*eff0*/  @P5 LOP3.LUT R24, R22, 0x40000, RZ, 0xfc, !PT ;  /* 0x0004000016185812 */ /* 0x000fe400078efcff */
[----:B------:R-:W-:Y:S02]  /*f000*/  FSETP.GEU.OR P4, PT, R18, UR10, !P4 ;  /* 0x0000000a12007c0b */ /* 0x000fe4000e78e400 */
[----:B------:R-:W-:-:S02]  /*f010*/  SHF.R.U32.HI R18, RZ, 0x2, R23 ;  /* 0x00000002ff127819 */ /* 0x000fc40000011617 */
[----:B------:R-:W-:Y:S02]  /*f020*/  LOP3.LUT R22, R16, R15, R2, 0x96, !PT ;  /* 0x0000000f10167212 */ /* 0x000fe400078e9602 */
[----:B------:R-:W-:Y:S02]  /*f030*/  LOP3.LUT R2, R18, R23, RZ, 0x3c, !PT ;  /* 0x0000001712027212 */ /* 0x000fe400078e3cff */
[----:B------:R-:W-:Y:S02]  /*f040*/  LOP3.LUT R22, R22, R17, RZ, 0x3c, !PT ;  /* 0x0000001116167212 */ /* 0x000fe400078e3cff */
[C---:B------:R-:W-:Y:S02]  /*f050*/  @!P1 LOP3.LUT R26, R24.reuse, 0xfff7ffff, RZ, 0xc0, !PT ;  /* 0xfff7ffff181a9812 */ /* 0x040fe400078ec0ff */
[----:B------:R-:W-:Y:S01]  /*f060*/  @P1 LOP3.LUT R26, R24, 0x80000, RZ, 0xfc, !PT ;  /* 0x00080000181a1812 */ /* 0x000fe200078efcff */
[----:B------:R-:W-:Y:S01]  /*f070*/  IMAD.SHL.U32 R24, R2, 0x2, RZ ;  /* 0x0000000202187824 */ /* 0x000fe200078e00ff */
[--C-:B------:R-:W-:Y:S01]  /*f080*/  IADD3 R15, PT, PT, R14, 0xb0f8a, R19.reuse ;  /* 0x000b0f8a0e0f7810 */ /* 0x100fe20007ffe013 */
[----:B------:R-:W-:Y:S01]  /*f090*/  IMAD.SHL.U32 R23, R22, 0x10, RZ ;  /* 0x0000001016177824 */ /* 0x000fe200078e00ff */
[----:B------:R-:W-:-:S02]  /*f0a0*/  SHF.R.U32.HI R28, RZ, 0x2, R19 ;  /* 0x00000002ff1c7819 */ /* 0x000fc40000011613 */
[----:B------:R-:W-:Y:S02]  /*f0b0*/  I2FP.F32.U32 R18, R15 ;  /* 0x0000000f00127245 */ /* 0x000fe40000201000 */
[----:B------:R-:W-:Y:S02]  /*f0c0*/  LOP3.LUT R23, R22, R23, R24, 0x96, !PT ;  /* 0x0000001716177212 */ /* 0x000fe400078e9618 */
[----:B------:R-:W-:Y:S01]  /*f0d0*/  LOP3.LUT R19, R28, R19, RZ, 0x3c, !PT ;  /* 0x000000131c137212 */ /* 0x000fe200078e3cff */
[----:B------:R-:W-:Y:S01]  /*f0e0*/  FFMA R15, R18, R11, 1.1641532182693481445e-10 ;  /* 0x2f000000120f7423 */ /* 0x000fe2000000000b */
[----:B------:R-:W-:Y:S02]  /*f0f0*/  IADD3 R14, PT, PT, R14, 0x10974f, R25 ;  /* 0x0010974f0e0e7810 */ /* 0x000fe40007ffe019 */
[----:B------:R-:W-:Y:S01]  /*f100*/  LOP3.LUT R2, R23, R2, RZ, 0x3c, !PT ;  /* 0x0000000217027212 */ /* 0x000fe200078e3cff */
[----:B------:R-:W-:Y:S01]  /*f110*/  IMAD.SHL.U32 R18, R19, 0x2, RZ ;  /* 0x0000000213127824 */ /* 0x000fe200078e00ff */
[----:B------:R-:W-:-:S02]  /*f120*/  I2FP.F32.U32 R14, R14 ;  /* 0x0000000e000e7245 */ /* 0x000fc40000201000 */
[----:B------:R-:W-:Y:S01]  /*f130*/  @!P4 LOP3.LUT R17, R26, 0x100000, RZ, 0xfc, !PT ;  /* 0x001000001a11c812 */ /* 0x000fe200078efcff */
[----:B------:R-:W-:Y:S01]  /*f140*/  IMAD.SHL.U32 R23, R2, 0x10, RZ ;  /* 0x0000001002177824 */ /* 0x000fe200078e00ff */
[----:B------:R-:W-:Y:S01]  /*f150*/  @P4 LOP3.LUT R17, R26, 0xffefffff, RZ, 0xc0, !PT ;  /* 0xffefffff1a114812 */ /* 0x000fe200078ec0ff */
[----:B------:R-:W-:Y:S01]  /*f160*/  FFMA R14, R14, R11, 1.1641532182693481445e-10 ;  /* 0x2f0000000e0e7423 */ /* 0x000fe2000000000b */
[C---:B------:R-:W-:Y:S02]  /*f170*/  FSETP.GT.AND P1, PT, R15.reuse, UR11, PT ;  /* 0x0000000b0f007c0b */ /* 0x040fe4000bf24000 */
[----:B------:R-:W-:Y:S02]  /*f180*/  SHF.R.U32.HI R26, RZ, 0x2, R25 ;  /* 0x00000002ff1a7819 */ /* 0x000fe40000011619 */
[----:B------:R-:W-:Y:S02]  /*f190*/  LOP3.LUT R24, R2, R23, R18, 0x96, !PT ;  /* 0x0000001702187212 */ /* 0x000fe400078e9612 */
[----:B------:R-:W-:Y:S01]  /*f1a0*/  FSETP.LT.AND P1, PT, R15, UR10, P1 ;  /* 0x0000000a0f007c0b */ /* 0x000fe20008f21000 */
[----:B------:R-:W-:Y:S01]  /*f1b0*/  VIADD R15, R10, 0x84ba78 ;  /* 0x0084ba780a0f7836 */ /* 0x000fe20000000000 */
[----:B------:R-:W-:-:S02]  /*f1c0*/  FSETP.GT.AND P4, PT, R14, UR11, PT ;  /* 0x0000000b0e007c0b */ /* 0x000fc4000bf84000 */
[----:B------:R-:W-:Y:S01]  /*f1d0*/  LOP3.LUT R18, R26, R25, RZ, 0x3c, !PT ;  /* 0x000000191a127212 */ /* 0x000fe200078e3cff */
[----:B------:R-:W-:Y:S01]  /*f1e0*/  IMAD.IADD R23, R16, 0x1, R15 ;  /* 0x0000000110177824 */ /* 0x000fe200078e020f */
[----:B------:R-:W-:Y:S02]  /*f1f0*/  LOP3.LUT R24, R24, R19, RZ, 0x3c, !PT ;  /* 0x0000001318187212 */ /* 0x000fe400078e3cff */
[----:B------:R-:W-:Y:S01]  /*f200*/  FSETP.LT.AND P4, PT, R14, UR10, P4 ;  /* 0x0000000a0e007c0b */ /* 0x000fe2000a781000 */
[----:B------:R-:W-:Y:S01]  /*f210*/  IMAD.SHL.U32 R14, R18, 0x2, RZ ;  /* 0x00000002120e7824 */ /* 0x000fe200078e00ff */
[----:B------:R-:W-:Y:S01]  /*f220*/  I2FP.F32.U32 R26, R23 ;  /* 0x00000017001a7245 */ /* 0x000fe20000201000 */
[----:B------:R-:W-:Y:S01]  /*f230*/  IMAD.SHL.U32 R19, R24, 0x10, RZ ;  /* 0x0000001018137824 */ /* 0x000fe200078e00ff */
[----:B------:R-:W-:Y:S02]  /*f240*/  SHF.R.U32.HI R23, RZ, 0x2, R16 ;  /* 0x00000002ff177819 */ /* 0x000fe40000011610 */
[----:B------:R-:W-:Y:S01]  /*f250*/  @!P1 LOP3.LUT R25, R17, 0xffdfffff, RZ, 0xc0, !PT ;  /* 0xffdfffff11199812 */ /* 0x000fe200078ec0ff */
[----:B------:R-:W-:Y:S01]  /*f260*/  FFMA R26, R26, R11, 1.1641532182693481445e-10 ;  /* 0x2f0000001a1a7423 */ /* 0x000fe2000000000b */
[----:B------:R-:W-:-:S02]  /*f270*/  LOP3.LUT R19, R24, R19, R14, 0x96, !PT ;  /* 0x0000001318137212 */ /* 0x000fc400078e960e */
[----:B------:R-:W-:Y:S02]  /*f280*/  IADD3 R14, PT, PT, R15, 0x587c5, R22 ;  /* 0x000587c50f0e7810 */ /* 0x000fe40007ffe016 */
[----:B------:R-:W-:Y:S02]  /*f290*/  LOP3.LUT R16, R23, R16, RZ, 0x3c, !PT ;  /* 0x0000001017107212 */ /* 0x000fe400078e3cff */
[----:B------:R-:W-:Y:S02]  /*f2a0*/  I2FP.F32.U32 R14, R14 ;  /* 0x0000000e000e7245 */ /* 0x000fe40000201000 */
[----:B------:R-:W-:Y:S01]  /*f2b0*/  LOP3.LUT R18, R19, R18, RZ, 0x3c, !PT ;  /* 0x0000001213127212 */ /* 0x000fe200078e3cff */
[----:B------:R-:W-:Y:S01]  /*f2c0*/  IMAD.SHL.U32 R23, R16, 0x2, RZ ;  /* 0x0000000210177824 */ /* 0x000fe200078e00ff */
[----:B------:R-:W-:Y:S01]  /*f2d0*/  @P1 LOP3.LUT R25, R17, 0x200000, RZ, 0xfc, !PT ;  /* 0x0020000011191812 */ /* 0x000fe200078efcff */
[----:B------:R-:W-:Y:S01]  /*f2e0*/  FFMA R14, R14, R11, 1.1641532182693481445e-10 ;  /* 0x2f0000000e0e7423 */ /* 0x000fe2000000000b */
[----:B------:R-:W-:Y:S01]  /*f2f0*/  FSETP.GT.AND P5, PT, R26, UR11, PT ;  /* 0x0000000b1a007c0b */ /* 0x000fe2000bfa4000 */
[----:B------:R-:W-:-:S03]  /*f300*/  IMAD.SHL.U32 R19, R18, 0x10, RZ ;  /* 0x0000001012137824 */ /* 0x000fc600078e00ff */
[----:B------:R-:W-:Y:S02]  /*f310*/  FSETP.GT.AND P1, PT, R14, UR11, PT ;  /* 0x0000000b0e007c0b */ /* 0x000fe4000bf24000 */
[----:B------:R-:W-:Y:S02]  /*f320*/  LOP3.LUT R17, R18, R19, R23, 0x96, !PT ;  /* 0x0000001312117212 */ /* 0x000fe400078e9617 */
[----:B------:R-:W-:Y:S02]  /*f330*/  SHF.R.U32.HI R19, RZ, 0x2, R22 ;  /* 0x00000002ff137819 */ /* 0x000fe40000011616 */
[----:B------:R-:W-:Y:S02]  /*f340*/  FSETP.LT.AND P5, PT, R26, UR10, P5 ;  /* 0x0000000a1a007c0b */ /* 0x000fe4000afa1000 */
[----:B------:R-:W-:Y:S02]  /*f350*/  FSETP.GEU.OR P1, PT, R14, UR10, !P1 ;  /* 0x0000000a0e007c0b */ /* 0x000fe4000cf2e400 */
[----:B------:R-:W-:-:S02]  /*f360*/  LOP3.LUT R14, R19, R22, RZ, 0x3c, !PT ;  /* 0x00000016130e7212 */ /* 0x000fc400078e3cff */
[----:B------:R-:W-:Y:S02]  /*f370*/  LOP3.LUT R17, R17, R16, RZ, 0x3c, !PT ;  /* 0x0000001011117212 */ /* 0x000fe400078e3cff */
[C---:B------:R-:W-:Y:S01]  /*f380*/  @!P4 LOP3.LUT R23, R25.reuse, 0xffbfffff, RZ, 0xc0, !PT ;  /* 0xffbfffff1917c812 */ /* 0x040fe200078ec0ff */
[----:B------:R-:W-:Y:S01]  /*f390*/  IMAD.SHL.U32 R19, R14, 0x2, RZ ;  /* 0x000000020e137824 */ /* 0x000fe200078e00ff */
[----:B------:R-:W-:Y:S01]  /*f3a0*/  @P4 LOP3.LUT R23, R25, 0x400000, RZ, 0xfc, !PT ;  /* 0x0040000019174812 */ /* 0x000fe200078efcff */
[----:B------:R-:W-:Y:S01]  /*f3b0*/  IMAD.SHL.U32 R16, R17, 0x10, RZ ;  /* 0x0000001011107824 */ /* 0x000fe200078e00ff */
[----:B------:R-:W-:Y:S02]  /*f3c0*/  SHF.R.U32.HI R25, RZ, 0x2, R2 ;  /* 0x00000002ff197819 */ /* 0x000fe40000011602 */
[----:B------:R-:W-:Y:S02]  /*f3d0*/  @!P5 LOP3.LUT R22, R23, 0xff7fffff, RZ, 0xc0, !PT ;  /* 0xff7fffff1716d812 */ /* 0x000fe400078ec0ff */
[----:B------:R-:W-:-:S02]  /*f3e0*/  LOP3.LUT R19, R17, R16, R19, 0x96, !PT ;  /* 0x0000001011137212 */ /* 0x000fc400078e9613 */
[----:B------:R-:W-:Y:S02]  /*f3f0*/  @P5 LOP3.LUT R22, R23, 0x800000, RZ, 0xfc, !PT ;  /* 0x0080000017165812 */ /* 0x000fe400078efcff */
[----:B------:R-:W-:Y:S02]  /*f400*/  LOP3.LUT R16, R25, R2, RZ, 0x3c, !PT ;  /* 0x0000000219107212 */ /* 0x000fe400078e3cff */
[----:B------:R-:W-:Y:S02]  /*f410*/  LOP3.LUT R14, R19, R14, RZ, 0x3c, !PT ;  /* 0x0000000e130e7212 */ /* 0x000fe400078e3cff */
[C---:B------:R-:W-:Y:S02]  /*f420*/  @!P1 LOP3.LUT R23, R22.reuse, 0x1000000, RZ, 0xfc, !PT ;  /* 0x0100000016179812 */ /* 0x040fe400078efcff */
[----:B------:R-:W-:Y:S01]  /*f430*/  @P1 LOP3.LUT R23, R22, 0xfeffffff, RZ, 0xc0, !PT ;  /* 0xfeffffff16171812 */ /* 0x000fe200078ec0ff */
[----:B------:R-:W-:Y:S01]  /*f440*/  IMAD.SHL.U32 R22, R16, 0x2, RZ ;  /* 0x0000000210167824 */ /* 0x000fe200078e00ff */
[C---:B------:R-:W-:Y:S01]  /*f450*/  IADD3 R2, PT, PT, R15.reuse, 0xb0f8a, R2 ;  /* 0x000b0f8a0f027810 */ /* 0x040fe20007ffe002 */
[----:B------:R-:W-:Y:S01]  /*f460*/  IMAD.SHL.U32 R19, R14, 0x10, RZ ;  /* 0x000000100e137824 */ /* 0x000fe200078e00ff */
[----:B------:R-:W-:-:S02]  /*f470*/  IADD3 R15, PT, PT, R15, 0x10974f, R24 ;  /* 0x0010974f0f0f7810 */ /* 0x000fc40007ffe018 */
[----:B------:R-:W-:Y:S02]  /*f480*/  SHF.R.U32.HI R25, RZ, 0x2, R24 ;  /* 0x00000002ff197819 */ /* 0x000fe40000011618 */
[----:B------:R-:W-:Y:S02]  /*f490*/  LOP3.LUT R19, R14, R19, R22, 0x96, !PT ;  /* 0x000000130e137212 */ /* 0x000fe400078e9616 */
[----:B------:R-:W-:Y:S02]  /*f4a0*/  I2FP.F32.U32 R2, R2 ;  /* 0x0000000200027245 */ /* 0x000fe40000201000 */
[----:B------:R-:W-:Y:S02]  /*f4b0*/  I2FP.F32.U32 R22, R15 ;  /* 0x0000000f00167245 */ /* 0x000fe40000201000 */
[----:B------:R-:W-:Y:S01]  /*f4c0*/  LOP3.LUT R15, R25, R24, RZ, 0x3c, !PT ;  /* 0x00000018190f7212 */ /* 0x000fe200078e3cff */
[-C--:B------:R-:W-:Y:S01]  /*f4d0*/  FFMA R2, R2, R11.reuse, 1.1641532182693481445e-10 ;  /* 0x2f00000002027423 */ /* 0x080fe2000000000b */
[----:B------:R-:W-:Y:S01]  /*f4e0*/  LOP3.LUT R16, R19, R16, RZ, 0x3c, !PT ;  /* 0x0000001013107212 */ /* 0x000fe200078e3cff */
[----:B------:R-:W-:Y:S01]  /*f4f0*/  FFMA R22, R22, R11, 1.1641532182693481445e-10 ;  /* 0x2f00000016167423 */ /* 0x000fe2000000000b */
[----:B------:R-:W-:Y:S01]  /*f500*/  VIADD R19, R10, 0x9ad98c ;  /* 0x009ad98c0a137836 */ /* 0x000fe20000000000 */
[----:B------:R-:W-:Y:S01]  /*f510*/  SHF.R.U32.HI R25, RZ, 0x2, R18 ;  /* 0x00000002ff197819 */ /* 0x000fe20000011612 */
[----:B------:R-:W-:Y:S01]  /*f520*/  IMAD.SHL.U32 R24, R15, 0x2, RZ ;  /* 0x000000020f187824 */ /* 0x000fe200078e00ff */
[----:B------:R-:W-:Y:S01]  /*f530*/  FSETP.GT.AND P1, PT, R2, UR11, PT ;  /* 0x0000000b02007c0b */ /* 0x000fe2000bf24000 */
[----:B------:R-:W-:Y:S01]  /*f540*/  IMAD.SHL.U32 R27, R16, 0x10, RZ ;  /* 0x00000010101b7824 */ /* 0x000fe200078e00ff */
[----:B------:R-:W-:-:S02]  /*f550*/  FSETP.GT.AND P4, PT, R22, UR11, PT ;  /* 0x0000000b16007c0b */ /* 0x000fc4000bf84000 */
[----:B------:R-:W-:Y:S01]  /*f560*/  FSETP.LT.AND P1, PT, R2, UR10, P1 ;  /* 0x0000000a02007c0b */ /* 0x000fe20008f21000 */
[----:B------:R-:W-:Y:S01]  /*f570*/  IMAD.IADD R2, R18, 0x1, R19 ;  /* 0x0000000112027824 */ /* 0x000fe200078e0213 */
[----:B------:R-:W-:Y:S02]  /*f580*/  LOP3.LUT R24, R16, R27, R24, 0x96, !PT ;  /* 0x0000001b10187212 */ /* 0x000fe400078e9618 */
[----:B------:R-:W-:Y:S02]  /*f590*/  LOP3.LUT R18, R25, R18, RZ, 0x3c, !PT ;  /* 0x0000001219127212 */ /* 0x000fe400078e3cff */
[----:B------:R-:W-:Y:S02]  /*f5a0*/  LOP3.LUT R15, R24, R15, RZ, 0x3c, !PT ;  /* 0x0000000f180f7212 */ /* 0x000fe400078e3cff */
[----:B------:R-:W-:Y:S01]  /*f5b0*/  FSETP.LT.AND P4, PT, R22, UR10, P4 ;  /* 0x0000000a16007c0b */ /* 0x000fe2000a781000 */
[----:B------:R-:W-:Y:S01]  /*f5c0*/  IMAD.SHL.U32 R22, R18, 0x2, RZ ;  /* 0x0000000212167824 */ /* 0x000fe200078e00ff */
[----:B------:R-:W-:Y:S01]  /*f5d0*/  I2FP.F32.U32 R26, R2 ;  /* 0x00000002001a7245 */ /* 0x000fe20000201000 */
[----:B------:R-:W-:Y:S01]  /*f5e0*/  IMAD.SHL.U32 R2, R15, 0x10, RZ ;  /* 0x000000100f027824 */ /* 0x000fe200078e00ff */
[----:B------:R-:W-:-:S02]  /*f5f0*/  IADD3 R27, PT, PT, R19, 0xb0f8a, R14 ;  /* 0x000b0f8a131b7810 */ /* 0x000fc40007ffe00e */
[----:B------:R-:W-:Y:S01]  /*f600*/  @!P1 LOP3.LUT R24, R23, 0xfdffffff, RZ, 0xc0, !PT ;  /* 0xfdffffff17189812 */ /* 0x000fe200078ec0ff */
[----:B------:R-:W-:Y:S01]  /*f610*/  FFMA R26, R26, R11, 1.1641532182693481445e-10 ;  /* 0x2f0000001a1a7423 */ /* 0x000fe2000000000b */
[----:B------:R-:W-:Y:S01]  /*f620*/  LOP3.LUT R25, R15, R2, R22, 0x96, !PT ;  /* 0x000000020f197212 */ /* 0x000fe200078e9616 */
[----:B------:R-:W-:Y:S01]  /*f630*/  VIADD R2, R10, 0xb0f8a0 ;  /* 0x00b0f8a00a027836 */ /* 0x000fe20000000000 */
[----:B------:R-:W-:Y:S02]  /*f640*/  @P1 LOP3.LUT R24, R23, 0x2000000, RZ, 0xfc, !PT ;  /* 0x0200000017181812 */ /* 0x000fe400078efcff */
[----:B------:R-:W-:Y:S02]  /*f650*/  IADD3 R22, PT, PT, R19, 0x587c5, R17 ;  /* 0x000587c513167810 */ /* 0x000fe40007ffe011 */
[----:B------:R-:W-:Y:S02]  /*f660*/  LOP3.LUT R23, R25, R18, RZ, 0x3c, !PT ;  /* 0x0000001219177212 */ /* 0x000fe400078e3cff */
[----:B------:R-:W-:-:S02]  /*f670*/  FSETP.GT.AND P1, PT, R26, UR11, PT ;  /* 0x0000000b1a007c0b */ /* 0x000fc4000bf24000 */
[----:B------:R-:W-:Y:S02]  /*f680*/  I2FP.F32.U32 R22, R22 ;  /* 0x0000001600167245 */ /* 0x000fe40000201000 */
[----:B------:R-:W-:Y:S02]  /*f690*/  IADD3 R18, PT, PT, R2, 0x587c5, R23 ;  /* 0x000587c502127810 */ /* 0x000fe40007ffe017 */
[----:B------:R-:W-:Y:S01]  /*f6a0*/  FSETP.LT.AND P1, PT, R26, UR10, P1 ;  /* 0x0000000a1a007c0b */ /* 0x000fe20008f21000 */
[-C--:B------:R-:W-:Y:S01]  /*f6b0*/  FFMA R26, R22, R11.reuse, 1.1641532182693481445e-10 ;  /* 0x2f000000161a7423 */ /* 0x080fe2000000000b */
[----:B------:R-:W-:Y:S02]  /*f6c0*/  I2FP.F32.U32 R18, R18 ;  /* 0x0000001200127245 */ /* 0x000fe40000201000 */
[----:B------:R-:W-:Y:S02]  /*f6d0*/  SHF.R.U32.HI R22, RZ, 0x2, R17 ;  /* 0x00000002ff167819 */ /* 0x000fe40000011611 */
[----:B------:R-:W-:Y:S01]  /*f6e0*/  @!P4 LOP3.LUT R25, R24, 0xfbffffff, RZ, 0xc0, !PT ;  /* 0xfbffffff1819c812 */ /* 0x000fe200078ec0ff */
[----:B------:R-:W-:Y:S01]  /*f6f0*/  FFMA R18, R18, R11, 1.1641532182693481445e-10 ;  /* 0x2f00000012127423 */ /* 0x000fe2000000000b */
[----:B------:R-:W-:-:S02]  /*f700*/  LOP3.LUT R17, R22, R17, RZ, 0x3c, !PT ;  /* 0x0000001116117212 */ /* 0x000fc400078e3cff */
[----:B------:R-:W-:Y:S02]  /*f710*/  @P4 LOP3.LUT R25, R24, 0x4000000, RZ, 0xfc, !PT ;  /* 0x0400000018194812 */ /* 0x000fe400078efcff */
[----:B------:R-:W-:Y:S01]  /*f720*/  FSETP.GT.AND P4, PT, R26, UR11, PT ;  /* 0x0000000b1a007c0b */ /* 0x000fe2000bf84000 */
[----:B------:R-:W-:Y:S01]  /*f730*/  IMAD.SHL.U32 R22, R17, 0x2, RZ ;  /* 0x0000000211167824 */ /* 0x000fe200078e00ff */
[----:B------:R-:W-:Y:S01]  /*f740*/  FSETP.GEU.AND P5, PT, R18, UR11, PT ;  /* 0x0000000b12007c0b */ /* 0x000fe2000bfae000 */
[----:B------:R-:W-:Y:S01]  /*f750*/  IMAD.SHL.U32 R18, R23, 0x10, RZ ;  /* 0x0000001017127824 */ /* 0x000fe200078e00ff */
[----:B------:R-:W-:Y:S02]  /*f760*/  FSETP.GEU.OR P4, PT, R26, UR10, !P4 ;  /* 0x0000000a1a007c0b */ /* 0x000fe4000e78e400 */
[C---:B------:R-:W-:Y:S02]  /*f770*/  @!P1 LOP3.LUT R26, R25.reuse, 0xf7ffffff, RZ, 0xc0, !PT ;  /* 0xf7ffffff191a9812 */ /* 0x040fe400078ec0ff */
[----:B------:R-:W-:-:S02]  /*f780*/  @P1 LOP3.LUT R26, R25, 0x8000000, RZ, 0xfc, !PT ;  /* 0x08000000191a1812 */ /* 0x000fc400078efcff */
[----:B------:R-:W-:Y:S02]  /*f790*/  LOP3.LUT R18, R23, R18, R22, 0x96, !PT ;  /* 0x0000001217127212 */ /* 0x000fe400078e9616 */
[----:B------:R-:W-:Y:S02]  /*f7a0*/  SHF.R.U32.HI R25, RZ, 0x2, R14 ;  /* 0x00000002ff197819 */ /* 0x000fe4000001160e */
[----:B------:R-:W-:Y:S02]  /*f7b0*/  LOP3.LUT R17, R18, R17, RZ, 0x3c, !PT ;  /* 0x0000001112117212 */ /* 0x000fe400078e3cff */
[----:B------:R-:W-:Y:S02]  /*f7c0*/  LOP3.LUT R25, R25, R14, RZ, 0x3c, !PT ;  /* 0x0000000e19197212 */ /* 0x000fe400078e3cff */
[----:B------:R-:W-:Y:S01]  /*f7d0*/  @!P5 LOP3.LUT R24, R3, 0x1, RZ, 0xfc, !PT ;  /* 0x000000010318d812 */ /* 0x000fe200078efcff */
[----:B------:R-:W-:Y:S01]  /*f7e0*/  IMAD.SHL.U32 R22, R17, 0x10, RZ ;  /* 0x0000001011167824 */ /* 0x000fe200078e00ff */
[----:B------:R-:W-:Y:S01]  /*f7f0*/  @P5 LOP3.LUT R24, R3, 0xfffffffe, RZ, 0xc0, !PT ;  /* 0xfffffffe03185812 */ /* 0x000fe200078ec0ff */
[----:B------:R-:W-:Y:S01]  /*f800*/  IMAD.SHL.U32 R3, R25, 0x2, RZ ;  /* 0x0000000219037824 */ /* 0x000fe200078e00ff */
[----:B------:R-:W-:-:S02]  /*f810*/  @!P4 LOP3.LUT R18, R26, 0x10000000, RZ, 0xfc, !PT ;  /* 0x100000001a12c812 */ /* 0x000fc400078efcff */
[----:B------:R-:W-:Y:S02]  /*f820*/  @P4 LOP3.LUT R18, R26, 0xefffffff, RZ, 0xc0, !PT ;  /* 0xefffffff1a124812 */ /* 0x000fe400078ec0ff */
[----:B------:R-:W-:Y:S02]  /*f830*/  LOP3.LUT R22, R17, R22, R3, 0x96, !PT ;  /* 0x0000001611167212 */ /* 0x000fe400078e9603 */
[----:B------:R-:W-:Y:S02]  /*f840*/  IADD3 R3, PT, PT, R2, 0xb0f8a, R17 ;  /* 0x000b0f8a02037810 */ /* 0x000fe40007ffe011 */
[----:B------:R-:W-:Y:S02]  /*f850*/  LOP3.LUT R25, R22, R25, RZ, 0x3c, !PT ;  /* 0x0000001916197212 */ /* 0x000fe400078e3cff */
[----:B------:R-:W-:Y:S02]  /*f860*/  I2FP.F32.U32 R22, R3 ;  /* 0x0000000300167245 */ /* 0x000fe40000201000 */
[----:B------:R-:W-:Y:S01]  /*f870*/  IADD3 R3, PT, PT, R2, 0x10974f, R25 ;  /* 0x0010974f02037810 */ /* 0x000fe20007ffe019 */
[----:B------:R-:W-:-:S02]  /*f880*/  IMAD.IADD R2, R15, 0x1, R2 ;  /* 0x000000010f027824 */ /* 0x000fc400078e0202 */
[----:B------:R-:W-:Y:S01]  /*f890*/  FFMA R22, R22, R11, 1.1641532182693481445e-10 ;  /* 0x2f00000016167423 */ /* 0x000fe2000000000b */
[----:B------:R-:W-:Y:S02]  /*f8a0*/  I2FP.F32.U32 R26, R3 ;  /* 0x00000003001a7245 */ /* 0x000fe40000201000 */
[----:B------:R-:W-:Y:S02]  /*f8b0*/  SHF.R.U32.HI R3, RZ, 0x2, R16 ;  /* 0x00000002ff037819 */ /* 0x000fe40000011610 */
[----:B------:R-:W-:Y:S01]  /*f8c0*/  FSETP.GEU.AND P5, PT, R22, UR11, PT ;  /* 0x0000000b16007c0b */ /* 0x000fe2000bfae000 */
[----:B------:R-:W-:Y:S01]  /*f8d0*/  FFMA R26, R26, R11, 1.1641532182693481445e-10 ;  /* 0x2f0000001a1a7423 */ /* 0x000fe2000000000b */
[----:B------:R-:W-:Y:S01]  /*f8e0*/  LOP3.LUT R3, R3, R16, RZ, 0x3c, !PT ;  /* 0x0000001003037212 */ /* 0x000fe200078e3cff */
[----:B------:R-:W-:Y:S01]  /*f8f0*/  IMAD.SHL.U32 R22, R25, 0x10, RZ ;  /* 0x0000001019167824 */ /* 0x000fe200078e00ff */
[----:B------:R-:W-:Y:S02]  /*f900*/  I2FP.F32.U32 R2, R2 ;  /* 0x0000000200027245 */ /* 0x000fe40000201000 */
[----:B------:R-:W-:Y:S01]  /*f910*/  FSETP.GEU.AND P4, PT, R26, UR11, PT ;  /* 0x0000000b1a007c0b */ /* 0x000fe2000bf8e000 */
[----:B------:R-:W-:-:S02]  /*f920*/  IMAD.SHL.U32 R26, R3, 0x2, RZ ;  /* 0x00000002031a7824 */ /* 0x000fc400078e00ff */
[----:B------:R-:W-:-:S03]  /*f930*/  FFMA R2, R2, R11, 1.1641532182693481445e-10 ;  /* 0x2f00000002027423 */ /* 0x000fc6000000000b */
[----:B------:R-:W-:Y:S02]  /*f940*/  LOP3.LUT R14, R25, R22, R26, 0x96, !PT ;  /* 0x00000016190e7212 */ /* 0x000fe400078e961a */
[----:B------:R-:W-:Y:S01]  /*f950*/  I2FP.F32.U32 R22, R27 ;  /* 0x0000001b00167245 */ /* 0x000fe20000201000 */
[----:B------:R-:W-:Y:S01]  /*f960*/  VIADD R27, R10, 0xc717b4 ;  /* 0x00c717b40a1b7836 */ /* 0x000fe20000000000 */
[----:B------:R-:W-:Y:S02]  /*f970*/  LOP3.LUT R14, R14, R3, RZ, 0x3c, !PT ;  /* 0x000000030e0e7212 */ /* 0x000fe400078e3cff */
[----:B------:R-:W-:Y:S01]  /*f980*/  @P5 LOP3.LUT R28, R24, 0xfffffffd, RZ, 0xc0, !PT ;  /* 0xfffffffd181c5812 */ /* 0x000fe200078ec0ff */
[----:B------:R-:W-:Y:S01]  /*f990*/  FFMA R26, R22, R11, 1.1641532182693481445e-10 ;  /* 0x2f000000161a7423 */ /* 0x000fe2000000000b */
[----:B------:R-:W-:Y:S01]  /*f9a0*/  @!P5 LOP3.LUT R28, R24, 0x2, RZ, 0xfc, !PT ;  /* 0x00000002181cd812 */ /* 0x000fe200078efcff */
        /* <DEDUP_REMOVED lines=14> */
[----:B------:R-:W-:-:S05]  /*fa90*/  IMAD.SHL.U32 R18, R16, 0x2, RZ ;  /* 0x0000000210127824 */ /* 0x000fca00078e00ff */
        /* <DEDUP_REMOVED lines=231> */
[----:B------:R-:W-:Y:S02]  /*10910*/  VIADD R19, R10, 0x135b318 ;  /* 0x0135b3180a137836 */ /* 0x000fe40000000000 */
[----:B------:R-:W-:Y:S01]  /*10920*/  FFMA R26, R26, R11, 1.1641532182693481445e-10 ;  /* 0x2f0000001a1a7423 */ /* 0x000fe2000000000b */
[----:B------:R-:W-:-:S04]  /*10930*/  LOP3.LUT R17, R28, R17, RZ, 0x3c, !PT ;  /* 0x000000111c117212 */ /* 0x000fc800078e3cff */
        /* <DEDUP_REMOVED lines=27> */
[----:B------:R-:W-:Y:S02]  /*10af0*/  @P1 LOP3.LUT R16, R27, 0xfeffffff, RZ, 0xc0, !PT ;  /* 0xfeffffff1b101812 */ /* 0x000fe400078ec0ff */
[----:B------:R-:W-:Y:S02]  /*10b00*/  I2FP.F32.U32 R28, R23 ;  /* 0x00000017001c7245 */ /* 0x000fe40000201000 */
[----:B------:R-:W-:-:S03]  /*10b10*/  SHF.R.U32.HI R23, RZ, 0x2, R18 ;  /* 0x00000002ff177819 */ /* 0x000fc60000011612 */
[----:B------:R-:W-:Y:S01]  /*10b20*/  FFMA R28, R28, R11, 1.1641532182693481445e-10 ;  /* 0x2f0000001c1c7423 */ /* 0x000fe2000000000b */
[----:B------:R-:W-:Y:S01]  /*10b30*/  LOP3.LUT R18, R23, R18, RZ, 0x3c, !PT ;  /* 0x0000001217127212 */ /* 0x000fe200078e3cff */
[----:B------:R-:W-:-:S03]  /*10b40*/  IMAD.SHL.U32 R23, R14, 0x10, RZ ;  /* 0x000000100e177824 */ /* 0x000fc600078e00ff */
[----:B------:R-:W-:Y:S02]  /*10b50*/  FSETP.GEU.AND P1, PT, R28, UR11, PT ;  /* 0x0000000b1c007c0b */ /* 0x000fe4000bf2e000 */
[----:B------:R-:W-:-:S05]  /*10b60*/  I2FP.F32.U32 R28, R3 ;  /* 0x00000003001c7245 */ /* 0x000fca0000201000 */
[----:B------:R-:W-:-:S06]  /*10b70*/  FFMA R28, R28, R11, 1.1641532182693481445e-10 ;  /* 0x2f0000001c1c7423 */ /* 0x000fcc000000000b */
[C---:B------:R-:W-:Y:S02]  /*10b80*/  @P1 LOP3.LUT R25, R16.reuse, 0xfdffffff, RZ, 0xc0, !PT ;  /* 0xfdffffff10191812 */ /* 0x040fe400078ec0ff */
[----:B------:R-:W-:Y:S01]  /*10b90*/  @!P1 LOP3.LUT R25, R16, 0x2000000, RZ, 0xfc, !PT ;  /* 0x0200000010199812 */ /* 0x000fe200078efcff */
[----:B------:R-:W-:Y:S01]  /*10ba0*/  IMAD.SHL.U32 R16, R18, 0x2, RZ ;  /* 0x0000000212107824 */ /* 0x000fe200078e00ff */
[----:B------:R-:W-:-:S04]  /*10bb0*/  FSETP.GT.AND P1, PT, R28, UR11, PT ;  /* 0x0000000b1c007c0b */ /* 0x000fc8000bf24000 */
[----:B------:R-:W-:Y:S02]  /*10bc0*/  LOP3.LUT R23, R14, R23, R16, 0x96, !PT ;  /* 0x000000170e177212 */ /* 0x000fe400078e9610 */
[----:B------:R-:W-:Y:S02]  /*10bd0*/  FSETP.LT.AND P1, PT, R28, UR10, P1 ;  /* 0x0000000a1c007c0b */ /* 0x000fe40008f21000 */
[----:B------:R-:W-:Y:S01]  /*10be0*/  LOP3.LUT R18, R23, R18, RZ, 0x3c, !PT ;  /* 0x0000001217127212 */ /* 0x000fe200078e3cff */
[----:B------:R-:W2:Y:S01]  /*10bf0*/  LDG.E R28, desc[UR8][R12.64+0x20] ;  /* 0x000020080c1c7981 */ /* 0x000ea2000c1e1900 */
[----:B------:R-:W-:Y:S02]  /*10c00*/  SHF.R.U32.HI R23, RZ, 0x2, R24 ;  /* 0x00000002ff177819 */ /* 0x000fe40000011618 */
[----:B------:R-:W-:Y:S01]  /*10c10*/  IADD3 R19, PT, PT, R19, 0x10974f, R18 ;  /* 0x0010974f13137810 */ /* 0x000fe20007ffe012 */
[----:B------:R-:W-:Y:S01]  /*10c20*/  IMAD.SHL.U32 R27, R18, 0x10, RZ ;  /* 0x00000010121b7824 */ /* 0x000fe200078e00ff */
[----:B------:R-:W-:-:S05]  /*10c30*/  LOP3.LUT R23, R23, R24, RZ, 0x3c, !PT ;  /* 0x0000001817177212 */ /* 0x000fca00078e3cff */
[----:B------:R-:W-:-:S05]  /*10c40*/  IMAD.SHL.U32 R16, R23, 0x2, RZ ;  /* 0x0000000217107824 */ /* 0x000fca00078e00ff */
[----:B------:R-:W-:Y:S02]  /*10c50*/  LOP3.LUT R24, R18, R27, R16, 0x96, !PT ;  /* 0x0000001b12187212 */ /* 0x000fe400078e9610 */
[----:B------:R-:W-:Y:S01]  /*10c60*/  I2FP.F32.U32 R16, R19 ;  /* 0x0000001300107245 */ /* 0x000fe20000201000 */
[----:B------:R-:W-:Y:S01]  /*10c70*/  VIADD R19, R10, 0x14bd22c ;  /* 0x014bd22c0a137836 */ /* 0x000fe20000000000 */
[----:B------:R-:W-:Y:S02]  /*10c80*/  LOP3.LUT R23, R24, R23, RZ, 0x3c, !PT ;  /* 0x0000001718177212 */ /* 0x000fe400078e3cff */
[----:B------:R-:W-:Y:S01]  /*10c90*/  SHF.R.U32.HI R24, RZ, 0x2, R17 ;  /* 0x00000002ff187819 */ /* 0x000fe20000011611 */
[----:B------:R-:W-:Y:S01]  /*10ca0*/  FFMA R16, R16, R11, 1.1641532182693481445e-10 ;  /* 0x2f00000010107423 */ /* 0x000fe2000000000b */
[----:B------:R-:W-:Y:S02]  /*10cb0*/  @!P1 LOP3.LUT R27, R22, 0xbfffffff, RZ, 0xc0, !PT ;  /* 0xbfffffff161b9812 */ /* 0x000fe400078ec0ff */
[----:B------:R-:W-:-:S02]  /*10cc0*/  LOP3.LUT R24, R24, R17, RZ, 0x3c, !PT ;  /* 0x0000001118187212 */ /* 0x000fc400078e3cff */
[----:B------:R-:W-:Y:S01]  /*10cd0*/  FSETP.GEU.AND P5, PT, R16, UR11, PT ;  /* 0x0000000b10007c0b */ /* 0x000fe2000bfae000 */
[----:B------:R-:W-:Y:S01]  /*10ce0*/  IMAD.IADD R16, R23, 0x1, R19 ;  /* 0x0000000117107824 */ /* 0x000fe200078e0213 */
[----:B------:R-:W-:Y:S01]  /*10cf0*/  @P1 LOP3.LUT R27, R22, 0x40000000, RZ, 0xfc, !PT ;  /* 0x40000000161b1812 */ /* 0x000fe200078efcff */
[----:B------:R-:W-:Y:S01]  /*10d00*/  IMAD.SHL.U32 R17, R24, 0x2, RZ ;  /* 0x0000000218117824 */ /* 0x000fe200078e00ff */
[C---:B------:R-:W-:Y:S02]  /*10d10*/  FSETP.GT.AND P1, PT, R2.reuse, UR11, PT ;  /* 0x0000000b02007c0b */ /* 0x040fe4000bf24000 */
[----:B------:R-:W-:Y:S02]  /*10d20*/  I2FP.F32.U32 R16, R16 ;  /* 0x0000001000107245 */ /* 0x000fe40000201000 */
[----:B------:R-:W-:-:S03]  /*10d30*/  FSETP.LT.AND P1, PT, R2, UR10, P1 ;  /* 0x0000000a02007c0b */ /* 0x000fc60008f21000 */
[----:B------:R-:W-:-:S05]  /*10d40*/  FFMA R16, R16, R11, 1.1641532182693481445e-10 ;  /* 0x2f00000010107423 */ /* 0x000fca000000000b */
[----:B------:R-:W-:Y:S01]  /*10d50*/  FSETP.GEU.AND P4, PT, R16, UR11, PT ;  /* 0x0000000b10007c0b */ /* 0x000fe2000bf8e000 */
[----:B------:R-:W-:-:S05]  /*10d60*/  IMAD.SHL.U32 R16, R23, 0x10, RZ ;  /* 0x0000001017107824 */ /* 0x000fca00078e00ff */
[----:B------:R-:W-:-:S04]  /*10d70*/  LOP3.LUT R17, R23, R16, R17, 0x96, !PT ;  /* 0x0000001017117212 */ /* 0x000fc800078e9611 */
[----:B------:R-:W-:Y:S02]  /*10d80*/  LOP3.LUT R16, R17, R24, RZ, 0x3c, !PT ;  /* 0x0000001811107212 */ /* 0x000fe400078e3cff */
[----:B------:R-:W-:Y:S02]  /*10d90*/  SHF.R.U32.HI R17, RZ, 0x2, R26 ;  /* 0x00000002ff117819 */ /* 0x000fe4000001161a */
[----:B------:R-:W-:Y:S02]  /*10da0*/  IADD3 R3, PT, PT, R19, 0x587c5, R16 ;  /* 0x000587c513037810 */ /* 0x000fe40007ffe010 */
[----:B------:R-:W-:Y:S02]  /*10db0*/  LOP3.LUT R17, R17, R26, RZ, 0x3c, !PT ;  /* 0x0000001a11117212 */ /* 0x000fe400078e3cff */
[----:B------:R-:W-:Y:S02]  /*10dc0*/  I2FP.F32.U32 R24, R3 ;  /* 0x0000000300187245 */ /* 0x000fe40000201000 */
[----:B------:R-:W-:Y:S01]  /*10dd0*/  @P5 LOP3.LUT R3, R25, 0xfbffffff, RZ, 0xc0, !PT ;  /* 0xfbffffff19035812 */ /* 0x000fe200078ec0ff */
[----:B------:R-:W-:Y:S01]  /*10de0*/  IMAD.SHL.U32 R15, R17, 0x2, RZ ;  /* 0x00000002110f7824 */ /* 0x000fe200078e00ff */
[----:B------:R-:W-:Y:S01]  /*10df0*/  @!P5 LOP3.LUT R3, R25, 0x4000000, RZ, 0xfc, !PT ;  /* 0x040000001903d812 */ /* 0x000fe200078efcff */
[----:B------:R-:W-:Y:S01]  /*10e00*/  FFMA R24, R24, R11, 1.1641532182693481445e-10 ;  /* 0x2f00000018187423 */ /* 0x000fe2000000000b */
[----:B------:R-:W0:Y:S04]  /*10e10*/  S2R R25, SR_TID.Y ;  /* 0x0000000000197919 */ /* 0x000e280000002200 */
[----:B------:R-:W-:-:S02]  /*10e20*/  FSETP.GEU.AND P5, PT, R24, UR11, PT ;  /* 0x0000000b18007c0b */ /* 0x000fc4000bfae000 */
[C---:B------:R-:W-:Y:S02]  /*10e30*/  @P4 LOP3.LUT R24, R3.reuse, 0xf7ffffff, RZ, 0xc0, !PT ;  /* 0xf7ffffff03184812 */ /* 0x040fe400078ec0ff */
[----:B------:R-:W-:Y:S01]  /*10e40*/  @!P4 LOP3.LUT R24, R3, 0x8000000, RZ, 0xfc, !PT ;  /* 0x080000000318c812 */ /* 0x000fe200078efcff */
[----:B------:R-:W-:-:S05]  /*10e50*/  IMAD.SHL.U32 R3, R16, 0x10, RZ ;  /* 0x0000001010037824 */ /* 0x000fca00078e00ff */
[----:B------:R-:W-:Y:S02]  /*10e60*/  LOP3.LUT R22, R16, R3, R15, 0x96, !PT ;  /* 0x0000000310167212 */ /* 0x000fe400078e960f */
[----:B------:R-:W-:Y:S02]  /*10e70*/  SHF.R.U32.HI R15, RZ, 0x2, R14 ;  /* 0x00000002ff0f7819 */ /* 0x000fe4000001160e */
[----:B------:R-:W-:Y:S02]  /*10e80*/  LOP3.LUT R17, R22, R17, RZ, 0x3c, !PT ;  /* 0x0000001116117212 */ /* 0x000fe400078e3cff */
[----:B------:R-:W-:Y:S01]  /*10e90*/  LOP3.LUT R14, R15, R14, RZ, 0x3c, !PT ;  /* 0x0000000e0f0e7212 */ /* 0x000fe200078e3cff */
[----:B------:R-:W0:Y:S01]  /*10ea0*/  S2R R22, SR_TID.X ;  /* 0x0000000000167919 */ /* 0x000e220000002100 */
[C---:B------:R-:W-:Y:S02]  /*10eb0*/  @!P5 LOP3.LUT R3, R24.reuse, 0x10000000, RZ, 0xfc, !PT ;  /* 0x100000001803d812 */ /* 0x040fe400078efcff */
[----:B------:R-:W-:Y:S01]  /*10ec0*/  @P5 LOP3.LUT R3, R24, 0xefffffff, RZ, 0xc0, !PT ;  /* 0xefffffff18035812 */ /* 0x000fe200078ec0ff */
[----:B------:R-:W-:-:S02]  /*10ed0*/  IMAD.SHL.U32 R15, R14, 0x2, RZ ;  /* 0x000000020e0f7824 */ /* 0x000fc400078e00ff */
[----:B------:R-:W-:-:S05]  /*10ee0*/  IMAD.SHL.U32 R24, R17, 0x10, RZ ;  /* 0x0000001011187824 */ /* 0x000fca00078e00ff */
[----:B------:R-:W-:Y:S02]  /*10ef0*/  LOP3.LUT R29, R17, R24, R15, 0x96, !PT ;  /* 0x00000018111d7212 */ /* 0x000fe400078e960f */
[----:B------:R-:W-:Y:S02]  /*10f00*/  SHF.R.U32.HI R15, RZ, 0x2, R18 ;  /* 0x00000002ff0f7819 */ /* 0x000fe40000011612 */
[----:B------:R-:W-:Y:S02]  /*10f10*/  LOP3.LUT R14, R29, R14, RZ, 0x3c, !PT ;  /* 0x0000000e1d0e7212 */ /* 0x000fe400078e3cff */
[----:B------:R-:W-:-:S03]  /*10f20*/  LOP3.LUT R15, R15, R18, RZ, 0x3c, !PT ;  /* 0x000000120f0f7212 */ /* 0x000fc600078e3cff */
[----:B------:R-:W-:Y:S02]  /*10f30*/  IMAD.SHL.U32 R29, R14, 0x10, RZ ;  /* 0x000000100e1d7824 */ /* 0x000fe400078e00ff */
[----:B------:R-:W-:-:S05]  /*10f40*/  IMAD.SHL.U32 R18, R15, 0x2, RZ ;  /* 0x000000020f127824 */ /* 0x000fca00078e00ff */
[----:B------:R-:W-:Y:S02]  /*10f50*/  LOP3.LUT R24, R14, R29, R18, 0x96, !PT ;  /* 0x0000001d0e187212 */ /* 0x000fe400078e9612 */
[----:B------:R-:W-:Y:S02]  /*10f60*/  IADD3 R18, PT, PT, R19, 0xb0f8a, R17 ;  /* 0x000b0f8a13127810 */ /* 0x000fe40007ffe011 */
[----:B------:R-:W-:Y:S01]  /*10f70*/  LOP3.LUT R15, R24, R15, RZ, 0x3c, !PT ;  /* 0x0000000f180f7212 */ /* 0x000fe200078e3cff */
[----:B0-----:R-:W-:Y:S01]  /*10f80*/  IMAD R25, R25, 0x1d, R22 ;  /* 0x0000001d19197824 */ /* 0x001fe200078e0216 */
[----:B------:R-:W-:Y:S01]  /*10f90*/  I2FP.F32.U32 R18, R18 ;  /* 0x0000001200127245 */ /* 0x000fe20000201000 */
[----:B------:R-:W-:Y:S01]  /*10fa0*/  VIADD R22, R10, 0x161f140 ;  /* 0x0161f1400a167836 */ /* 0x000fe20000000000 */
[----:B------:R-:W-:Y:S01]  /*10fb0*/  IADD3 R19, PT, PT, R19, 0x10974f, R14 ;  /* 0x0010974f13137810 */ /* 0x000fe20007ffe00e */
[----:B------:R0:W-:Y:S02]  /*10fc0*/  LDS R24, [R0] ;  /* 0x0000000000187984 */ /* 0x0001e40000000800 */
[----:B------:R-:W-:Y:S01]  /*10fd0*/  FFMA R18, R18, R11, 1.1641532182693481445e-10 ;  /* 0x2f00000012127423 */ /* 0x000fe2000000000b */
[----:B------:R-:W-:Y:S01]  /*10fe0*/  I2FP.F32.U32 R10, R19 ;  /* 0x00000013000a7245 */ /* 0x000fe20000201000 */
[----:B------:R-:W-:Y:S03]  /*10ff0*/  STG.E.64 desc[UR8][R12.64], R22 ;  /* 0x000000160c007986 */ /* 0x000fe6000c101b08 */
[----:B------:R-:W-:Y:S01]  /*11000*/  FSETP.GEU.AND P5, PT, R18, UR11, PT ;  /* 0x0000000b12007c0b */ /* 0x000fe2000bfae000 */
[----:B------:R-:W-:Y:S01]  /*11010*/  IMAD.IADD R18, R15, 0x1, R22 ;  /* 0x000000010f127824 */ /* 0x000fe200078e0216 */
[----:B0-----:R-:W-:Y:S01]  /*11020*/  LEA R0, R25, UR4, 0x2 ;  /* 0x0000000419007c11 */ /* 0x001fe2000f8e10ff */
[----:B------:R-:W-:-:S03]  /*11030*/  FFMA R10, R10, R11, 1.1641532182693481445e-10 ;  /* 0x2f0000000a0a7423 */ /* 0x000fc6000000000b */
[----:B------:R-:W-:Y:S01]  /*11040*/  I2FP.F32.U32 R18, R18 ;  /* 0x0000001200127245 */ /* 0x000fe20000201000 */
[----:B------:R-:W-:Y:S01]  /*11050*/  LDS R25, [R0+0x74] ;  /* 0x0000740000197984 */ /* 0x000fe20000000800 */
[----:B------:R-:W-:-:S03]  /*11060*/  FSETP.GEU.AND P4, PT, R10, UR11, PT ;  /* 0x0000000b0a007c0b */ /* 0x000fc6000bf8e000 */
[----:B------:R-:W0:Y:S01]  /*11070*/  LDS R26, [R0+-0x74] ;  /* 0xffff8c00001a7984 */ /* 0x000e220000000800 */
[----:B------:R-:W-:Y:S01]  /*11080*/  FFMA R18, R18, R11, 1.1641532182693481445e-10 ;  /* 0x2f00000012127423 */ /* 0x000fe2000000000b */
[C---:B------:R-:W-:Y:S02]  /*11090*/  @P5 LOP3.LUT R2, R3.reuse, 0xdfffffff, RZ, 0xc0, !PT ;  /* 0xdfffffff03025812 */ /* 0x040fe400078ec0ff */
[----:B------:R-:W-:Y:S01]  /*110a0*/  LDS R11, [R0+0x4] ;  /* 0x00000400000b7984 */ /* 0x000fe20000000800 */
[----:B------:R-:W-:Y:S02]  /*110b0*/  @!P5 LOP3.LUT R2, R3, 0x20000000, RZ, 0xfc, !PT ;  /* 0x200000000302d812 */ /* 0x000fe400078efcff */
[----:B------:R-:W-:Y:S01]  /*110c0*/  FSETP.GEU.AND P6, PT, R18, UR11, PT ;  /* 0x0000000b12007c0b */ /* 0x000fe2000bfce000 */
[----:B------:R-:W1:Y:S02]  /*110d0*/  LDS R10, [R0+-0x4] ;  /* 0xfffffc00000a7984 */ /* 0x000e640000000800 */
[----:B------:R-:W-:-:S02]  /*110e0*/  @P4 LOP3.LUT R18, R2, 0xbfffffff, RZ, 0xc0, !PT ;  /* 0xbfffffff02124812 */ /* 0x000fc400078ec0ff */
[----:B------:R-:W-:Y:S02]  /*110f0*/  @!P4 LOP3.LUT R18, R2, 0x40000000, RZ, 0xfc, !PT ;  /* 0x400000000212c812 */ /* 0x000fe400078efcff */
[C---:B------:R-:W-:Y:S02]  /*11100*/  @!P1 LOP3.LUT R2, R27.reuse, 0x7fffffff, RZ, 0xc0, !PT ;  /* 0x7fffffff1b029812 */ /* 0x040fe400078ec0ff */
[----:B------:R-:W-:-:S04]  /*11110*/  @P1 LOP3.LUT R2, R27, 0x80000000, RZ, 0xfc, !PT ;  /* 0x800000001b021812 */ /* 0x000fc800078efcff */
[C---:B------:R-:W-:Y:S02]  /*11120*/  @P6 LOP3.LUT R3, R18.reuse, 0x7fffffff, RZ, 0xc0, !PT ;  /* 0x7fffffff12036812 */ /* 0x040fe400078ec0ff */
[----:B------:R-:W-:Y:S02]  /*11130*/  @!P6 LOP3.LUT R3, R18, 0x80000000, RZ, 0xfc, !PT ;  /* 0x800000001203e812 */ /* 0x000fe400078efcff */
[----:B------:R-:W3:Y:S01]  /*11140*/  LDG.E.64 R18, desc[UR8][R12.64+0x28] ;  /* 0x000028080c127981 */ /* 0x000ee2000c1e1b00 */
[----:B0-----:R-:W-:Y:S02]  /*11150*/  LOP3.LUT R29, R26, R25, RZ, 0x3c, !PT ;  /* 0x000000191a1d7212 */ /* 0x001fe400078e3cff */
[----:B-1----:R-:W-:Y:S02]  /*11160*/  LOP3.LUT R27, R11, R24, R10, 0x24, !PT ;  /* 0x000000180b1b7212 */ /* 0x002fe400078e240a */
[----:B------:R-:W-:Y:S02]  /*11170*/  LOP3.LUT R29, R29, R10, R11, 0xf6, !PT ;  /* 0x0000000a1d1d7212 */ /* 0x000fe400078ef60b */
[----:B------:R-:W-:-:S02]  /*11180*/  LOP3.LUT R23, R10, R11, RZ, 0x3c, !PT ;  /* 0x0000000b0a177212 */ /* 0x000fc400078e3cff */
[----:B------:R-:W4:Y:S01]  /*11190*/  LDG.E.64 R10, desc[UR8][R12.64+0x18] ;  /* 0x000018080c0a7981 */ /* 0x000f22000c1e1b00 */
        /* <DEDUP_REMOVED lines=8> */
[----:B------:R1:W-:Y:S04]  /*11220*/  STG.E.64 desc[UR8][R12.64+0x10], R14 ;  /* 0x0000100e0c007986 */ /* 0x0003e8000c101b08 */
[----:B------:R1:W-:Y:S04]  /*11230*/  STS [R0], R27 ;  /* 0x0000001b00007388 */ /* 0x0003e80000000800 */
[----:B--2---:R1:W-:Y:S04]  /*11240*/  STG.E desc[UR8][R12.64+0x20], R28 ;  /* 0x0000201c0c007986 */ /* 0x0043e8000c101908 */
[----:B---3--:R1:W-:Y:S04]  /*11250*/  STG.E.64 desc[UR8][R12.64+0x28], R18 ;  /* 0x000028120c007986 */ /* 0x0083e8000c101b08 */
[----:B----4-:R1:W-:Y:S02]  /*11260*/  STG.E.64 desc[UR8][R12.64+0x18], R10 ;  /* 0x0000180a0c007986 */ /* 0x0103e4000c101b08 */
.L_x_15:
[----:B------:R-:W-:Y:S05]  /*11270*/  BSYNC.RECONVERGENT B0 ;  /* 0x0000000000007941 */ /* 0x000fea0003800200 */
.L_x_14:
[----:B------:R-:W-:Y:S06]  /*11280*/  BAR.SYNC.DEFER_BLOCKING 0x0 ;  /* 0x0000000000007b1d */ /* 0x000fec0000010000 */
[----:B------:R-:W-:Y:S04]  /*11290*/  BSSY.RECONVERGENT B0, `(.L_x_16) ;  /* 0x0000357000007945 */ /* 0x000fe80003800200 */
[----:B------:R-:W-:Y:S05]  /*112a0*/  @P3 BRA `(.L_x_17) ;  /* 0x0000003400543947 */ /* 0x000fea0003800000 */
[----:B01----:R-:W2:Y:S04]  /*112b0*/  LDG.E.64 R10, desc[UR8][R12.64] ;  /* 0x000000080c0a7981 */ /* 0x003ea8000c1e1b00 */
        /* <DEDUP_REMOVED lines=11> */
[----:B------:R-:W-:Y:S02]  /*11370*/  LOP3.LUT R25, R25, R14, RZ, 0x3c, !PT ;  /* 0x0000000e19197212 */ /* 0x000fe400078e3cff */
[----:B------:R-:W-:Y:S02]  /*11380*/  LOP3.LUT R16, R19, R16, RZ, 0x3c, !PT ;  /* 0x0000001013107212 */ /* 0x000fe400078e3cff */
[----:B------:R-:W-:-:S02]  /*11390*/  LOP3.LUT R11, R15, R18, R11, 0x96, !PT ;  /* 0x000000120f0b7212 */ /* 0x000fc400078e960b */
[----:B------:R-:W-:Y:S02]  /*113a0*/  SHF.R.U32.HI R18, RZ, 0x2, R17 ;  /* 0x00000002ff127819 */ /* 0x000fe40000011611 */
[----:B------:R-:W-:Y:S01]  /*113b0*/  LOP3.LUT R19, R11, R0, RZ, 0x3c, !PT ;  /* 0x000000000b137212 */ /* 0x000fe200078e3cff */
[----:B------:R-:W-:Y:S01]  /*113c0*/  IMAD.SHL.U32 R11, R16, 0x2, RZ ;  /* 0x00000002100b7824 */ /* 0x000fe200078e00ff */
[----:B------:R-:W-:Y:S02]  /*113d0*/  LOP3.LUT R17, R18, R17, RZ, 0x3c, !PT ;  /* 0x0000001112117212 */ /* 0x000fe400078e3cff */
[----:B------:R-:W-:Y:S01]  /*113e0*/  SHF.R.U32.HI R18, RZ, 0x2, R15 ;  /* 0x00000002ff127819 */ /* 0x000fe2000001160f */
[----:B------:R-:W-:Y:S01]  /*113f0*/  IMAD.SHL.U32 R0, R19, 0x10, RZ ;  /* 0x0000001013007824 */ /* 0x000fe200078e00ff */
[----:B------:R-:W-:Y:S02]  /*11400*/  SHF.R.U32.HI R22, RZ, 0x2, R19 ;  /* 0x00000002ff167819 */ /* 0x000fe40000011613 */
[----:B------:R-:W-:-:S02]  /*11410*/  LOP3.LUT R18, R18, R15, RZ, 0x3c, !PT ;  /* 0x0000000f12127212 */ /* 0x000fc400078e3cff */
[----:B------:R-:W-:-:S04]  /*11420*/  LOP3.LUT R11, R19, R0, R11, 0x96, !PT ;  /* 0x00000000130b7212 */ /* 0x000fc800078e960b */
[----:B------:R-:W-:Y:S01]  /*11430*/  LOP3.LUT R23, R11, R16, RZ, 0x3c, !PT ;  /* 0x000000100b177212 */ /* 0x000fe200078e3cff */
[----:B------:R-:W-:Y:S02]  /*11440*/  IMAD.SHL.U32 R11, R17, 0x2, RZ ;  /* 0x00000002110b7824 */ /* 0x000fe400078e00ff */
[----:B------:R-:W-:Y:S01]  /*11450*/  IMAD.SHL.U32 R16, R25, 0x2, RZ ;  /* 0x0000000219107824 */ /* 0x000fe200078e00ff */
[----:B------:R-:W-:Y:S01]  /*11460*/  SHF.R.U32.HI R26, RZ, 0x2, R23 ;  /* 0x00000002ff1a7819 */ /* 0x000fe20000011617 */
[----:B------:R-:W-:-:S05]  /*11470*/  IMAD.SHL.U32 R0, R23, 0x10, RZ ;  /* 0x0000001017007824 */ /* 0x000fca00078e00ff */
[----:B------:R-:W-:Y:S01]  /*11480*/  LOP3.LUT R0, R23, R0, R11, 0x96, !PT ;  /* 0x0000000017007212 */ /* 0x000fe200078e960b */
[----:B------:R-:W-:-:S03]  /*11490*/  IMAD.MOV.U32 R11, RZ, RZ, 0x2f800000 ;  /* 0x2f800000ff0b7424 */ /* 0x000fc600078e00ff */
[----:B------:R-:W-:Y:S02]  /*114a0*/  LOP3.LUT R17, R0, R17, RZ, 0x3c, !PT ;  /* 0x0000001100117212 */ /* 0x000fe400078e3cff */
[----:B------:R-:W-:Y:S02]  /*114b0*/  IADD3 R0, PT, PT, R10, 0x587c5, R19 ;  /* 0x000587c50a007810 */ /* 0x000fe40007ffe013 */
[----:B------:R-:W-:Y:S01]  /*114c0*/  LOP3.LUT R19, R22, R19, RZ, 0x3c, !PT ;  /* 0x0000001316137212 */ /* 0x000fe200078e3cff */
[----:B------:R-:W-:Y:S01]  /*114d0*/  IMAD.SHL.U32 R14, R17, 0x10, RZ ;  /* 0x00000010110e7824 */ /* 0x000fe200078e00ff */
[----:B------:R-:W-:-:S04]  /*114e0*/  I2FP.F32.U32 R0, R0 ;  /* 0x0000000000007245 */ /* 0x000fc80000201000 */
[----:B------:R-:W-:Y:S01]  /*114f0*/  LOP3.LUT R16, R17, R14, R16, 0x96, !PT ;  /* 0x0000000e11107212 */ /* 0x000fe200078e9610 */
[----:B------:R-:W-:-:S03]  /*11500*/  FFMA R14, R0, R11, 1.1641532182693481445e-10 ;  /* 0x2f000000000e7423 */ /* 0x000fc6000000000b */
[----:B------:R-:W-:Y:S01]  /*11510*/  LOP3.LUT R0, R16, R25, RZ, 0x3c, !PT ;  /* 0x0000001910007212 */ /* 0x000fe200078e3cff */
[----:B------:R-:W-:Y:S01]  /*11520*/  IMAD.SHL.U32 R16, R18, 0x2, RZ ;  /* 0x0000000212107824 */ /* 0x000fe200078e00ff */
[----:B------:R-:W-:Y:S02]  /*11530*/  FSETP.GT.AND P1, PT, R14, UR11, PT ;  /* 0x0000000b0e007c0b */ /* 0x000fe4000bf24000 */
[----:B------:R-:W-:Y:S01]  /*11540*/  SHF.R.U32.HI R27, RZ, 0x2, R0 ;  /* 0x00000002ff1b7819 */ /* 0x000fe20000011600 */
[----:B------:R-:W-:Y:S01]  /*11550*/  IMAD.SHL.U32 R15, R0, 0x10, RZ ;  /* 0x00000010000f7824 */ /* 0x000fe200078e00ff */
[----:B------:R-:W-:-:S04]  /*11560*/  FSETP.GEU.OR P1, PT, R14, UR10, !P1 ;  /* 0x0000000a0e007c0b */ /* 0x000fc8000cf2e400 */
[----:B------:R-:W-:Y:S02]  /*11570*/  LOP3.LUT R25, R0, R15, R16, 0x96, !PT ;  /* 0x0000000f00197212 */ /* 0x000fe400078e9610 */
[----:B------:R-:W-:Y:S02]  /*11580*/  IADD3 R15, PT, PT, R10, 0xb0f8a, R23 ;  /* 0x000b0f8a0a0f7810 */ /* 0x000fe40007ffe017 */
[----:B------:R-:W-:Y:S01]  /*11590*/  LOP3.LUT R14, R25, R18, RZ, 0x3c, !PT ;  /* 0x00000012190e7212 */ /* 0x000fe200078e3cff */
[----:B------:R-:W-:Y:S01]  /*115a0*/  IMAD.SHL.U32 R18, R19, 0x2, RZ ;  /* 0x0000000213127824 */ /* 0x000fe200078e00ff */
[----:B------:R-:W-:-:S03]  /*115b0*/  I2FP.F32.U32 R16, R15 ;  /* 0x0000000f00107245 */ /* 0x000fc60000201000 */
[----:B------:R-:W-:Y:S01]  /*115c0*/  IMAD.SHL.U32 R15, R14, 0x10, RZ ;  /* 0x000000100e0f7824 */ /* 0x000fe200078e00ff */
[----:B------:R-:W-:Y:S01]  /*115d0*/  @!P1 LOP3.LUT R22, R4, 0x1, RZ, 0xfc, !PT ;  /* 0x0000000104169812 */ /* 0x000fe200078efcff */
[----:B------:R-:W-:Y:S01]  /*115e0*/  FFMA R16, R16, R11, 1.1641532182693481445e-10 ;  /* 0x2f00000010107423 */ /* 0x000fe2000000000b */
[----:B------:R-:W-:Y:S02]  /*115f0*/  @P1 LOP3.LUT R22, R4, 0xfffffffe, RZ, 0xc0, !PT ;  /* 0xfffffffe04161812 */ /* 0x000fe400078ec0ff */
[----:B------:R-:W-:Y:S02]  /*11600*/  LOP3.LUT R24, R14, R15, R18, 0x96, !PT ;  /* 0x0000000f0e187212 */ /* 0x000fe400078e9612 */
[----:B------:R-:W-:Y:S02]  /*11610*/  IADD3 R15, PT, PT, R10, 0x10974f, R17 ;  /* 0x0010974f0a0f7810 */ /* 0x000fe40007ffe011 */
[----:B------:R-:W-:Y:S02]  /*11620*/  FSETP.GT.AND P4, PT, R16, UR11, PT ;  /* 0x0000000b10007c0b */ /* 0x000fe4000bf84000 */
[----:B------:R-:W-:-:S02]  /*11630*/  I2FP.F32.U32 R18, R15 ;  /* 0x0000000f00127245 */ /* 0x000fc40000201000 */
[----:B------:R-:W-:Y:S02]  /*11640*/  LOP3.LUT R15, R26, R23, RZ, 0x3c, !PT ;  /* 0x000000171a0f7212 */ /* 0x000fe400078e3cff */
[----:B------:R-:W-:Y:S01]  /*11650*/  LOP3.LUT R4, R24, R19, RZ, 0x3c, !PT ;  /* 0x0000001318047212 */ /* 0x000fe200078e3cff */
[----:B------:R-:W-:Y:S01]  /*11660*/  FFMA R18, R18, R11, 1.1641532182693481445e-10 ;  /* 0x2f00000012127423 */ /* 0x000fe2000000000b */
[----:B------:R-:W-:Y:S01]  /*11670*/  FSETP.LT.AND P4, PT, R16, UR10, P4 ;  /* 0x0000000a10007c0b */ /* 0x000fe2000a781000 */
[----:B------:R-:W-:Y:S01]  /*11680*/  IMAD.SHL.U32 R16, R15, 0x2, RZ ;  /* 0x000000020f107824 */ /* 0x000fe200078e00ff */
[----:B------:R-:W-:Y:S01]  /*11690*/  SHF.R.U32.HI R26, RZ, 0x2, R17 ;  /* 0x00000002ff1a7819 */ /* 0x000fe20000011611 */
[----:B------:R-:W-:Y:S01]  /*116a0*/  IMAD.SHL.U32 R23, R4, 0x10, RZ ;  /* 0x0000001004177824 */ /* 0x000fe200078e00ff */
[----:B------:R-:W-:Y:S01]  /*116b0*/  FSETP.GT.AND P1, PT, R18, UR11, PT ;  /* 0x0000000b12007c0b */ /* 0x000fe2000bf24000 */
[----:B------:R-:W-:Y:S01]  /*116c0*/  VIADD R19, R10, 0x161f14 ;  /* 0x00161f140a137836 */ /* 0x000fe20000000000 */
[----:B------:R-:W-:-:S02]  /*116d0*/  LOP3.LUT R17, R26, R17, RZ, 0x3c, !PT ;  /* 0x000000111a117212 */ /* 0x000fc400078e3cff */
[----:B------:R-:W-:Y:S01]  /*116e0*/  LOP3.LUT R24, R4, R23, R16, 0x96, !PT ;  /* 0x0000001704187212 */ /* 0x000fe200078e9610 */
[----:B------:R-:W-:Y:S01]  /*116f0*/  IMAD.IADD R16, R0, 0x1, R19 ;  /* 0x0000000100107824 */ /* 0x000fe200078e0213 */
[----:B------:R-:W-:Y:S01]  /*11700*/  FSETP.LT.AND P1, PT, R18, UR10, P1 ;  /* 0x0000000a12007c0b */ /* 0x000fe20008f21000 */
[----:B------:R-:W-:Y:S01]  /*11710*/  IMAD.SHL.U32 R23, R17, 0x2, RZ ;  /* 0x0000000211177824 */ /* 0x000fe200078e00ff */
[----:B------:R-:W-:Y:S02]  /*11720*/  LOP3.LUT R15, R24, R15, RZ, 0x3c, !PT ;  /* 0x0000000f180f7212 */ /* 0x000fe400078e3cff */
[----:B------:R-:W-:Y:S02]  /*11730*/  I2FP.F32.U32 R16, R16 ;  /* 0x0000001000107245 */ /* 0x000fe40000201000 */
[----:B------:R-:W-:Y:S01]  /*11740*/  IADD3 R18, PT, PT, R19, 0x587c5, R14 ;  /* 0x000587c513127810 */ /* 0x000fe20007ffe00e */
[----:B------:R-:W-:Y:S01]  /*11750*/  IMAD.SHL.U32 R24, R15, 0x10, RZ ;  /* 0x000000100f187824 */ /* 0x000fe200078e00ff */
[----:B------:R-:W-:Y:S01]  /*11760*/  @!P4 LOP3.LUT R25, R22, 0xfffffffd, RZ, 0xc0, !PT ;  /* 0xfffffffd1619c812 */ /* 0x000fe200078ec0ff */
[----:B------:R-:W-:Y:S01]  /*11770*/  FFMA R16, R16, R11, 1.1641532182693481445e-10 ;  /* 0x2f00000010107423 */ /* 0x000fe2000000000b */
[----:B------:R-:W-:-:S02]  /*11780*/  @P4 LOP3.LUT R25, R22, 0x2, RZ, 0xfc, !PT ;  /* 0x0000000216194812 */ /* 0x000fc400078efcff */
[----:B------:R-:W-:Y:S02]  /*11790*/  LOP3.LUT R24, R15, R24, R23, 0x96, !PT ;  /* 0x000000180f187212 */ /* 0x000fe400078e9617 */
[----:B------:R-:W-:Y:S02]  /*117a0*/  I2FP.F32.U32 R22, R18 ;  /* 0x0000001200167245 */ /* 0x000fe40000201000 */
[----:B------:R-:W-:Y:S02]  /*117b0*/  LOP3.LUT R18, R27, R0, RZ, 0x3c, !PT ;  /* 0x000000001b127212 */ /* 0x000fe400078e3cff */
[----:B------:R-:W-:Y:S01]  /*117c0*/  LOP3.LUT R0, R24, R17, RZ, 0x3c, !PT ;  /* 0x0000001118007212 */ /* 0x000fe200078e3cff */
[----:B------:R-:W-:Y:S01]  /*117d0*/  FFMA R22, R22, R11, 1.1641532182693481445e-10 ;  /* 0x2f00000016167423 */ /* 0x000fe2000000000b */
[----:B------:R-:W-:Y:S01]  /*117e0*/  FSETP.GT.AND P4, PT, R16, UR11, PT ;  /* 0x0000000b10007c0b */ /* 0x000fe2000bf84000 */
[----:B------:R-:W-:Y:S01]  /*117f0*/  IMAD.SHL.U32 R24, R18, 0x2, RZ ;  /* 0x0000000212187824 */ /* 0x000fe200078e00ff */
[----:B------:R-:W-:Y:S01]  /*11800*/  @!P1 LOP3.LUT R23, R25, 0xfffffffb, RZ, 0xc0, !PT ;  /* 0xfffffffb19179812 */ /* 0x000fe200078ec0ff */
[----:B------:R-:W-:Y:S01]  /*11810*/  IMAD.SHL.U32 R17, R0, 0x10, RZ ;  /* 0x0000001000117824 */ /* 0x000fe200078e00ff */
[----:B------:R-:W-:-:S02]  /*11820*/  FSETP.LT.AND P4, PT, R16, UR10, P4 ;  /* 0x0000000a10007c0b */ /* 0x000fc4000a781000 */
[----:B------:R-:W-:Y:S02]  /*11830*/  @P1 LOP3.LUT R23, R25, 0x4, RZ, 0xfc, !PT ;  /* 0x0000000419171812 */ /* 0x000fe400078efcff */
[----:B------:R-:W-:Y:S02]  /*11840*/  IADD3 R16, PT, PT, R19, 0xb0f8a, R4 ;  /* 0x000b0f8a13107810 */ /* 0x000fe40007ffe004 */
[----:B------:R-:W-:Y:S02]  /*11850*/  SHF.R.U32.HI R25, RZ, 0x2, R14 ;  /* 0x00000002ff197819 */ /* 0x000fe4000001160e */
[----:B------:R-:W-:Y:S02]  /*11860*/  LOP3.LUT R17, R0, R17, R24, 0x96, !PT ;  /* 0x0000001100117212 */ /* 0x000fe400078e9618 */
[----:B------:R-:W-:Y:S02]  /*11870*/  I2FP.F32.U32 R24, R16 ;  /* 0x0000001000187245 */ /* 0x000fe40000201000 */
[----:B------:R-:W-:-:S02]  /*11880*/  LOP3.LUT R16, R25, R14, RZ, 0x3c, !PT ;  /* 0x0000000e19107212 */ /* 0x000fc400078e3cff */
[----:B------:R-:W-:Y:S01]  /*11890*/  LOP3.LUT R14, R17, R18, RZ, 0x3c, !PT ;  /* 0x00000012110e7212 */ /* 0x000fe200078e3cff */
[----:B------:R-:W-:Y:S01]  /*118a0*/  FFMA R24, R24, R11, 1.1641532182693481445e-10 ;  /* 0x2f00000018187423 */ /* 0x000fe2000000000b */
[----:B------:R-:W-:Y:S01]  /*118b0*/  FSETP.GT.AND P1, PT, R22, UR11, PT ;  /* 0x0000000b16007c0b */ /* 0x000fe2000bf24000 */
[----:B------:R-:W-:Y:S01]  /*118c0*/  IMAD.SHL.U32 R18, R16, 0x2, RZ ;  /* 0x0000000210127824 */ /* 0x000fe200078e00ff */
[----:B------:R-:W-:Y:S01]  /*118d0*/  IADD3 R19, PT, PT, R19, 0x10974f, R15 ;  /* 0x0010974f13137810 */ /* 0x000fe20007ffe00f */
[----:B------:R-:W-:Y:S01]  /*118e0*/  IMAD.SHL.U32 R17, R14, 0x10, RZ ;  /* 0x000000100e117824 */ /* 0x000fe200078e00ff */
[----:B------:R-:W-:Y:S02]  /*118f0*/  FSETP.GEU.OR P1, PT, R22, UR10, !P1 ;  /* 0x0000000a16007c0b */ /* 0x000fe4000cf2e400 */
[C---:B------:R-:W-:Y:S02]  /*11900*/  @!P4 LOP3.LUT R22, R23.reuse, 0xfffffff7, RZ, 0xc0, !PT ;  /* 0xfffffff71716c812 */ /* 0x040fe400078ec0ff */
[----:B------:R-:W-:-:S02]  /*11910*/  @P4 LOP3.LUT R22, R23, 0x8, RZ, 0xfc, !PT ;  /* 0x0000000817164812 */ /* 0x000fc400078efcff */
[----:B------:R-:W-:Y:S02]  /*11920*/  SHF.R.U32.HI R23, RZ, 0x2, R4 ;  /* 0x00000002ff177819 */ /* 0x000fe40000011604 */
[----:B------:R-:W-:Y:S02]  /*11930*/  LOP3.LUT R17, R14, R17, R18, 0x96, !PT ;  /* 0x000000110e117212 */ /* 0x000fe400078e9612 */
[----:B------:R-:W-:Y:S02]  /*11940*/  LOP3.LUT R18, R23, R4, RZ, 0x3c, !PT ;  /* 0x0000000417127212 */ /* 0x000fe400078e3cff */
[----:B------:R-:W-:Y:S01]  /*11950*/  LOP3.LUT R4, R17, R16, RZ, 0x3c, !PT ;  /* 0x0000001011047212 */ /* 0x000fe200078e3cff */
[----:B------:R-:W-:Y:S01]  /*11960*/  VIADD R17, R10, 0x2c3e28 ;  /* 0x002c3e280a117836 */ /* 0x000fe20000000000 */
[----:B------:R-:W-:Y:S01]  /*11970*/  I2FP.F32.U32 R16, R19 ;  /* 0x0000001300107245 */ /* 0x000fe20000201000 */
[----:B------:R-:W-:Y:S01]  /*11980*/  IMAD.SHL.U32 R25, R18, 0x2, RZ ;  /* 0x0000000212197824 */ /* 0x000fe200078e00ff */
[----:B------:R-:W-:Y:S01]  /*11990*/  FSETP.GT.AND P4, PT, R24, UR11, PT ;  /* 0x0000000b18007c0b */ /* 0x000fe2000bf84000 */
[----:B------:R-:W-:-:S02]  /*119a0*/  IMAD.SHL.U32 R23, R4, 0x10, RZ ;  /* 0x0000001004177824 */ /* 0x000fc400078e00ff */
[----:B------:R-:W-:Y:S01]  /*119b0*/  FFMA R19, R16, R11, 1.1641532182693481445e-10 ;  /* 0x2f00000010137423 */ /* 0x000fe2000000000b */
[----:B------:R-:W-:Y:S02]  /*119c0*/  SHF.R.U32.HI R16, RZ, 0x2, R15 ;  /* 0x00000002ff107819 */ /* 0x000fe4000001160f */
[----:B------:R-:W-:Y:S02]  /*119d0*/  LOP3.LUT R23, R4, R23, R25, 0x96, !PT ;  /* 0x0000001704177212 */ /* 0x000fe400078e9619 */
[----:B------:R-:W-:Y:S02]  /*119e0*/  FSETP.LT.AND P4, PT, R24, UR10, P4 ;  /* 0x0000000a18007c0b */ /* 0x000fe4000a781000 */
[C---:B------:R-:W-:Y:S02]  /*119f0*/  @!P1 LOP3.LUT R24, R22.reuse, 0x10, RZ, 0xfc, !PT ;  /* 0x0000001016189812 */ /* 0x040fe400078efcff */
[----:B------:R-:W-:Y:S01]  /*11a00*/  @P1 LOP3.LUT R24, R22, 0xffffffef, RZ, 0xc0, !PT ;  /* 0xffffffef16181812 */ /* 0x000fe200078ec0ff */
[----:B------:R-:W-:Y:S01]  /*11a10*/  IMAD.IADD R22, R0, 0x1, R17 ;  /* 0x0000000100167824 */ /* 0x000fe200078e0211 */
[----:B------:R-:W-:-:S02]  /*11a20*/  LOP3.LUT R15, R16, R15, RZ, 0x3c, !PT ;  /* 0x0000000f100f7212 */ /* 0x000fc400078e3cff */
[----:B------:R-:W-:Y:S02]  /*11a30*/  FSETP.GT.AND P1, PT, R19, UR11, PT ;  /* 0x0000000b13007c0b */ /* 0x000fe4000bf24000 */
[----:B------:R-:W-:Y:S01]  /*11a40*/  LOP3.LUT R16, R23, R18, RZ, 0x3c, !PT ;  /* 0x0000001217107212 */ /* 0x000fe200078e3cff */
[----:B------:R-:W-:Y:S01]  /*11a50*/  IMAD.SHL.U32 R25, R15, 0x2, RZ ;  /* 0x000000020f197824 */ /* 0x000fe200078e00ff */
[----:B------:R-:W-:Y:S02]  /*11a60*/  FSETP.LT.AND P1, PT, R19, UR10, P1 ;  /* 0x0000000a13007c0b */ /* 0x000fe40008f21000 */
[----:B------:R-:W-:Y:S01]  /*11a70*/  I2FP.F32.U32 R22, R22 ;  /* 0x0000001600167245 */ /* 0x000fe20000201000 */
[----:B------:R-:W-:Y:S01]  /*11a80*/  IMAD.SHL.U32 R19, R16, 0x10, RZ ;  /* 0x0000001010137824 */ /* 0x000fe200078e00ff */
[----:B------:R-:W-:Y:S02]  /*11a90*/  IADD3 R18, PT, PT, R17, 0x587c5, R14 ;  /* 0x000587c511127810 */ /* 0x000fe40007ffe00e */
[----:B------:R-:W-:Y:S01]  /*11aa0*/  @!P4 LOP3.LUT R23, R24, 0xffffffdf, RZ, 0xc0, !PT ;  /* 0xffffffdf1817c812 */ /* 0x000fe200078ec0ff */
[----:B------:R-:W-:Y:S01]  /*11ab0*/  FFMA R22, R22, R11, 1.1641532182693481445e-10 ;  /* 0x2f00000016167423 */ /* 0x000fe2000000000b */
[----:B------:R-:W-:-:S02]  /*11ac0*/  LOP3.LUT R26, R16, R19, R25, 0x96, !PT ;  /* 0x00000013101a7212 */ /* 0x000fc400078e9619 */
[----:B------:R-:W-:Y:S02]  /*11ad0*/  SHF.R.U32.HI R19, RZ, 0x2, R0 ;  /* 0x00000002ff137819 */ /* 0x000fe40000011600 */
[----:B------:R-:W-:Y:S02]  /*11ae0*/  @P4 LOP3.LUT R23, R24, 0x20, RZ, 0xfc, !PT ;  /* 0x0000002018174812 */ /* 0x000fe400078efcff */
[----:B------:R-:W-:Y:S02]  /*11af0*/  I2FP.F32.U32 R24, R18 ;  /* 0x0000001200187245 */ /* 0x000fe40000201000 */
[----:B------:R-:W-:Y:S02]  /*11b00*/  LOP3.LUT R18, R19, R0, RZ, 0x3c, !PT ;  /* 0x0000000013127212 */ /* 0x000fe400078e3cff */
[----:B------:R-:W-:Y:S01]  /*11b10*/  LOP3.LUT R0, R26, R15, RZ, 0x3c, !PT ;  /* 0x0000000f1a007212 */ /* 0x000fe200078e3cff */
[----:B------:R-:W-:Y:S01]  /*11b20*/  FFMA R24, R24, R11, 1.1641532182693481445e-10 ;  /* 0x2f00000018187423 */ /* 0x000fe2000000000b */
[----:B------:R-:W-:Y:S01]  /*11b30*/  FSETP.GT.AND P4, PT, R22, UR11, PT ;  /* 0x0000000b16007c0b */ /* 0x000fe2000bf84000 */
[----:B------:R-:W-:Y:S01]  /*11b40*/  IMAD.SHL.U32 R19, R18, 0x2, RZ ;  /* 0x0000000212137824 */ /* 0x000fe200078e00ff */
[----:B------:R-:W-:Y:S01]  /*11b50*/  SHF.R.U32.HI R25, RZ, 0x2, R14 ;  /* 0x00000002ff197819 */ /* 0x000fe2000001160e */
[----:B------:R-:W-:Y:S01]  /*11b60*/  IMAD.SHL.U32 R15, R0, 0x10, RZ ;  /* 0x00000010000f7824 */ /* 0x000fe200078e00ff */
[----:B------:R-:W-:-:S02]  /*11b70*/  FSETP.LT.AND P4, PT, R22, UR10, P4 ;  /* 0x0000000a16007c0b */ /* 0x000fc4000a781000 */
[C---:B------:R-:W-:Y:S02]  /*11b80*/  @!P1 LOP3.LUT R22, R23.reuse, 0xffffffbf, RZ, 0xc0, !PT ;  /* 0xffffffbf17169812 */ /* 0x040fe400078ec0ff */
[----:B------:R-:W-:Y:S02]  /*11b90*/  @P1 LOP3.LUT R22, R23, 0x40, RZ, 0xfc, !PT ;  /* 0x0000004017161812 */ /* 0x000fe400078efcff */
[----:B------:R-:W-:Y:S02]  /*11ba0*/  LOP3.LUT R23, R0, R15, R19, 0x96, !PT ;  /* 0x0000000f00177212 */ /* 0x000fe400078e9613 */
[----:B------:R-:W-:Y:S02]  /*11bb0*/  LOP3.LUT R15, R25, R14, RZ, 0x3c, !PT ;  /* 0x0000000e190f7212 */ /* 0x000fe400078e3cff */
[----:B------:R-:W-:Y:S02]  /*11bc0*/  IADD3 R19, PT, PT, R17, 0xb0f8a, R4 ;  /* 0x000b0f8a11137810 */ /* 0x000fe40007ffe004 */
[----:B------:R-:W-:Y:S01]  /*11bd0*/  LOP3.LUT R14, R23, R18, RZ, 0x3c, !PT ;  /* 0x00000012170e7212 */ /* 0x000fe200078e3cff */
[----:B------:R-:W-:Y:S01]  /*11be0*/  IMAD.SHL.U32 R23, R15, 0x2, RZ ;  /* 0x000000020f177824 */ /* 0x000fe200078e00ff */
[----:B------:R-:W-:-:S02]  /*11bf0*/  I2FP.F32.U32 R18, R19 ;  /* 0x0000001300127245 */ /* 0x000fc40000201000 */
[----:B------:R-:W-:Y:S01]  /*11c00*/  FSETP.GT.AND P5, PT, R24, UR11, PT ;  /* 0x0000000b18007c0b */ /* 0x000fe2000bfa4000 */
[----:B------:R-:W-:Y:S01]  /*11c10*/  IMAD.SHL.U32 R19, R14, 0x10, RZ ;  /* 0x000000100e137824 */ /* 0x000fe200078e00ff */
[----:B------:R-:W-:Y:S01]  /*11c20*/  IADD3 R17, PT, PT, R17, 0x10974f, R16 ;  /* 0x0010974f11117810 */ /* 0x000fe20007ffe010 */
[----:B------:R-:W-:Y:S01]  /*11c30*/  FFMA R18, R18, R11, 1.1641532182693481445e-10 ;  /* 0x2f00000012127423 */ /* 0x000fe2000000000b */
[----:B------:R-:W-:Y:S02]  /*11c40*/  FSETP.GEU.OR P1, PT, R24, UR10, !P5 ;  /* 0x0000000a18007c0b */ /* 0x000fe4000ef2e400 */
[----:B------:R-:W-:Y:S02]  /*11c50*/  LOP3.LUT R26, R14, R19, R23, 0x96, !PT ;  /* 0x000000130e1a7212 */ /* 0x000fe400078e9617 */
[----:B------:R-:W-:Y:S02]  /*11c60*/  SHF.R.U32.HI R19, RZ, 0x2, R4 ;  /* 0x00000002ff137819 */ /* 0x000fe40000011604 */
[----:B------:R-:W-:-:S02]  /*11c70*/  @!P4 LOP3.LUT R24, R22, 0xffffff7f, RZ, 0xc0, !PT ;  /* 0xffffff7f1618c812 */ /* 0x000fc400078ec0ff */
[----:B------:R-:W-:Y:S02]  /*11c80*/  @P4 LOP3.LUT R24, R22, 0x80, RZ, 0xfc, !PT ;  /* 0x0000008016184812 */ /* 0x000fe400078efcff */
[----:B------:R-:W-:Y:S02]  /*11c90*/  LOP3.LUT R19, R19, R4, RZ, 0x3c, !PT ;  /* 0x0000000413137212 */ /* 0x000fe400078e3cff */
[----:B------:R-:W-:Y:S02]  /*11ca0*/  FSETP.GT.AND P4, PT, R18, UR11, PT ;  /* 0x0000000b12007c0b */ /* 0x000fe4000bf84000 */
[----:B------:R-:W-:Y:S02]  /*11cb0*/  LOP3.LUT R4, R26, R15, RZ, 0x3c, !PT ;  /* 0x0000000f1a047212 */ /* 0x000fe400078e3cff */
[----:B------:R-:W-:Y:S01]  /*11cc0*/  I2FP.F32.U32 R22, R17 ;  /* 0x0000001100167245 */ /* 0x000fe20000201000 */
[----:B------:R-:W-:Y:S01]  /*11cd0*/  VIADD R17, R10, 0x425d3c ;  /* 0x00425d3c0a117836 */ /* 0x000fe20000000000 */
[----:B------:R-:W-:Y:S01]  /*11ce0*/  FSETP.LT.AND P4, PT, R18, UR10, P4 ;  /* 0x0000000a12007c0b */ /* 0x000fe2000a781000 */
[----:B------:R-:W-:Y:S01]  /*11cf0*/  IMAD.SHL.U32 R18, R19, 0x2, RZ ;  /* 0x0000000213127824 */ /* 0x000fe200078e00ff */
[----:B------:R-:W-:Y:S01]  /*11d00*/  @!P1 LOP3.LUT R23, R24, 0x100, RZ, 0xfc, !PT ;  /* 0x0000010018179812 */ /* 0x000fe200078efcff */
[----:B------:R-:W-:Y:S01]  /*11d10*/  IMAD.SHL.U32 R15, R4, 0x10, RZ ;  /* 0x00000010040f7824 */ /* 0x000fe200078e00ff */
[----:B------:R-:W-:Y:S01]  /*11d20*/  @P1 LOP3.LUT R23, R24, 0xfffffeff, RZ, 0xc0, !PT ;  /* 0xfffffeff18171812 */ /* 0x000fe200078ec0ff */
[----:B------:R-:W-:Y:S01]  /*11d30*/  FFMA R22, R22, R11, 1.1641532182693481445e-10 ;  /* 0x2f00000016167423 */ /* 0x000fe2000000000b */
[----:B------:R-:W-:-:S02]  /*11d40*/  SHF.R.U32.HI R25, RZ, 0x2, R16 ;  /* 0x00000002ff197819 */ /* 0x000fc40000011610 */
[----:B------:R-:W-:Y:S01]  /*11d50*/  LOP3.LUT R24, R4, R15, R18, 0x96, !PT ;  /* 0x0000000f04187212 */ /* 0x000fe200078e9612 */
[----:B------:R-:W-:Y:S01]  /*11d60*/  IMAD.IADD R18, R0, 0x1, R17 ;  /* 0x0000000100127824 */ /* 0x000fe200078e0211 */
[----:B------:R-:W-:Y:S02]  /*11d70*/  FSETP.GT.AND P1, PT, R22, UR11, PT ;  /* 0x0000000b16007c0b */ /* 0x000fe4000bf24000 */
[----:B------:R-:W-:Y:S02]  /*11d80*/  LOP3.LUT R16, R25, R16, RZ, 0x3c, !PT ;  /* 0x0000001019107212 */ /* 0x000fe400078e3cff */
[----:B------:R-:W-:Y:S02]  /*11d90*/  LOP3.LUT R15, R24, R19, RZ, 0x3c, !PT ;  /* 0x00000013180f7212 */ /* 0x000fe400078e3cff */
[----:B------:R-:W-:Y:S01]  /*11da0*/  FSETP.LT.AND P1, PT, R22, UR10, P1 ;  /* 0x0000000a16007c0b */ /* 0x000fe20008f21000 */
[----:B------:R-:W-:Y:S01]  /*11db0*/  IMAD.SHL.U32 R25, R16, 0x2, RZ ;  /* 0x0000000210197824 */ /* 0x000fe200078e00ff */
[----:B------:R-:W-:Y:S01]  /*11dc0*/  I2FP.F32.U32 R18, R18 ;  /* 0x0000001200127245 */ /* 0x000fe20000201000 */
[----:B------:R-:W-:Y:S01]  /*11dd0*/  IMAD.SHL.U32 R22, R15, 0x10, RZ ;  /* 0x000000100f167824 */ /* 0x000fe200078e00ff */
[----:B------:R-:W-:-:S02]  /*11de0*/  IADD3 R19, PT, PT, R17, 0x587c5, R14 ;  /* 0x000587c511137810 */ /* 0x000fc40007ffe00e */
[----:B------:R-:W-:Y:S01]  /*11df0*/  SHF.R.U32.HI R27, RZ, 0x2, R0 ;  /* 0x00000002ff1b7819 */ /* 0x000fe20000011600 */
[----:B------:R-:W-:Y:S01]  /*11e00*/  FFMA R18, R18, R11, 1.1641532182693481445e-10 ;  /* 0x2f00000012127423 */ /* 0x000fe2000000000b */
[----:B------:R-:W-:Y:S02]  /*11e10*/  LOP3.LUT R25, R15, R22, R25, 0x96, !PT ;  /* 0x000000160f197212 */ /* 0x000fe400078e9619 */
[C---:B------:R-:W-:Y:S02]  /*11e20*/  @!P4 LOP3.LUT R24, R23.reuse, 0xfffffdff, RZ, 0xc0, !PT ;  /* 0xfffffdff1718c812 */ /* 0x040fe400078ec0ff */
[----:B------:R-:W-:Y:S02]  /*11e30*/  I2FP.F32.U32 R22, R19 ;  /* 0x0000001300167245 */ /* 0x000fe40000201000 */
[----:B------:R-:W-:Y:S02]  /*11e40*/  @P4 LOP3.LUT R24, R23, 0x200, RZ, 0xfc, !PT ;  /* 0x0000020017184812 */ /* 0x000fe400078efcff */
[----:B------:R-:W-:Y:S01]  /*11e50*/  LOP3.LUT R19, R27, R0, RZ, 0x3c, !PT ;  /* 0x000000001b137212 */ /* 0x000fe200078e3cff */
[----:B------:R-:W-:Y:S01]  /*11e60*/  FFMA R22, R22, R11, 1.1641532182693481445e-10 ;  /* 0x2f00000016167423 */ /* 0x000fe2000000000b */
[----:B------:R-:W-:-:S02]  /*11e70*/  FSETP.GT.AND P4, PT, R18, UR11, PT ;  /* 0x0000000b12007c0b */ /* 0x000fc4000bf84000 */
[----:B------:R-:W-:Y:S02]  /*11e80*/  LOP3.LUT R0, R25, R16, RZ, 0x3c, !PT ;  /* 0x0000001019007212 */ /* 0x000fe400078e3cff */
[----:B------:R-:W-:Y:S01]  /*11e90*/  FSETP.LT.AND P4, PT, R18, UR10, P4 ;  /* 0x0000000a12007c0b */ /* 0x000fe2000a781000 */
[----:B------:R-:W-:Y:S01]  /*11ea0*/  IMAD.SHL.U32 R18, R19, 0x2, RZ ;  /* 0x0000000213127824 */ /* 0x000fe200078e00ff */
[----:B------:R-:W-:Y:S01]  /*11eb0*/  @!P1 LOP3.LUT R23, R24, 0xfffffbff, RZ, 0xc0, !PT ;  /* 0xfffffbff18179812 */ /* 0x000fe200078ec0ff */
[----:B------:R-:W-:Y:S01]  /*11ec0*/  IMAD.SHL.U32 R25, R0, 0x10, RZ ;  /* 0x0000001000197824 */ /* 0x000fe200078e00ff */
[----:B------:R-:W-:Y:S02]  /*11ed0*/  IADD3 R16, PT, PT, R17, 0xb0f8a, R4 ;  /* 0x000b0f8a11107810 */ /* 0x000fe40007ffe004 */
[----:B------:R-:W-:Y:S02]  /*11ee0*/  @P1 LOP3.LUT R23, R24, 0x400, RZ, 0xfc, !PT ;  /* 0x0000040018171812 */ /* 0x000fe400078efcff */
[----:B------:R-:W-:-:S02]  /*11ef0*/  SHF.R.U32.HI R27, RZ, 0x2, R14 ;  /* 0x00000002ff1b7819 */ /* 0x000fc4000001160e */
[----:B------:R-:W-:Y:S02]  /*11f00*/  LOP3.LUT R24, R0, R25, R18, 0x96, !PT ;  /* 0x0000001900187212 */ /* 0x000fe400078e9612 */
[----:B------:R-:W-:Y:S02]  /*11f10*/  I2FP.F32.U32 R18, R16 ;  /* 0x0000001000127245 */ /* 0x000fe40000201000 */
[----:B------:R-:W-:Y:S02]  /*11f20*/  LOP3.LUT R16, R27, R14, RZ, 0x3c, !PT ;  /* 0x0000000e1b107212 */ /* 0x000fe400078e3cff */
[----:B------:R-:W-:Y:S01]  /*11f30*/  LOP3.LUT R14, R24, R19, RZ, 0x3c, !PT ;  /* 0x00000013180e7212 */ /* 0x000fe200078e3cff */
[----:B------:R-:W-:Y:S01]  /*11f40*/  FFMA R19, R18, R11, 1.1641532182693481445e-10 ;  /* 0x2f00000012137423 */ /* 0x000fe2000000000b */
[----:B------:R-:W-:Y:S01]  /*11f50*/  FSETP.GT.AND P5, PT, R22, UR11, PT ;  /* 0x0000000b16007c0b */ /* 0x000fe2000bfa4000 */
[----:B------:R-:W-:Y:S01]  /*11f60*/  IMAD.SHL.U32 R18, R16, 0x2, RZ ;  /* 0x0000000210127824 */ /* 0x000fe200078e00ff */
[----:B------:R-:W-:Y:S01]  /*11f70*/  IADD3 R17, PT, PT, R17, 0x10974f, R15 ;  /* 0x0010974f11117810 */ /* 0x000fe20007ffe00f */
[----:B------:R-:W-:Y:S01]  /*11f80*/  IMAD.SHL.U32 R25, R14, 0x10, RZ ;  /* 0x000000100e197824 */ /* 0x000fe200078e00ff */
[----:B------:R-:W-:-:S02]  /*11f90*/  FSETP.GEU.OR P5, PT, R22, UR10, !P5 ;  /* 0x0000000a16007c0b */ /* 0x000fc4000efae400 */
[C---:B------:R-:W-:Y:S02]  /*11fa0*/  @!P4 LOP3.LUT R22, R23.reuse, 0xfffff7ff, RZ, 0xc0, !PT ;  /* 0xfffff7ff1716c812 */ /* 0x040fe400078ec0ff */
[----:B------:R-:W-:Y:S02]  /*11fb0*/  @P4 LOP3.LUT R22, R23, 0x800, RZ, 0xfc, !PT ;  /* 0x0000080017164812 */ /* 0x000fe400078efcff */
[----:B------:R-:W-:Y:S02]  /*11fc0*/  SHF.R.U32.HI R23, RZ, 0x2, R4 ;  /* 0x00000002ff177819 */ /* 0x000fe40000011604 */
[----:B------:R-:W-:Y:S02]  /*11fd0*/  LOP3.LUT R25, R14, R25, R18, 0x96, !PT ;  /* 0x000000190e197212 */ /* 0x000fe400078e9612 */
[----:B------:R-:W-:Y:S02]  /*11fe0*/  LOP3.LUT R18, R23, R4, RZ, 0x3c, !PT ;  /* 0x0000000417127212 */ /* 0x000fe400078e3cff */
[----:B------:R-:W-:-:S02]  /*11ff0*/  LOP3.LUT R4, R25, R16, RZ, 0x3c, !PT ;  /* 0x0000001019047212 */ /* 0x000fc400078e3cff */
[----:B------:R-:W-:Y:S01]  /*12000*/  I2FP.F32.U32 R16, R17 ;  /* 0x0000001100107245 */ /* 0x000fe20000201000 */
[----:B------:R-:W-:Y:S01]  /*12010*/  IMAD.SHL.U32 R25, R18, 0x2, RZ ;  /* 0x0000000212197824 */ /* 0x000fe200078e00ff */
[C---:B------:R-:W-:Y:S01]  /*12020*/  FSETP.GT.AND P1, PT, R19.reuse, UR11, PT ;  /* 0x0000000b13007c0b */ /* 0x040fe2000bf24000 */
[----:B------:R-:W-:Y:S01]  /*12030*/  IMAD.SHL.U32 R23, R4, 0x10, RZ ;  /* 0x0000001004177824 */ /* 0x000fe200078e00ff */
[----:B------:R-:W-:Y:S01]  /*12040*/  SHF.R.U32.HI R26, RZ, 0x2, R15 ;  /* 0x00000002ff1a7819 */ /* 0x000fe2000001160f */
[----:B------:R-:W-:Y:S01]  /*12050*/  FFMA R16, R16, R11, 1.1641532182693481445e-10 ;  /* 0x2f00000010107423 */ /* 0x000fe2000000000b */
[----:B------:R-:W-:Y:S01]  /*12060*/  VIADD R17, R10, 0x587c50 ;  /* 0x00587c500a117836 */ /* 0x000fe20000000000 */
[----:B------:R-:W-:Y:S02]  /*12070*/  FSETP.LT.AND P1, PT, R19, UR10, P1 ;  /* 0x0000000a13007c0b */ /* 0x000fe40008f21000 */
[----:B------:R-:W-:Y:S01]  /*12080*/  LOP3.LUT R23, R4, R23, R25, 0x96, !PT ;  /* 0x0000001704177212 */ /* 0x000fe200078e9619 */
[----:B------:R-:W-:Y:S01]  /*12090*/  IMAD.IADD R19, R0, 0x1, R17 ;  /* 0x0000000100137824 */ /* 0x000fe200078e0211 */
[----:B------:R-:W-:-:S02]  /*120a0*/  FSETP.GT.AND P4, PT, R16, UR11, PT ;  /* 0x0000000b10007c0b */ /* 0x000fc4000bf84000 */
[----:B------:R-:W-:Y:S02]  /*120b0*/  LOP3.LUT R15, R26, R15, RZ, 0x3c, !PT ;  /* 0x0000000f1a0f7212 */ /* 0x000fe400078e3cff */
[----:B------:R-:W-:Y:S02]  /*120c0*/  FSETP.LT.AND P4, PT, R16, UR10, P4 ;  /* 0x0000000a10007c0b */ /* 0x000fe4000a781000 */
[----:B------:R-:W-:Y:S01]  /*120d0*/  LOP3.LUT R16, R23, R18, RZ, 0x3c, !PT ;  /* 0x0000001217107212 */ /* 0x000fe200078e3cff */
[----:B------:R-:W-:Y:S01]  /*120e0*/  IMAD.SHL.U32 R18, R15, 0x2, RZ ;  /* 0x000000020f127824 */ /* 0x000fe200078e00ff */
[C---:B------:R-:W-:Y:S02]  /*120f0*/  @!P5 LOP3.LUT R24, R22.reuse, 0x1000, RZ, 0xfc, !PT ;  /* 0x000010001618d812 */ /* 0x040fe400078efcff */
[----:B------:R-:W-:Y:S02]  /*12100*/  @P5 LOP3.LUT R24, R22, 0xffffefff, RZ, 0xc0, !PT ;  /* 0xffffefff16185812 */ /* 0x000fe400078ec0ff */
[----:B------:R-:W-:Y:S01]  /*12110*/  I2FP.F32.U32 R22, R19 ;  /* 0x0000001300167245 */ /* 0x000fe20000201000 */
[----:B------:R-:W-:Y:S01]  /*12120*/  IMAD.SHL.U32 R19, R16, 0x10, RZ ;  /* 0x0000001010137824 */ /* 0x000fe200078e00ff */
[----:B------:R-:W-:-:S02]  /*12130*/  @!P1 LOP3.LUT R23, R24, 0xffffdfff, RZ, 0xc0, !PT ;  /* 0xffffdfff18179812 */ /* 0x000fc400078ec0ff */
[----:B------:R-:W-:Y:S01]  /*12140*/  @P1 LOP3.LUT R23, R24, 0x2000, RZ, 0xfc, !PT ;  /* 0x0000200018171812 */ /* 0x000fe200078efcff */
[----:B------:R-:W-:Y:S01]  /*12150*/  FFMA R22, R22, R11, 1.1641532182693481445e-10 ;  /* 0x2f00000016167423 */ /* 0x000fe2000000000b */
[----:B------:R-:W-:Y:S02]  /*12160*/  SHF.R.U32.HI R25, RZ, 0x2, R0 ;  /* 0x00000002ff197819 */ /* 0x000fe40000011600 */
[----:B------:R-:W-:Y:S02]  /*12170*/  LOP3.LUT R24, R16, R19, R18, 0x96, !PT ;  /* 0x0000001310187212 */ /* 0x000fe400078e9612 */
[----:B------:R-:W-:Y:S02]  /*12180*/  FSETP.GT.AND P5, PT, R22, UR11, PT ;  /* 0x0000000b16007c0b */ /* 0x000fe4000bfa4000 */
[----:B------:R-:W-:Y:S02]  /*12190*/  LOP3.LUT R18, R25, R0, RZ, 0x3c, !PT ;  /* 0x0000000019127212 */ /* 0x000fe400078e3cff */
[----:B------:R-:W-:-:S02]  /*121a0*/  IADD3 R19, PT, PT, R17, 0x587c5, R14 ;  /* 0x000587c511137810 */ /* 0x000fc40007ffe00e */
[----:B------:R-:W-:Y:S01]  /*121b0*/  LOP3.LUT R0, R24, R15, RZ, 0x3c, !PT ;  /* 0x0000000f18007212 */ /* 0x000fe200078e3cff */
[----:B------:R-:W-:Y:S01]  /*121c0*/  IMAD.SHL.U32 R24, R18, 0x2, RZ ;  /* 0x0000000212187824 */ /* 0x000fe200078e00ff */
[----:B------:R-:W-:Y:S02]  /*121d0*/  FSETP.LT.AND P5, PT, R22, UR10, P5 ;  /* 0x0000000a16007c0b */ /* 0x000fe4000afa1000 */
[----:B------:R-:W-:Y:S01]  /*121e0*/  I2FP.F32.U32 R22, R19 ;  /* 0x0000001300167245 */ /* 0x000fe20000201000 */
[----:B------:R-:W-:Y:S01]  /*121f0*/  IMAD.SHL.U32 R19, R0, 0x10, RZ ;  /* 0x0000001000137824 */ /* 0x000fe200078e00ff */
[C---:B------:R-:W-:Y:S02]  /*12200*/  @!P4 LOP3.LUT R25, R23.reuse, 0xffffbfff, RZ, 0xc0, !PT ;  /* 0xffffbfff1719c812 */ /* 0x040fe400078ec0ff */
[----:B------:R-:W-:Y:S01]  /*12210*/  @P4 LOP3.LUT R25, R23, 0x4000, RZ, 0xfc, !PT ;  /* 0x0000400017194812 */ /* 0x000fe200078efcff */
[----:B------:R-:W-:Y:S01]  /*12220*/  FFMA R15, R22, R11, 1.1641532182693481445e-10 ;  /* 0x2f000000160f7423 */ /* 0x000fe2000000000b */
[----:B------:R-:W-:-:S02]  /*12230*/  LOP3.LUT R23, R0, R19, R24, 0x96, !PT ;  /* 0x0000001300177212 */ /* 0x000fc400078e9618 */
[----:B------:R-:W-:Y:S02]  /*12240*/  IADD3 R19, PT, PT, R17, 0xb0f8a, R4 ;  /* 0x000b0f8a11137810 */ /* 0x000fe40007ffe004 */
[----:B------:R-:W-:Y:S02]  /*12250*/  SHF.R.U32.HI R27, RZ, 0x2, R14 ;  /* 0x00000002ff1b7819 */ /* 0x000fe4000001160e */
[----:B------:R-:W-:Y:S02]  /*12260*/  I2FP.F32.U32 R24, R19 ;  /* 0x0000001300187245 */ /* 0x000fe40000201000 */
[----:B------:R-:W-:Y:S02]  /*12270*/  LOP3.LUT R19, R27, R14, RZ, 0x3c, !PT ;  /* 0x0000000e1b137212 */ /* 0x000fe400078e3cff */
[----:B------:R-:W-:Y:S01]  /*12280*/  FSETP.GT.AND P1, PT, R15, UR11, PT ;  /* 0x0000000b0f007c0b */ /* 0x000fe2000bf24000 */
[----:B------:R-:W-:Y:S01]  /*12290*/  FFMA R24, R24, R11, 1.1641532182693481445e-10 ;  /* 0x2f00000018187423 */ /* 0x000fe2000000000b */
[----:B------:R-:W-:Y:S01]  /*122a0*/  LOP3.LUT R14, R23, R18, RZ, 0x3c, !PT ;  /* 0x00000012170e7212 */ /* 0x000fe200078e3cff */
[----:B------:R-:W-:Y:S01]  /*122b0*/  IMAD.SHL.U32 R18, R19, 0x2, RZ ;  /* 0x0000000213127824 */ /* 0x000fe200078e00ff */
[----:B------:R-:W-:-:S02]  /*122c0*/  FSETP.GEU.OR P1, PT, R15, UR10, !P1 ;  /* 0x0000000a0f007c0b */ /* 0x000fc4000cf2e400 */
[----:B------:R-:W-:Y:S01]  /*122d0*/  IADD3 R17, PT, PT, R17, 0x10974f, R16 ;  /* 0x0010974f11117810 */ /* 0x000fe20007ffe010 */
[----:B------:R-:W-:Y:S01]  /*122e0*/  IMAD.SHL.U32 R15, R14, 0x10, RZ ;  /* 0x000000100e0f7824 */ /* 0x000fe200078e00ff */
[----:B------:R-:W-:Y:S02]  /*122f0*/  SHF.R.U32.HI R23, RZ, 0x2, R4 ;  /* 0x00000002ff177819 */ /* 0x000fe40000011604 */
[----:B------:R-:W-:Y:S02]  /*12300*/  FSETP.GT.AND P4, PT, R24, UR11, PT ;  /* 0x0000000b18007c0b */ /* 0x000fe4000bf84000 */
[----:B------:R-:W-:Y:S01]  /*12310*/  LOP3.LUT R26, R14, R15, R18, 0x96, !PT ;  /* 0x0000000f0e1a7212 */ /* 0x000fe200078e9612 */
[----:B------:R-:W-:Y:S01]  /*12320*/  VIADD R15, R10, 0x6e9b64 ;  /* 0x006e9b640a0f7836 */ /* 0x000fe20000000000 */
[----:B------:R-:W-:Y:S02]  /*12330*/  I2FP.F32.U32 R18, R17 ;  /* 0x0000001100127245 */ /* 0x000fe40000201000 */
[----:B------:R-:W-:-:S02]  /*12340*/  LOP3.LUT R17, R23, R4, RZ, 0x3c, !PT ;  /* 0x0000000417117212 */ /* 0x000fc400078e3cff */
[----:B------:R-:W-:Y:S01]  /*12350*/  LOP3.LUT R4, R26, R19, RZ, 0x3c, !PT ;  /* 0x000000131a047212 */ /* 0x000fe200078e3cff */
[----:B------:R-:W-:Y:S01]  /*12360*/  FFMA R19, R18, R11, 1.1641532182693481445e-10 ;  /* 0x2f00000012137423 */ /* 0x000fe2000000000b */
[----:B------:R-:W-:Y:S01]  /*12370*/  FSETP.LT.AND P4, PT, R24, UR10, P4 ;  /* 0x0000000a18007c0b */ /* 0x000fe2000a781000 */
[----:B------:R-:W-:Y:S01]  /*12380*/  IMAD.SHL.U32 R24, R17, 0x2, RZ ;  /* 0x0000000211187824 */ /* 0x000fe200078e00ff */
[C---:B------:R-:W-:Y:S01]  /*12390*/  @!P5 LOP3.LUT R22, R25.reuse, 0xffff7fff, RZ, 0xc0, !PT ;  /* 0xffff7fff1916d812 */ /* 0x040fe200078ec0ff */
[----:B------:R-:W-:Y:S01]  /*123a0*/  IMAD.SHL.U32 R23, R4, 0x10, RZ ;  /* 0x0000001004177824 */ /* 0x000fe200078e00ff */
[----:B------:R-:W-:Y:S01]  /*123b0*/  @P5 LOP3.LUT R22, R25, 0x8000, RZ, 0xfc, !PT ;  /* 0x0000800019165812 */ /* 0x000fe200078efcff */
[----:B------:R-:W-:Y:S01]  /*123c0*/  IMAD.IADD R18, R0, 0x1, R15 ;  /* 0x0000000100127824 */ /* 0x000fe200078e020f */
[----:B------:R-:W-:Y:S02]  /*123d0*/  SHF.R.U32.HI R25, RZ, 0x2, R16 ;  /* 0x00000002ff197819 */ /* 0x000fe40000011610 */
[----:B------:R-:W-:-:S02]  /*123e0*/  LOP3.LUT R26, R4, R23, R24, 0x96, !PT ;  /* 0x00000017041a7212 */ /* 0x000fc400078e9618 */
[----:B------:R-:W-:Y:S02]  /*123f0*/  I2FP.F32.U32 R24, R18 ;  /* 0x0000001200187245 */ /* 0x000fe40000201000 */
[----:B------:R-:W-:Y:S02]  /*12400*/  LOP3.LUT R18, R25, R16, RZ, 0x3c, !PT ;  /* 0x0000001019127212 */ /* 0x000fe400078e3cff */
[C---:B------:R-:W-:Y:S01]  /*12410*/  FSETP.GT.AND P5, PT, R19.reuse, UR11, PT ;  /* 0x0000000b13007c0b */ /* 0x040fe2000bfa4000 */
[----:B------:R-:W-:Y:S01]  /*12420*/  FFMA R24, R24, R11, 1.1641532182693481445e-10 ;  /* 0x2f00000018187423 */ /* 0x000fe2000000000b */
[----:B------:R-:W-:Y:S02]  /*12430*/  LOP3.LUT R16, R26, R17, RZ, 0x3c, !PT ;  /* 0x000000111a107212 */ /* 0x000fe400078e3cff */
[----:B------:R-:W-:Y:S01]  /*12440*/  FSETP.LT.AND P5, PT, R19, UR10, P5 ;  /* 0x0000000a13007c0b */ /* 0x000fe2000afa1000 */
[----:B------:R-:W-:Y:S01]  /*12450*/  IMAD.SHL.U32 R19, R18, 0x2, RZ ;  /* 0x0000000212137824 */ /* 0x000fe200078e00ff */
[----:B------:R-:W-:Y:S01]  /*12460*/  SHF.R.U32.HI R23, RZ, 0x2, R0 ;  /* 0x00000002ff177819 */ /* 0x000fe20000011600 */
[----:B------:R-:W-:Y:S01]  /*12470*/  IMAD.SHL.U32 R17, R16, 0x10, RZ ;  /* 0x0000001010117824 */ /* 0x000fe200078e00ff */
[----:B------:R-:W-:-:S02]  /*12480*/  @!P1 LOP3.LUT R25, R22, 0x10000, RZ, 0xfc, !PT ;  /* 0x0001000016199812 */ /* 0x000fc400078efcff */
[----:B------:R-:W-:Y:S02]  /*12490*/  LOP3.LUT R0, R23, R0, RZ, 0x3c, !PT ;  /* 0x0000000017007212 */ /* 0x000fe400078e3cff */
[----:B------:R-:W-:Y:S02]  /*124a0*/  LOP3.LUT R17, R16, R17, R19, 0x96, !PT ;  /* 0x0000001110117212 */ /* 0x000fe400078e9613 */
[----:B------:R-:W-:Y:S01]  /*124b0*/  @P1 LOP3.LUT R25, R22, 0xfffeffff, RZ, 0xc0, !PT ;  /* 0xfffeffff16191812 */ /* 0x000fe200078ec0ff */
[----:B------:R-:W-:Y:S01]  /*124c0*/  IMAD.SHL.U32 R19, R0, 0x2, RZ ;  /* 0x0000000200137824 */ /* 0x000fe200078e00ff */
[----:B------:R-:W-:Y:S02]  /*124d0*/  LOP3.LUT R18, R17, R18, RZ, 0x3c, !PT ;  /* 0x0000001211127212 */ /* 0x000fe400078e3cff */
[----:B------:R-:W-:Y:S02]  /*124e0*/  FSETP.GT.AND P1, PT, R24, UR11, PT ;  /* 0x0000000b18007c0b */ /* 0x000fe4000bf24000 */
[----:B------:R-:W-:Y:S01]  /*124f0*/  @!P4 LOP3.LUT R22, R25, 0xfffdffff, RZ, 0xc0, !PT ;  /* 0xfffdffff1916c812 */ /* 0x000fe200078ec0ff */
[----:B------:R-:W-:Y:S01]  /*12500*/  IMAD.SHL.U32 R17, R18, 0x10, RZ ;  /* 0x0000001012117824 */ /* 0x000fe200078e00ff */
[----:B------:R-:W-:-:S02]  /*12510*/  FSETP.LT.AND P1, PT, R24, UR10, P1 ;  /* 0x0000000a18007c0b */ /* 0x000fc40008f21000 */
[----:B------:R-:W-:Y:S02]  /*12520*/  @P4 LOP3.LUT R22, R25, 0x20000, RZ, 0xfc, !PT ;  /* 0x0002000019164812 */ /* 0x000fe400078efcff */
[--C-:B------:R-:W-:Y:S02]  /*12530*/  SHF.R.U32.HI R25, RZ, 0x2, R14.reuse ;  /* 0x00000002ff197819 */ /* 0x100fe4000001160e */
[----:B------:R-:W-:Y:S02]  /*12540*/  LOP3.LUT R19, R18, R17, R19, 0x96, !PT ;  /* 0x0000001112137212 */ /* 0x000fe400078e9613 */
[----:B------:R-:W-:Y:S02]  /*12550*/  IADD3 R17, PT, PT, R15, 0x587c5, R14 ;  /* 0x000587c50f117810 */ /* 0x000fe40007ffe00e */
[----:B------:R-:W-:Y:S02]  /*12560*/  LOP3.LUT R14, R25, R14, RZ, 0x3c, !PT ;  /* 0x0000000e190e7212 */ /* 0x000fe400078e3cff */
[----:B------:R-:W-:-:S02]  /*12570*/  LOP3.LUT R0, R19, R0, RZ, 0x3c, !PT ;  /* 0x0000000013007212 */ /* 0x000fc400078e3cff */
[----:B------:R-:W-:Y:S01]  /*12580*/  @!P5 LOP3.LUT R23, R22, 0xfffbffff, RZ, 0xc0, !PT ;  /* 0xfffbffff1617d812 */ /* 0x000fe200078ec0ff */
[----:B------:R-:W-:Y:S01]  /*12590*/  IMAD.SHL.U32 R24, R14, 0x2, RZ ;  /* 0x000000020e187824 */ /* 0x000fe200078e00ff */
[----:B------:R-:W-:Y:S01]  /*125a0*/  @P5 LOP3.LUT R23, R22, 0x40000, RZ, 0xfc, !PT ;  /* 0x0004000016175812 */ /* 0x000fe200078efcff */
[----:B------:R-:W-:Y:S01]  /*125b0*/  IMAD.SHL.U32 R25, R0, 0x10, RZ ;  /* 0x0000001000197824 */ /* 0x000fe200078e00ff */
[----:B------:R-:W-:Y:S02]  /*125c0*/  I2FP.F32.U32 R22, R17 ;  /* 0x0000001100167245 */ /* 0x000fe40000201000 */
[C---:B------:R-:W-:Y:S02]  /*125d0*/  @!P1 LOP3.LUT R19, R23.reuse, 0xfff7ffff, RZ, 0xc0, !PT ;  /* 0xfff7ffff17139812 */ /* 0x040fe400078ec0ff */
[----:B------:R-:W-:Y:S01]  /*125e0*/  @P1 LOP3.LUT R19, R23, 0x80000, RZ, 0xfc, !PT ;  /* 0x0008000017131812 */ /* 0x000fe200078efcff */
[----:B------:R-:W-:Y:S01]  /*125f0*/  FFMA R17, R22, R11, 1.1641532182693481445e-10 ;  /* 0x2f00000016117423 */ /* 0x000fe2000000000b */
[----:B------:R-:W-:-:S02]  /*12600*/  IADD3 R23, PT, PT, R15, 0xb0f8a, R4 ;  /* 0x000b0f8a0f177810 */ /* 0x000fc40007ffe004 */
[----:B------:R-:W-:Y:S02]  /*12610*/  LOP3.LUT R25, R0, R25, R24, 0x96, !PT ;  /* 0x0000001900197212 */ /* 0x000fe400078e9618 */
[----:B------:R-:W-:Y:S02]  /*12620*/  SHF.R.U32.HI R27, RZ, 0x2, R4 ;  /* 0x00000002ff1b7819 */ /* 0x000fe40000011604 */
[----:B------:R-:W-:Y:S02]  /*12630*/  I2FP.F32.U32 R22, R23 ;  /* 0x0000001700167245 */ /* 0x000fe40000201000 */
[----:B------:R-:W-:Y:S02]  /*12640*/  FSETP.GT.AND P1, PT, R17, UR11, PT ;  /* 0x0000000b11007c0b */ /* 0x000fe4000bf24000 */
[----:B------:R-:W-:Y:S01]  /*12650*/  LOP3.LUT R4, R27, R4, RZ, 0x3c, !PT ;  /* 0x000000041b047212 */ /* 0x000fe200078e3cff */
[----:B------:R-:W-:Y:S01]  /*12660*/  FFMA R22, R22, R11, 1.1641532182693481445e-10 ;  /* 0x2f00000016167423 */ /* 0x000fe2000000000b */
[----:B------:R-:W-:-:S02]  /*12670*/  LOP3.LUT R14, R25, R14, RZ, 0x3c, !PT ;  /* 0x0000000e190e7212 */ /* 0x000fc400078e3cff */
[----:B------:R-:W-:Y:S01]  /*12680*/  FSETP.GEU.OR P1, PT, R17, UR10, !P1 ;  /* 0x0000000a11007c0b */ /* 0x000fe2000cf2e400 */
[----:B------:R-:W-:Y:S01]  /*12690*/  IMAD.SHL.U32 R23, R4, 0x2, RZ ;  /* 0x0000000204177824 */ /* 0x000fe200078e00ff */
[----:B------:R-:W-:Y:S01]  /*126a0*/  FSETP.GT.AND P4, PT, R22, UR11, PT ;  /* 0x0000000b16007c0b */ /* 0x000fe2000bf84000 */
[C---:B------:R-:W-:Y:S01]  /*126b0*/  IMAD.SHL.U32 R17, R14.reuse, 0x10, RZ ;  /* 0x000000100e117824 */ /* 0x040fe200078e00ff */
[--C-:B------:R-:W-:Y:S02]  /*126c0*/  IADD3 R15, PT, PT, R15, 0x10974f, R16.reuse ;  /* 0x0010974f0f0f7810 */ /* 0x100fe40007ffe010 */
[----:B------:R-:W-:Y:S02]  /*126d0*/  SHF.R.U32.HI R25, RZ, 0x2, R16 ;  /* 0x00000002ff197819 */ /* 0x000fe40000011610 */
[----:B------:R-:W-:Y:S02]  /*126e0*/  LOP3.LUT R17, R14, R17, R23, 0x96, !PT ;  /* 0x000000110e117212 */ /* 0x000fe400078e9617 */
[----:B------:R-:W-:-:S02]  /*126f0*/  FSETP.LT.AND P4, PT, R22, UR10, P4 ;  /* 0x0000000a16007c0b */ /* 0x000fc4000a781000 */
[----:B------:R-:W-:Y:S01]  /*12700*/  I2FP.F32.U32 R24, R15 ;  /* 0x0000000f00187245 */ /* 0x000fe20000201000 */
[----:B------:R-:W-:Y:S01]  /*12710*/  VIADD R15, R10, 0x84ba78 ;  /* 0x0084ba780a0f7836 */ /* 0x000fe20000000000 */
[----:B------:R-:W-:Y:S02]  /*12720*/  LOP3.LUT R22, R25, R16, RZ, 0x3c, !PT ;  /* 0x0000001019167212 */ /* 0x000fe400078e3cff */
[----:B------:R-:W-:Y:S01]  /*12730*/  LOP3.LUT R16, R17, R4, RZ, 0x3c, !PT ;  /* 0x0000000411107212 */ /* 0x000fe200078e3cff */
[----:B------:R-:W-:Y:S01]  /*12740*/  FFMA R4, R24, R11, 1.1641532182693481445e-10 ;  /* 0x2f00000018047423 */ /* 0x000fe2000000000b */
[----:B------:R-:W-:Y:S01]  /*12750*/  SHF.R.U32.HI R25, RZ, 0x2, R18 ;  /* 0x00000002ff197819 */ /* 0x000fe20000011612 */
[----:B------:R-:W-:Y:S02]  /*12760*/  IMAD.SHL.U32 R24, R22, 0x2, RZ ;  /* 0x0000000216187824 */ /* 0x000fe400078e00ff */
[----:B------:R-:W-:Y:S01]  /*12770*/  IMAD.SHL.U32 R23, R16, 0x10, RZ ;  /* 0x0000001010177824 */ /* 0x000fe200078e00ff */
[----:B------:R-:W-:Y:S01]  /*12780*/  FSETP.GT.AND P5, PT, R4, UR11, PT ;  /* 0x0000000b04007c0b */ /* 0x000fe2000bfa4000 */
[----:B------:R-:W-:Y:S01]  /*12790*/  IMAD.IADD R17, R18, 0x1, R15 ;  /* 0x0000000112117824 */ /* 0x000fe200078e020f */
[----:B------:R-:W-:-:S02]  /*127a0*/  LOP3.LUT R18, R25, R18, RZ, 0x3c, !PT ;  /* 0x0000001219127212 */ /* 0x000fc400078e3cff */
[----:B------:R-:W-:Y:S02]  /*127b0*/  LOP3.LUT R23, R16, R23, R24, 0x96, !PT ;  /* 0x0000001710177212 */ /* 0x000fe400078e9618 */
[----:B------:R-:W-:Y:S02]  /*127c0*/  I2FP.F32.U32 R24, R17 ;  /* 0x0000001100187245 */ /* 0x000fe40000201000 */
[----:B------:R-:W-:Y:S02]  /*127d0*/  LOP3.LUT R22, R23, R22, RZ, 0x3c, !PT ;  /* 0x0000001617167212 */ /* 0x000fe400078e3cff */
[----:B------:R-:W-:Y:S01]  /*127e0*/  FSETP.LT.AND P5, PT, R4, UR10, P5 ;  /* 0x0000000a04007c0b */ /* 0x000fe2000afa1000 */
[----:B------:R-:W-:Y:S01]  /*127f0*/  IMAD.SHL.U32 R4, R18, 0x2, RZ ;  /* 0x0000000212047824 */ /* 0x000fe200078e00ff */
[C---:B------:R-:W-:Y:S01]  /*12800*/  @!P1 LOP3.LUT R25, R19.reuse, 0x100000, RZ, 0xfc, !PT ;  /* 0x0010000013199812 */ /* 0x040fe200078efcff */
[----:B------:R-:W-:Y:S02]  /*12810*/  IMAD.SHL.U32 R17, R22, 0x10, RZ ;  /* 0x0000001016117824 */ /* 0x000fe400078e00ff */
[----:B------:R-:W-:Y:S01]  /*12820*/  FFMA R24, R24, R11, 1.1641532182693481445e-10 ;  /* 0x2f00000018187423 */ /* 0x000fe2000000000b */
[----:B------:R-:W-:-:S02]  /*12830*/  @P1 LOP3.LUT R25, R19, 0xffefffff, RZ, 0xc0, !PT ;  /* 0xffefffff13191812 */ /* 0x000fc400078ec0ff */
[----:B------:R-:W-:Y:S02]  /*12840*/  SHF.R.U32.HI R19, RZ, 0x2, R0 ;  /* 0x00000002ff137819 */ /* 0x000fe40000011600 */
[----:B------:R-:W-:Y:S02]  /*12850*/  LOP3.LUT R17, R22, R17, R4, 0x96, !PT ;  /* 0x0000001116117212 */ /* 0x000fe400078e9604 */
[C---:B------:R-:W-:Y:S02]  /*12860*/  FSETP.GT.AND P1, PT, R24.reuse, UR11, PT ;  /* 0x0000000b18007c0b */ /* 0x040fe4000bf24000 */
        /* <DEDUP_REMOVED lines=8> */
[----:B------:R-:W-:Y:S02]  /*128f0*/  LOP3.LUT R19, R18, R17, R19, 0x96, !PT ;  /* 0x0000001112137212 */ /* 0x000fe400078e9613 */
[C---:B------:R-:W-:Y:S02]  /*12900*/  @!P5 LOP3.LUT R24, R23.reuse, 0xffbfffff, RZ, 0xc0, !PT ;  /* 0xffbfffff1718d812 */ /* 0x040fe400078ec0ff */
[----:B------:R-:W-:Y:S02]  /*12910*/  @P5 LOP3.LUT R24, R23, 0x400000, RZ, 0xfc, !PT ;  /* 0x0040000017185812 */ /* 0x000fe400078efcff */
[----:B------:R-:W-:Y:S02]  /*12920*/  LOP3.LUT R17, R25, R14, RZ, 0x3c, !PT ;  /* 0x0000000e19117212 */ /* 0x000fe400078e3cff */
[----:B------:R-:W-:-:S02]  /*12930*/  LOP3.LUT R4, R19, R4, RZ, 0x3c, !PT ;  /* 0x0000000413047212 */ /* 0x000fc400078e3cff */
[----:B------:R-:W-:Y:S02]  /*12940*/  @!P1 LOP3.LUT R23, R24, 0xff7fffff, RZ, 0xc0, !PT ;  /* 0xff7fffff18179812 */ /* 0x000fe400078ec0ff */
[----:B------:R-:W-:Y:S01]  /*12950*/  IADD3 R0, PT, PT, R15, 0x587c5, R0 ;  /* 0x000587c50f007810 */ /* 0x000fe20007ffe000 */
[----:B------:R-:W-:Y:S01]  /*12960*/  IMAD.SHL.U32 R19, R4, 0x10, RZ ;  /* 0x0000001004137824 */ /* 0x000fe200078e00ff */
[----:B------:R-:W-:Y:S01]  /*12970*/  @P1 LOP3.LUT R23, R24, 0x800000, RZ, 0xfc, !PT ;  /* 0x0080000018171812 */ /* 0x000fe200078efcff */
[----:B------:R-:W-:Y:S01]  /*12980*/  IMAD.SHL.U32 R24, R17, 0x2, RZ ;  /* 0x0000000211187824 */ /* 0x000fe200078e00ff */
[----:B------:R-:W-:Y:S02]  /*12990*/  I2FP.F32.U32 R0, R0 ;  /* 0x0000000000007245 */ /* 0x000fe40000201000 */
[----:B------:R-:W-:Y:S02]  /*129a0*/  IADD3 R14, PT, PT, R15, 0xb0f8a, R14 ;  /* 0x000b0f8a0f0e7810 */ /* 0x000fe40007ffe00e */
[----:B------:R-:W-:Y:S01]  /*129b0*/  LOP3.LUT R26, R4, R19, R24, 0x96, !PT ;  /* 0x00000013041a7212 */ /* 0x000fe200078e9618 */
[----:B------:R-:W-:Y:S01]  /*129c0*/  FFMA R19, R0, R11, 1.1641532182693481445e-10 ;  /* 0x2f00000000137423 */ /* 0x000fe2000000000b */
[----:B------:R-:W-:-:S02]  /*129d0*/  SHF.R.U32.HI R25, RZ, 0x2, R16 ;  /* 0x00000002ff197819 */ /* 0x000fc40000011610 */
        /* <DEDUP_REMOVED lines=8> */
[----:B------:R-:W-:-:S02]  /*12a60*/  SHF.R.U32.HI R15, RZ, 0x2, R22 ;  /* 0x00000002ff0f7819 */ /* 0x000fc40000011616 */
[----:B------:R-:W-:Y:S02]  /*12a70*/  FSETP.GEU.OR P4, PT, R19, UR10, !P4 ;  /* 0x0000000a13007c0b */ /* 0x000fe4000e78e400 */
[----:B------:R-:W-:Y:S01]  /*12a80*/  LOP3.LUT R25, R14, R17, R25, 0x96, !PT ;  /* 0x000000110e197212 */ /* 0x000fe200078e9619 */
[----:B------:R-:W-:Y:S01]  /*12a90*/  VIADD R17, R10, 0x9ad98c ;  /* 0x009ad98c0a117836 */ /* 0x000fe20000000000 */
[----:B------:R-:W-:Y:S02]  /*12aa0*/  FSETP.GT.AND P1, PT, R24, UR11, PT ;  /* 0x0000000b18007c0b */ /* 0x000fe4000bf24000 */
[----:B------:R-:W-:Y:S01]  /*12ab0*/  I2FP.F32.U32 R26, R16 ;  /* 0x00000010001a7245 */ /* 0x000fe20000201000 */
[----:B------:R-:W-:Y:S01]  /*12ac0*/  IMAD.IADD R19, R22, 0x1, R17 ;  /* 0x0000000116137824 */ /* 0x000fe200078e0211 */
[----:B------:R-:W-:Y:S02]  /*12ad0*/  LOP3.LUT R16, R15, R22, RZ, 0x3c, !PT ;  /* 0x000000160f107212 */ /* 0x000fe400078e3cff */
[----:B------:R-:W-:Y:S01]  /*12ae0*/  LOP3.LUT R0, R25, R0, RZ, 0x3c, !PT ;  /* 0x0000000019007212 */ /* 0x000fe200078e3cff */
[----:B------:R-:W-:Y:S01]  /*12af0*/  FFMA R26, R26, R11, 1.1641532182693481445e-10 ;  /* 0x2f0000001a1a7423 */ /* 0x000fe2000000000b */
[----:B------:R-:W-:-:S02]  /*12b00*/  FSETP.LT.AND P1, PT, R24, UR10, P1 ;  /* 0x0000000a18007c0b */ /* 0x000fc40008f21000 */
[----:B------:R-:W-:Y:S01]  /*12b10*/  I2FP.F32.U32 R24, R19 ;  /* 0x0000001300187245 */ /* 0x000fe20000201000 */
[----:B------:R-:W-:Y:S01]  /*12b20*/  IMAD.SHL.U32 R19, R16, 0x2, RZ ;  /* 0x0000000210137824 */ /* 0x000fe200078e00ff */
[----:B------:R-:W-:Y:S01]  /*12b30*/  FSETP.GT.AND P5, PT, R26, UR11, PT ;  /* 0x0000000b1a007c0b */ /* 0x000fe2000bfa4000 */
[----:B------:R-:W-:Y:S01]  /*12b40*/  IMAD.SHL.U32 R15, R0, 0x10, RZ ;  /* 0x00000010000f7824 */ /* 0x000fe200078e00ff */
[C---:B------:R-:W-:Y:S01]  /*12b50*/  @!P4 LOP3.LUT R22, R23.reuse, 0x1000000, RZ, 0xfc, !PT ;  /* 0x010000001716c812 */ /* 0x040fe200078efcff */
[----:B------:R-:W-:Y:S01]  /*12b60*/  FFMA R24, R24, R11, 1.1641532182693481445e-10 ;  /* 0x2f00000018187423 */ /* 0x000fe2000000000b */
[----:B------:R-:W-:Y:S02]  /*12b70*/  @P4 LOP3.LUT R22, R23, 0xfeffffff, RZ, 0xc0, !PT ;  /* 0xfeffffff17164812 */ /* 0x000fe400078ec0ff */
[----:B------:R-:W-:Y:S02]  /*12b80*/  LOP3.LUT R15, R0, R15, R19, 0x96, !PT ;  /* 0x0000000f000f7212 */ /* 0x000fe400078e9613 */
[----:B------:R-:W-:-:S02]  /*12b90*/  SHF.R.U32.HI R19, RZ, 0x2, R18 ;  /* 0x00000002ff137819 */ /* 0x000fc40000011612 */
[----:B------:R-:W-:Y:S01]  /*12ba0*/  LOP3.LUT R16, R15, R16, RZ, 0x3c, !PT ;  /* 0x000000100f107212 */ /* 0x000fe200078e3cff */
[----:B------:R-:W-:Y:S01]  /*12bb0*/  VIADD R15, R10, 0xb0f8a0 ;  /* 0x00b0f8a00a0f7836 */ /* 0x000fe20000000000 */
[----:B------:R-:W-:Y:S02]  /*12bc0*/  FSETP.LT.AND P5, PT, R26, UR10, P5 ;  /* 0x0000000a1a007c0b */ /* 0x000fe4000afa1000 */
[----:B------:R-:W-:Y:S01]  /*12bd0*/  @!P1 LOP3.LUT R25, R22, 0xfdffffff, RZ, 0xc0, !PT ;  /* 0xfdffffff16199812 */ /* 0x000fe200078ec0ff */
[----:B------:R-:W-:Y:S01]  /*12be0*/  IMAD.SHL.U32 R23, R16, 0x10, RZ ;  /* 0x0000001010177824 */ /* 0x000fe200078e00ff */
[----:B------:R-:W-:Y:S02]  /*12bf0*/  FSETP.GT.AND P4, PT, R24, UR11, PT ;  /* 0x0000000b18007c0b */ /* 0x000fe4000bf84000 */
[----:B------:R-:W-:Y:S02]  /*12c00*/  LOP3.LUT R19, R19, R18, RZ, 0x3c, !PT ;  /* 0x0000001213137212 */ /* 0x000fe400078e3cff */
[----:B------:R-:W-:-:S02]  /*12c10*/  @P1 LOP3.LUT R25, R22, 0x2000000, RZ, 0xfc, !PT ;  /* 0x0200000016191812 */ /* 0x000fc400078efcff */
[----:B------:R-:W-:Y:S02]  /*12c20*/  IADD3 R22, PT, PT, R15, 0x587c5, R16 ;  /* 0x000587c50f167810 */ /* 0x000fe40007ffe010 */
[----:B------:R-:W-:Y:S01]  /*12c30*/  FSETP.LT.AND P4, PT, R24, UR10, P4 ;  /* 0x0000000a18007c0b */ /* 0x000fe2000a781000 */
[----:B------:R-:W-:Y:S01]  /*12c40*/  IMAD.SHL.U32 R24, R19, 0x2, RZ ;  /* 0x0000000213187824 */ /* 0x000fe200078e00ff */
[----:B------:R-:W-:Y:S02]  /*12c50*/  I2FP.F32.U32 R22, R22 ;  /* 0x0000001600167245 */ /* 0x000fe40000201000 */
[----:B------:R-:W-:Y:S02]  /*12c60*/  IADD3 R26, PT, PT, R17, 0x587c5, R18 ;  /* 0x000587c5111a7810 */ /* 0x000fe40007ffe012 */
[----:B------:R-:W-:Y:S01]  /*12c70*/  LOP3.LUT R24, R16, R23, R24, 0x96, !PT ;  /* 0x0000001710187212 */ /* 0x000fe200078e9618 */
[----:B------:R-:W-:Y:S01]  /*12c80*/  FFMA R22, R22, R11, 1.1641532182693481445e-10 ;  /* 0x2f00000016167423 */ /* 0x000fe2000000000b */
[----:B------:R-:W-:-:S02]  /*12c90*/  @!P5 LOP3.LUT R23, R25, 0xfbffffff, RZ, 0xc0, !PT ;  /* 0xfbffffff1917d812 */ /* 0x000fc400078ec0ff */
[----:B------:R-:W-:Y:S02]  /*12ca0*/  @P5 LOP3.LUT R23, R25, 0x4000000, RZ, 0xfc, !PT ;  /* 0x0400000019175812 */ /* 0x000fe400078efcff */
[----:B------:R-:W-:Y:S02]  /*12cb0*/  SHF.R.U32.HI R25, RZ, 0x2, R4 ;  /* 0x00000002ff197819 */ /* 0x000fe40000011604 */
[----:B------:R-:W-:Y:S02]  /*12cc0*/  FSETP.GEU.AND P5, PT, R22, UR11, PT ;  /* 0x0000000b16007c0b */ /* 0x000fe4000bfae000 */
[----:B------:R-:W-:Y:S02]  /*12cd0*/  LOP3.LUT R18, R24, R19, RZ, 0x3c, !PT ;  /* 0x0000001318127212 */ /* 0x000fe400078e3cff */
[----:B------:R-:W-:Y:S02]  /*12ce0*/  LOP3.LUT R22, R25, R4, RZ, 0x3c, !PT ;  /* 0x0000000419167212 */ /* 0x000fe400078e3cff */
[----:B------:R-:W-:-:S02]  /*12cf0*/  @!P4 LOP3.LUT R19, R23, 0xf7ffffff, RZ, 0xc0, !PT ;  /* 0xf7ffffff1713c812 */ /* 0x000fc400078ec0ff */
[----:B------:R-:W-:Y:S01]  /*12d00*/  @P4 LOP3.LUT R19, R23, 0x8000000, RZ, 0xfc, !PT ;  /* 0x0800000017134812 */ /* 0x000fe200078efcff */
[----:B------:R-:W-:Y:S01]  /*12d10*/  IMAD.SHL.U32 R24, R22, 0x2, RZ ;  /* 0x0000000216187824 */ /* 0x000fe200078e00ff */
[----:B------:R-:W-:Y:S01]  /*12d20*/  I2FP.F32.U32 R26, R26 ;  /* 0x0000001a001a7245 */ /* 0x000fe20000201000 */
[----:B------:R-:W-:Y:S01]  /*12d30*/  IMAD.SHL.U32 R23, R18, 0x10, RZ ;  /* 0x0000001012177824 */ /* 0x000fe200078e00ff */
[----:B------:R-:W-:Y:S02]  /*12d40*/  SHF.R.U32.HI R27, RZ, 0x2, R14 ;  /* 0x00000002ff1b7819 */ /* 0x000fe4000001160e */
[----:B------:R-:W-:Y:S01]  /*12d50*/  SHF.R.U32.HI R29, RZ, 0x2, R18 ;  /* 0x00000002ff1d7819 */ /* 0x000fe20000011612 */
[----:B------:R-:W-:Y:S01]  /*12d60*/  FFMA R26, R26, R11, 1.1641532182693481445e-10 ;  /* 0x2f0000001a1a7423 */ /* 0x000fe2000000000b */
[----:B------:R-:W-:Y:S02]  /*12d70*/  LOP3.LUT R25, R18, R23, R24, 0x96, !PT ;  /* 0x0000001712197212 */ /* 0x000fe400078e9618 */
[----:B------:R-:W-:-:S02]  /*12d80*/  @!P5 LOP3.LUT R23, R5, 0x1, RZ, 0xfc, !PT ;  /* 0x000000010517d812 */ /* 0x000fc400078efcff */
[----:B------:R-:W-:Y:S02]  /*12d90*/  @P5 LOP3.LUT R23, R5, 0xfffffffe, RZ, 0xc0, !PT ;  /* 0xfffffffe05175812 */ /* 0x000fe400078ec0ff */
[----:B------:R-:W-:Y:S02]  /*12da0*/  LOP3.LUT R22, R25, R22, RZ, 0x3c, !PT ;  /* 0x0000001619167212 */ /* 0x000fe400078e3cff */
[----:B------:R-:W-:Y:S02]  /*12db0*/  IADD3 R5, PT, PT, R15, 0xb0f8a, R18 ;  /* 0x000b0f8a0f057810 */ /* 0x000fe40007ffe012 */
[----:B------:R-:W-:Y:S02]  /*12dc0*/  LOP3.LUT R27, R27, R14, RZ, 0x3c, !PT ;  /* 0x0000000e1b1b7212 */ /* 0x000fe400078e3cff */
[----:B------:R-:W-:Y:S01]  /*12dd0*/  I2FP.F32.U32 R24, R5 ;  /* 0x0000000500187245 */ /* 0x000fe20000201000 */
[----:B------:R-:W-:Y:S01]  /*12de0*/  IMAD.SHL.U32 R5, R22, 0x10, RZ ;  /* 0x0000001016057824 */ /* 0x000fe200078e00ff */
[----:B------:R-:W-:Y:S01]  /*12df0*/  FSETP.GT.AND P1, PT, R26, UR11, PT ;  /* 0x0000000b1a007c0b */ /* 0x000fe2000bf24000 */
[----:B------:R-:W-:Y:S01]  /*12e00*/  IMAD.SHL.U32 R25, R27, 0x2, RZ ;  /* 0x000000021b197824 */ /* 0x000fe200078e00ff */
[----:B------:R-:W-:Y:S01]  /*12e10*/  LOP3.LUT R29, R29, R18, RZ, 0x3c, !PT ;  /* 0x000000121d1d7212 */ /* 0x000fe200078e3cff */
[----:B------:R-:W-:Y:S01]  /*12e20*/  FFMA R24, R24, R11, 1.1641532182693481445e-10 ;  /* 0x2f00000018187423 */ /* 0x000fe2000000000b */
[----:B------:R-:W-:-:S02]  /*12e30*/  FSETP.GEU.OR P1, PT, R26, UR10, !P1 ;  /* 0x0000000a1a007c0b */ /* 0x000fc4000cf2e400 */
[----:B------:R-:W-:Y:S01]  /*12e40*/  LOP3.LUT R26, R22, R5, R25, 0x96, !PT ;  /* 0x00000005161a7212 */ /* 0x000fe200078e9619 */
[----:B------:R-:W-:Y:S01]  /*12e50*/  IMAD.SHL.U32 R18, R29, 0x2, RZ ;  /* 0x000000021d127824 */ /* 0x000fe200078e00ff */
[----:B------:R-:W-:Y:S02]  /*12e60*/  IADD3 R25, PT, PT, R15, 0x10974f, R22 ;  /* 0x0010974f0f197810 */ /* 0x000fe40007ffe016 */
[----:B------:R-:W-:Y:S02]  /*12e70*/  LOP3.LUT R5, R26, R27, RZ, 0x3c, !PT ;  /* 0x0000001b1a057212 */ /* 0x000fe400078e3cff */
[----:B------:R-:W-:Y:S02]  /*12e80*/  I2FP.F32.U32 R26, R25 ;  /* 0x00000019001a7245 */ /* 0x000fe40000201000 */
[----:B------:R-:W-:Y:S01]  /*12e90*/  FSETP.GEU.AND P4, PT, R24, UR11, PT ;  /* 0x0000000b18007c0b */ /* 0x000fe2000bf8e000 */
[----:B------:R-:W-:Y:S02]  /*12ea0*/  VIADD R24, R10, 0xc717b4 ;  /* 0x00c717b40a187836 */ /* 0x000fe40000000000 */
[----:B------:R-:W-:-:S02]  /*12eb0*/  FFMA R26, R26, R11, 1.1641532182693481445e-10 ;  /* 0x2f0000001a1a7423 */ /* 0x000fc4000000000b */
[----:B------:R-:W-:-:S03]  /*12ec0*/  IMAD.IADD R25, R5, 0x1, R24 ;  /* 0x0000000105197824 */ /* 0x000fc600078e0218 */
[----:B------:R-:W-:Y:S02]  /*12ed0*/  FSETP.GEU.AND P5, PT, R26, UR11, PT ;  /* 0x0000000b1a007c0b */ /* 0x000fe4000bfae000 */
[----:B------:R-:W-:-:S03]  /*12ee0*/  I2FP.F32.U32 R28, R25 ;  /* 0x00000019001c7245 */ /* 0x000fc60000201000 */
[C---:B------:R-:W-:Y:S02]  /*12ef0*/  @P4 LOP3.LUT R25, R23.reuse, 0xfffffffd, RZ, 0xc0, !PT ;  /* 0xfffffffd17194812 */ /* 0x040fe400078ec0ff */
[----:B------:R-:W-:Y:S01]  /*12f00*/  @!P4 LOP3.LUT R25, R23, 0x2, RZ, 0xfc, !PT ;  /* 0x000000021719c812 */ /* 0x000fe200078efcff */
[----:B------:R-:W-:Y:S01]  /*12f10*/  FFMA R28, R28, R11, 1.1641532182693481445e-10 ;  /* 0x2f0000001c1c7423 */ /* 0x000fe2000000000b */
[C---:B------:R-:W-:Y:S02]  /*12f20*/  @!P1 LOP3.LUT R23, R19.reuse, 0x10000000, RZ, 0xfc, !PT ;  /* 0x1000000013179812 */ /* 0x040fe400078efcff */
[----:B------:R-:W-:Y:S02]  /*12f30*/  @P1 LOP3.LUT R23, R19, 0xefffffff, RZ, 0xc0, !PT ;  /* 0xefffffff13171812 */ /* 0x000fe400078ec0ff */
[C---:B------:R-:W-:Y:S02]  /*12f40*/  @P5 LOP3.LUT R27, R25.reuse, 0xfffffffb, RZ, 0xc0, !PT ;  /* 0xfffffffb191b5812 */ /* 0x040fe400078ec0ff */
[----:B------:R-:W-:-:S02]  /*12f50*/  @!P5 LOP3.LUT R27, R25, 0x4, RZ, 0xfc, !PT ;  /* 0x00000004191bd812 */ /* 0x000fc400078efcff */
[----:B------:R-:W-:Y:S02]  /*12f60*/  SHF.R.U32.HI R25, RZ, 0x2, R0 ;  /* 0x00000002ff197819 */ /* 0x000fe40000011600 */
[----:B------:R-:W-:Y:S02]  /*12f70*/  IADD3 R19, PT, PT, R17, 0xb0f8a, R4 ;  /* 0x000b0f8a11137810 */ /* 0x000fe40007ffe004 */
[----:B------:R-:W-:Y:S01]  /*12f80*/  LOP3.LUT R25, R25, R0, RZ, 0x3c, !PT ;  /* 0x0000000019197212 */ /* 0x000fe200078e3cff */
[----:B------:R-:W-:Y:S01]  /*12f90*/  IMAD.IADD R0, R0, 0x1, R15 ;  /* 0x0000000100007824 */ /* 0x000fe200078e020f */
[----:B------:R-:W-:Y:S01]  /*12fa0*/  IADD3 R4, PT, PT, R17, 0x10974f, R14 ;  /* 0x0010974f11047810 */ /* 0x000fe20007ffe00e */
[----:B------:R-:W-:Y:S01]  /*12fb0*/  IMAD.SHL.U32 R14, R5, 0x10, RZ ;  /* 0x00000010050e7824 */ /* 0x000fe200078e00ff */
[----:B------:R-:W-:Y:S01]  /*12fc0*/  FSETP.GEU.AND P4, PT, R28, UR11, PT ;  /* 0x0000000b1c007c0b */ /* 0x000fe2000bf8e000 */
[----:B------:R-:W-:Y:S01]  /*12fd0*/  IMAD.SHL.U32 R17, R25, 0x2, RZ ;  /* 0x0000000219117824 */ /* 0x000fe200078e00ff */
[----:B------:R-:W-:Y:S01]  /*12fe0*/  I2FP.F32.U32 R4, R4 ;  /* 0x0000000400047245 */ /* 0x000fe20000201000 */
[----:B------:R-:W-:-:S03]  /*12ff0*/  VIADD R15, R10, 0x10974f0 ;  /* 0x010974f00a0f7836 */ /* 0x000fc60000000000 */
        /* <DEDUP_REMOVED lines=19> */
[----:B------:R-:W-:Y:S01]  /*13130*/  FSETP.GEU.AND P1, PT, R14, UR11, PT ;  /* 0x0000000b0e007c0b */ /* 0x000fe2000bf2e000 */
[----:B------:R-:W-:-:S05]  /*13140*/  IMAD.SHL.U32 R14, R25, 0x10, RZ ;  /* 0x00000010190e7824 */ /* 0x000fca00078e00ff */
[----:B------:R-:W-:-:S07]  /*13150*/  LOP3.LUT R14, R25, R14, R18, 0x96, !PT ;  /* 0x0000000e190e7212 */ /* 0x000fce00078e9612 */
[C---:B------:R-:W-:Y:S02]  /*13160*/  @P1 LOP3.LUT R16, R27.reuse, 0xffffffdf, RZ, 0xc0, !PT ;  /* 0xffffffdf1b101812 */ /* 0x040fe400078ec0ff */
[----:B------:R-:W-:Y:S02]  /*13170*/  @!P1 LOP3.LUT R16, R27, 0x20, RZ, 0xfc, !PT ;  /* 0x000000201b109812 */ /* 0x000fe400078efcff */
[----:B------:R-:W-:Y:S02]  /*13180*/  LOP3.LUT R27, R14, R29, RZ, 0x3c, !PT ;  /* 0x0000001d0e1b7212 */ /* 0x000fe400078e3cff */
[----:B------:R-:W-:Y:S02]  /*13190*/  SHF.R.U32.HI R29, RZ, 0x2, R22 ;  /* 0x00000002ff1d7819 */ /* 0x000fe40000011616 */
[----:B------:R-:W-:Y:S01]  /*131a0*/  IADD3 R24, PT, PT, R24, 0x10974f, R27 ;  /* 0x0010974f18187810 */ /* 0x000fe20007ffe01b */
[----:B------:R-:W-:Y:S01]  /*131b0*/  IMAD.SHL.U32 R14, R27, 0x10, RZ ;  /* 0x000000101b0e7824 */ /* 0x000fe200078e00ff */
[----:B------:R-:W-:-:S02]  /*131c0*/  LOP3.LUT R29, R29, R22, RZ, 0x3c, !PT ;  /* 0x000000161d1d7212 */ /* 0x000fc400078e3cff */
[----:B------:R-:W-:Y:S02]  /*131d0*/  I2FP.F32.U32 R24, R24 ;  /* 0x0000001800187245 */ /* 0x000fe40000201000 */
[----:B------:R-:W-:Y:S01]  /*131e0*/  SHF.R.U32.HI R28, RZ, 0x2, R27 ;  /* 0x00000002ff1c7819 */ /* 0x000fe2000001161b */
[----:B------:R-:W-:Y:S02]  /*131f0*/  IMAD.SHL.U32 R18, R29, 0x2, RZ ;  /* 0x000000021d127824 */ /* 0x000fe400078e00ff */
[----:B------:R-:W-:-:S03]  /*13200*/  FFMA R24, R24, R11, 1.1641532182693481445e-10 ;  /* 0x2f00000018187423 */ /* 0x000fc6000000000b */
[----:B------:R-:W-:Y:S01]  /*13210*/  LOP3.LUT R14, R27, R14, R18, 0x96, !PT ;  /* 0x0000000e1b0e7212 */ /* 0x000fe200078e9612 */
[----:B------:R-:W-:Y:S01]  /*13220*/  VIADD R18, R10, 0xdd36c8 ;  /* 0x00dd36c80a127836 */ /* 0x000fe20000000000 */
[----:B------:R-:W-:Y:S02]  /*13230*/  FSETP.GEU.AND P5, PT, R24, UR11, PT ;  /* 0x0000000b18007c0b */ /* 0x000fe4000bfae000 */
[----:B------:R-:W-:Y:S02]  /*13240*/  LOP3.LUT R14, R14, R29, RZ, 0x3c, !PT ;  /* 0x0000001d0e0e7212 */ /* 0x000fe400078e3cff */
[----:B------:R-:W-:-:S03]  /*13250*/  SHF.R.U32.HI R24, RZ, 0x2, R5 ;  /* 0x00000002ff187819 */ /* 0x000fc60000011605 */
[----:B------:R-:W-:Y:S01]  /*13260*/  IMAD.IADD R22, R14, 0x1, R18 ;  /* 0x000000010e167824 */ /* 0x000fe200078e0212 */
[----:B------:R-:W-:Y:S01]  /*13270*/  LOP3.LUT R5, R24, R5, RZ, 0x3c, !PT ;  /* 0x0000000518057212 */ /* 0x000fe200078e3cff */
[----:B------:R-:W-:Y:S01]  /*13280*/  IMAD.SHL.U32 R29, R14, 0x10, RZ ;  /* 0x000000100e1d7824 */ /* 0x000fe200078e00ff */
[----:B------:R-:W-:Y:S02]  /*13290*/  I2FP.F32.U32 R24, R19 ;  /* 0x0000001300187245 */ /* 0x000fe40000201000 */
[----:B------:R-:W-:-:S03]  /*132a0*/  I2FP.F32.U32 R22, R22 ;  /* 0x0000001600167245 */ /* 0x000fc60000201000 */
[-C--:B------:R-:W-:Y:S02]  /*132b0*/  FFMA R24, R24, R11.reuse, 1.1641532182693481445e-10 ;  /* 0x2f00000018187423 */ /* 0x080fe4000000000b */
[----:B------:R-:W-:-:S03]  /*132c0*/  FFMA R22, R22, R11, 1.1641532182693481445e-10 ;  /* 0x2f00000016167423 */ /* 0x000fc6000000000b */
[----:B------:R-:W-:Y:S02]  /*132d0*/  FSETP.GT.AND P1, PT, R24, UR11, PT ;  /* 0x0000000b18007c0b */ /* 0x000fe4000bf24000 */
[----:B------:R-:W-:Y:S01]  /*132e0*/  FSETP.GEU.AND P4, PT, R22, UR11, PT ;  /* 0x0000000b16007c0b */ /* 0x000fe2000bf8e000 */
[----:B------:R-:W-:Y:S01]  /*132f0*/  IMAD.SHL.U32 R22, R5, 0x2, RZ ;  /* 0x0000000205167824 */ /* 0x000fe200078e00ff */
[----:B------:R-:W-:Y:S02]  /*13300*/  FSETP.LT.AND P1, PT, R24, UR10, P1 ;  /* 0x0000000a18007c0b */ /* 0x000fe40008f21000 */
[----:B------:R-:W-:Y:S02]  /*13310*/  @P5 LOP3.LUT R24, R16, 0xffffffbf, RZ, 0xc0, !PT ;  /* 0xffffffbf10185812 */ /* 0x000fe400078ec0ff */
[----:B------:R-:W-:Y:S02]  /*13320*/  LOP3.LUT R22, R14, R29, R22, 0x96, !PT ;  /* 0x0000001d0e167212 */ /* 0x000fe400078e9616 */
[----:B------:R-:W-:-:S02]  /*13330*/  @!P5 LOP3.LUT R24, R16, 0x40, RZ, 0xfc, !PT ;  /* 0x000000401018d812 */ /* 0x000fc400078efcff */
        /* <DEDUP_REMOVED lines=9> */
[----:B------:R-:W-:-:S04]  /*133d0*/  SHF.R.U32.HI R24, RZ, 0x2, R25 ;  /* 0x00000002ff187819 */ /* 0x000fc80000011619 */
[----:B------:R-:W-:Y:S01]  /*133e0*/  FSETP.GEU.AND P5, PT, R22, UR11, PT ;  /* 0x0000000b16007c0b */ /* 0x000fe2000bfae000 */
[----:B------:R-:W-:-:S05]  /*133f0*/  IMAD.SHL.U32 R22, R5, 0x10, RZ ;  /* 0x0000001005167824 */ /* 0x000fca00078e00ff */
[----:B------:R-:W-:Y:S02]  /*13400*/  LOP3.LUT R29, R5, R22, R17, 0x96, !PT ;  /* 0x00000016051d7212 */ /* 0x000fe400078e9611 */
[----:B------:R-:W-:Y:S02]  /*13410*/  LOP3.LUT R17, R24, R25, RZ, 0x3c, !PT ;  /* 0x0000001918117212 */ /* 0x000fe400078e3cff */
[----:B------:R-:W-:-:S03]  /*13420*/  LOP3.LUT R16, R29, R16, RZ, 0x3c, !PT ;  /* 0x000000101d107212 */ /* 0x000fc600078e3cff */
[----:B------:R-:W-:Y:S01]  /*13430*/  @!P5 LOP3.LUT R22, R19, 0x100, RZ, 0xfc, !PT ;  /* 0x000001001316d812 */ /* 0x000fe200078efcff */
[----:B------:R-:W-:Y:S01]  /*13440*/  IMAD.SHL.U32 R24, R17, 0x2, RZ ;  /* 0x0000000211187824 */ /* 0x000fe200078e00ff */
[----:B------:R-:W-:Y:S01]  /*13450*/  @P5 LOP3.LUT R22, R19, 0xfffffeff, RZ, 0xc0, !PT ;  /* 0xfffffeff13165812 */ /* 0x000fe200078ec0ff */
[----:B------:R-:W-:-:S05]  /*13460*/  IMAD.SHL.U32 R19, R16, 0x10, RZ ;  /* 0x0000001010137824 */ /* 0x000fca00078e00ff */
[----:B------:R-:W-:Y:S02]  /*13470*/  LOP3.LUT R26, R16, R19, R24, 0x96, !PT ;  /* 0x00000013101a7212 */ /* 0x000fe400078e9618 */
[----:B------:R-:W-:Y:S02]  /*13480*/  IADD3 R19, PT, PT, R18, 0xb0f8a, R16 ;  /* 0x000b0f8a12137810 */ /* 0x000fe40007ffe010 */
[----:B------:R-:W-:Y:S02]  /*13490*/  LOP3.LUT R17, R26, R17, RZ, 0x3c, !PT ;  /* 0x000000111a117212 */ /* 0x000fe400078e3cff */
[----:B------:R-:W-:Y:S02]  /*134a0*/  I2FP.F32.U32 R24, R19 ;  /* 0x0000001300187245 */ /* 0x000fe40000201000 */
[----:B------:R-:W-:Y:S01]  /*134b0*/  LOP3.LUT R19, R28, R27, RZ, 0x3c, !PT ;  /* 0x0000001b1c137212 */ /* 0x000fe200078e3cff */
[----:B------:R-:W-:Y:S01]  /*134c0*/  IMAD.SHL.U32 R26, R17, 0x10, RZ ;  /* 0x00000010111a7824 */ /* 0x000fe200078e00ff */
[----:B------:R-:W-:Y:S01]  /*134d0*/  IADD3 R18, PT, PT, R18, 0x10974f, R17 ;  /* 0x0010974f12127810 */ /* 0x000fe20007ffe011 */
[----:B------:R-:W-:-:S02]  /*134e0*/  FFMA R24, R24, R11, 1.1641532182693481445e-10 ;  /* 0x2f00000018187423 */ /* 0x000fc4000000000b */
[----:B------:R-:W-:-:S03]  /*134f0*/  IMAD.SHL.U32 R25, R19, 0x2, RZ ;  /* 0x0000000213197824 */ /* 0x000fc600078e00ff */
[----:B------:R-:W-:Y:S02]  /*13500*/  FSETP.GEU.AND P4, PT, R24, UR11, PT ;  /* 0x0000000b18007c0b */ /* 0x000fe4000bf8e000 */
[----:B------:R-:W-:Y:S02]  /*13510*/  LOP3.LUT R26, R17, R26, R25, 0x96, !PT ;  /* 0x0000001a111a7212 */ /* 0x000fe400078e9619 */
[----:B------:R-:W-:Y:S01]  /*13520*/  I2FP.F32.U32 R24, R18 ;  /* 0x0000001200187245 */ /* 0x000fe20000201000 */
[----:B------:R-:W-:Y:S01]  /*13530*/  VIADD R18, R10, 0xf355dc ;  /* 0x00f355dc0a127836 */ /* 0x000fe20000000000 */
[----:B------:R-:W-:-:S03]  /*13540*/  LOP3.LUT R19, R26, R19, RZ, 0x3c, !PT ;  /* 0x000000131a137212 */ /* 0x000fc600078e3cff */
[----:B------:R-:W-:Y:S02]  /*13550*/  FFMA R24, R24, R11, 1.1641532182693481445e-10 ;  /* 0x2f00000018187423 */ /* 0x000fe4000000000b */
[----:B------:R-:W-:Y:S02]  /*13560*/  IMAD.IADD R25, R19, 0x1, R18 ;  /* 0x0000000113197824 */ /* 0x000fe400078e0212 */
[----:B------:R-:W-:Y:S02]  /*13570*/  @P4 LOP3.LUT R26, R22, 0xfffffdff, RZ, 0xc0, !PT ;  /* 0xfffffdff161a4812 */ /* 0x000fe400078ec0ff */
[----:B------:R-:W-:Y:S02]  /*13580*/  FSETP.GEU.AND P5, PT, R24, UR11, PT ;  /* 0x0000000b18007c0b */ /* 0x000fe4000bfae000 */
[----:B------:R-:W-:Y:S02]  /*13590*/  I2FP.F32.U32 R24, R25 ;  /* 0x0000001900187245 */ /* 0x000fe40000201000 */
[----:B------:R-:W-:-:S02]  /*135a0*/  SHF.R.U32.HI R25, RZ, 0x2, R14 ;  /* 0x00000002ff197819 */ /* 0x000fc4000001160e */
[----:B------:R-:W-:Y:S01]  /*135b0*/  @!P4 LOP3.LUT R26, R22, 0x200, RZ, 0xfc, !PT ;  /* 0x00000200161ac812 */ /* 0x000fe200078efcff */
[----:B------:R-:W-:Y:S01]  /*135c0*/  FFMA R24, R24, R11, 1.1641532182693481445e-10 ;  /* 0x2f00000018187423 */ /* 0x000fe2000000000b */
[----:B------:R-:W-:Y:S02]  /*135d0*/  LOP3.LUT R14, R25, R14, RZ, 0x3c, !PT ;  /* 0x0000000e190e7212 */ /* 0x000fe400078e3cff */
[----:B------:R-:W-:Y:S02]  /*135e0*/  @!P1 LOP3.LUT R22, R23, 0xdfffffff, RZ, 0xc0, !PT ;  /* 0xdfffffff17169812 */ /* 0x000fe400078ec0ff */
[----:B------:R-:W-:Y:S01]  /*135f0*/  FSETP.GEU.AND P4, PT, R24, UR11, PT ;  /* 0x0000000b18007c0b */ /* 0x000fe2000bf8e000 */
[----:B------:R-:W-:Y:S01]  /*13600*/  IMAD.SHL.U32 R24, R19, 0x10, RZ ;  /* 0x0000001013187824 */ /* 0x000fe200078e00ff */
[----:B------:R-:W-:Y:S01]  /*13610*/  @P1 LOP3.LUT R22, R23, 0x20000000, RZ, 0xfc, !PT ;  /* 0x2000000017161812 */ /* 0x000fe200078efcff */
[----:B------:R-:W-:Y:S01]  /*13620*/  IMAD.SHL.U32 R23, R14, 0x2, RZ ;  /* 0x000000020e177824 */ /* 0x000fe200078e00ff */
[----:B------:R-:W-:-:S02]  /*13630*/  @P5 LOP3.LUT R25, R26, 0xfffffbff, RZ, 0xc0, !PT ;  /* 0xfffffbff1a195812 */ /* 0x000fc400078ec0ff */
[----:B------:R-:W-:Y:S02]  /*13640*/  @!P5 LOP3.LUT R25, R26, 0x400, RZ, 0xfc, !PT ;  /* 0x000004001a19d812 */ /* 0x000fe400078efcff */
[----:B------:R-:W-:Y:S02]  /*13650*/  SHF.R.U32.HI R26, RZ, 0x2, R5 ;  /* 0x00000002ff1a7819 */ /* 0x000fe40000011605 */
[----:B------:R-:W-:Y:S02]  /*13660*/  LOP3.LUT R23, R19, R24, R23, 0x96, !PT ;  /* 0x0000001813177212 */ /* 0x000fe400078e9617 */
[----:B------:R-:W-:Y:S02]  /*13670*/  LOP3.LUT R5, R26, R5, RZ, 0x3c, !PT ;  /* 0x000000051a057212 */ /* 0x000fe400078e3cff */
[----:B------:R-:W-:Y:S02]  /*13680*/  LOP3.LUT R23, R23, R14, RZ, 0x3c, !PT ;  /* 0x0000000e17177212 */ /* 0x000fe400078e3cff */
[----:B------:R-:W-:-:S02]  /*13690*/  @P4 LOP3.LUT R24, R25, 0xfffff7ff, RZ, 0xc0, !PT ;  /* 0xfffff7ff19184812 */ /* 0x000fc400078ec0ff */
[----:B------:R-:W-:Y:S01]  /*136a0*/  @!P4 LOP3.LUT R24, R25, 0x800, RZ, 0xfc, !PT ;  /* 0x000008001918c812 */ /* 0x000fe200078efcff */
[----:B------:R-:W-:Y:S01]  /*136b0*/  IMAD.SHL.U32 R25, R5, 0x2, RZ ;  /* 0x0000000205197824 */ /* 0x000fe200078e00ff */
[----:B------:R-:W-:Y:S01]  /*136c0*/  IADD3 R14, PT, PT, R18, 0x587c5, R23 ;  /* 0x000587c5120e7810 */ /* 0x000fe20007ffe017 */
[----:B------:R-:W-:-:S03]  /*136d0*/  IMAD.SHL.U32 R26, R23, 0x10, RZ ;  /* 0x00000010171a7824 */ /* 0x000fc600078e00ff */
[----:B------:R-:W-:Y:S02]  /*136e0*/  I2FP.F32.U32 R14, R14 ;  /* 0x0000000e000e7245 */ /* 0x000fe40000201000 */
[----:B------:R-:W-:Y:S02]  /*136f0*/  LOP3.LUT R26, R23, R26, R25, 0x96, !PT ;  /* 0x0000001a171a7212 */ /* 0x000fe400078e9619 */
[----:B------:R-:W-:Y:S01]  /*13700*/  SHF.R.U32.HI R25, RZ, 0x2, R16 ;  /* 0x00000002ff197819 */ /* 0x000fe20000011610 */
[----:B------:R-:W-:Y:S01]  /*13710*/  FFMA R14, R14, R11, 1.1641532182693481445e-10 ;  /* 0x2f0000000e0e7423 */ /* 0x000fe2000000000b */
        /* <DEDUP_REMOVED lines=16> */
[----:B------:R-:W-:Y:S02]  /*13820*/  SHF.R.U32.HI R26, RZ, 0x2, R19 ;  /* 0x00000002ff1a7819 */ /* 0x000fe40000011613 */
[----:B------:R-:W-:-:S02]  /*13830*/  I2FP.F32.U32 R18, R18 ;  /* 0x0000001200127245 */ /* 0x000fc40000201000 */
[----:B------:R-:W-:Y:S02]  /*13840*/  LOP3.LUT R25, R17, R16, R25, 0x96, !PT ;  /* 0x0000001011197212 */ /* 0x000fe400078e9619 */
[----:B------:R-:W-:Y:S01]  /*13850*/  LOP3.LUT R19, R26, R19, RZ, 0x3c, !PT ;  /* 0x000000131a137212 */ /* 0x000fe200078e3cff */
[----:B------:R-:W-:Y:S01]  /*13860*/  FFMA R18, R18, R11, 1.1641532182693481445e-10 ;  /* 0x2f00000012127423 */ /* 0x000fe2000000000b */
[----:B------:R-:W-:Y:S02]  /*13870*/  LOP3.LUT R14, R25, R14, RZ, 0x3c, !PT ;  /* 0x0000000e190e7212 */ /* 0x000fe400078e3cff */
[C---:B------:R-:W-:Y:S02]  /*13880*/  @!P1 LOP3.LUT R16, R24.reuse, 0x1000, RZ, 0xfc, !PT ;  /* 0x0000100018109812 */ /* 0x040fe400078efcff */
[----:B------:R-:W-:Y:S01]  /*13890*/  @P1 LOP3.LUT R16, R24, 0xffffefff, RZ, 0xc0, !PT ;  /* 0xffffefff18101812 */ /* 0x000fe200078ec0ff */
[----:B------:R-:W-:Y:S01]  /*138a0*/  IMAD.SHL.U32 R24, R19, 0x2, RZ ;  /* 0x0000000213187824 */ /* 0x000fe200078e00ff */
[----:B------:R-:W-:Y:S01]  /*138b0*/  FSETP.GEU.AND P1, PT, R18, UR11, PT ;  /* 0x0000000b12007c0b */ /* 0x000fe2000bf2e000 */
[----:B------:R-:W-:Y:S01]  /*138c0*/  IMAD.SHL.U32 R25, R14, 0x10, RZ ;  /* 0x000000100e197824 */ /* 0x000fe200078e00ff */
[----:B------:R-:W-:-:S02]  /*138d0*/  SHF.R.U32.HI R18, RZ, 0x2, R23 ;  /* 0x00000002ff127819 */ /* 0x000fc40000011617 */
[----:B------:R-:W-:Y:S02]  /*138e0*/  SHF.R.U32.HI R28, RZ, 0x2, R17 ;  /* 0x00000002ff1c7819 */ /* 0x000fe40000011611 */
[----:B------:R-:W-:Y:S02]  /*138f0*/  LOP3.LUT R26, R14, R25, R24, 0x96, !PT ;  /* 0x000000190e1a7212 */ /* 0x000fe400078e9618 */
[C---:B------:R-:W-:Y:S02]  /*13900*/  @P4 LOP3.LUT R24, R16.reuse, 0xffffdfff, RZ, 0xc0, !PT ;  /* 0xffffdfff10184812 */ /* 0x040fe400078ec0ff */
[----:B------:R-:W-:Y:S02]  /*13910*/  @!P4 LOP3.LUT R24, R16, 0x2000, RZ, 0xfc, !PT ;  /* 0x000020001018c812 */ /* 0x000fe400078efcff */
[----:B------:R-:W-:Y:S01]  /*13920*/  LOP3.LUT R18, R18, R23, RZ, 0x3c, !PT ;  /* 0x0000001712127212 */ /* 0x000fe200078e3cff */
[----:B------:R-:W-:Y:S01]  /*13930*/  IMAD.IADD R23, R14, 0x1, R15 ;  /* 0x000000010e177824 */ /* 0x000fe200078e020f */
[----:B------:R-:W-:-:S02]  /*13940*/  LOP3.LUT R16, R26, R19, RZ, 0x3c, !PT ;  /* 0x000000131a107212 */ /* 0x000fc400078e3cff */
[----:B------:R-:W-:Y:S01]  /*13950*/  SHF.R.U32.HI R26, RZ, 0x2, R5 ;  /* 0x00000002ff1a7819 */ /* 0x000fe20000011605 */
[----:B------:R-:W-:Y:S01]  /*13960*/  IMAD.SHL.U32 R25, R18, 0x2, RZ ;  /* 0x0000000212197824 */ /* 0x000fe200078e00ff */
[----:B------:R-:W-:Y:S01]  /*13970*/  LOP3.LUT R17, R28, R17, RZ, 0x3c, !PT ;  /* 0x000000111c117212 */ /* 0x000fe200078e3cff */
[----:B------:R-:W-:Y:S01]  /*13980*/  IMAD.SHL.U32 R19, R16, 0x10, RZ ;  /* 0x0000001010137824 */ /* 0x000fe200078e00ff */
[----:B------:R-:W-:Y:S02]  /*13990*/  LOP3.LUT R5, R26, R5, RZ, 0x3c, !PT ;  /* 0x000000051a057212 */ /* 0x000fe400078e3cff */
[----:B------:R-:W-:Y:S02]  /*139a0*/  I2FP.F32.U32 R26, R23 ;  /* 0x00000017001a7245 */ /* 0x000fe40000201000 */
[----:B------:R-:W-:Y:S02]  /*139b0*/  LOP3.LUT R25, R16, R19, R25, 0x96, !PT ;  /* 0x0000001310197212 */ /* 0x000fe400078e9619 */
[----:B------:R-:W-:Y:S01]  /*139c0*/  @P1 LOP3.LUT R19, R24, 0xffffbfff, RZ, 0xc0, !PT ;  /* 0xffffbfff18131812 */ /* 0x000fe200078ec0ff */
[----:B------:R-:W-:Y:S01]  /*139d0*/  FFMA R26, R26, R11, 1.1641532182693481445e-10 ;  /* 0x2f0000001a1a7423 */ /* 0x000fe2000000000b */
[----:B------:R-:W-:Y:S01]  /*139e0*/  LOP3.LUT R18, R25, R18, RZ, 0x3c, !PT ;  /* 0x0000001219127212 */ /* 0x000fe200078e3cff */
[----:B------:R-:W-:Y:S01]  /*139f0*/  IMAD.SHL.U32 R25, R17, 0x2, RZ ;  /* 0x0000000211197824 */ /* 0x000fe200078e00ff */
[----:B------:R-:W-:Y:S01]  /*13a00*/  @!P1 LOP3.LUT R19, R24, 0x4000, RZ, 0xfc, !PT ;  /* 0x0000400018139812 */ /* 0x000fe200078efcff */
[----:B------:R-:W-:Y:S01]  /*13a10*/  IMAD.SHL.U32 R24, R5, 0x2, RZ ;  /* 0x0000000205187824 */ /* 0x000fe200078e00ff */
[----:B------:R-:W-:Y:S01]  /*13a20*/  FSETP.GEU.AND P1, PT, R26, UR11, PT ;  /* 0x0000000b1a007c0b */ /* 0x000fe2000bf2e000 */
[----:B------:R-:W-:-:S05]  /*13a30*/  IMAD.SHL.U32 R23, R18, 0x10, RZ ;  /* 0x0000001012177824 */ /* 0x000fca00078e00ff */
[----:B------:R-:W-:Y:S02]  /*13a40*/  LOP3.LUT R24, R18, R23, R24, 0x96, !PT ;  /* 0x0000001712187212 */ /* 0x000fe400078e9618 */
[----:B------:R-:W-:Y:S02]  /*13a50*/  IADD3 R23, PT, PT, R15, 0x587c5, R16 ;  /* 0x000587c50f177810 */ /* 0x000fe40007ffe010 */
[----:B------:R-:W-:Y:S02]  /*13a60*/  LOP3.LUT R24, R24, R5, RZ, 0x3c, !PT ;  /* 0x0000000518187212 */ /* 0x000fe400078e3cff */
[----:B------:R-:W-:Y:S02]  /*13a70*/  I2FP.F32.U32 R26, R23 ;  /* 0x00000017001a7245 */ /* 0x000fe40000201000 */
[----:B------:R-:W-:Y:S01]  /*13a80*/  SHF.R.U32.HI R5, RZ, 0x2, R14 ;  /* 0x00000002ff057819 */ /* 0x000fe2000001160e */
[----:B------:R-:W-:Y:S01]  /*13a90*/  IMAD.SHL.U32 R23, R24, 0x10, RZ ;  /* 0x0000001018177824 */ /* 0x000fe200078e00ff */
[----:B------:R-:W-:Y:S01]  /*13aa0*/  SHF.R.U32.HI R27, RZ, 0x2, R24 ;  /* 0x00000002ff1b7819 */ /* 0x000fe20000011618 */
[----:B------:R-:W-:Y:S01]  /*13ab0*/  FFMA R26, R26, R11, 1.1641532182693481445e-10 ;  /* 0x2f0000001a1a7423 */ /* 0x000fe2000000000b */
[----:B------:R-:W-:-:S02]  /*13ac0*/  LOP3.LUT R5, R5, R14, RZ, 0x3c, !PT ;  /* 0x0000000e05057212 */ /* 0x000fc400078e3cff */
[----:B------:R-:W-:Y:S02]  /*13ad0*/  LOP3.LUT R14, R24, R23, R25, 0x96, !PT ;  /* 0x00000017180e7212 */ /* 0x000fe400078e9619 */
[----:B------:R-:W-:Y:S01]  /*13ae0*/  SHF.R.U32.HI R23, RZ, 0x2, R16 ;  /* 0x00000002ff177819 */ /* 0x000fe20000011610 */
[----:B------:R-:W-:Y:S01]  /*13af0*/  IMAD.SHL.U32 R25, R5, 0x2, RZ ;  /* 0x0000000205197824 */ /* 0x000fe200078e00ff */
[----:B------:R-:W-:Y:S02]  /*13b00*/  LOP3.LUT R14, R14, R17, RZ, 0x3c, !PT ;  /* 0x000000110e0e7212 */ /* 0x000fe400078e3cff */
[----:B------:R-:W-:Y:S02]  /*13b10*/  LOP3.LUT R16, R23, R16, RZ, 0x3c, !PT ;  /* 0x0000001017107212 */ /* 0x000fe400078e3cff */
[----:B------:R-:W-:Y:S01]  /*13b20*/  IADD3 R17, PT, PT, R15, 0xb0f8a, R18 ;  /* 0x000b0f8a0f117810 */ /* 0x000fe20007ffe012 */
[----:B------:R-:W-:Y:S01]  /*13b30*/  IMAD.SHL.U32 R23, R14, 0x10, RZ ;  /* 0x000000100e177824 */ /* 0x000fe200078e00ff */
[----:B------:R-:W-:-:S02]  /*13b40*/  FSETP.GEU.AND P4, PT, R26, UR11, PT ;  /* 0x0000000b1a007c0b */ /* 0x000fc4000bf8e000 */
[----:B------:R-:W-:Y:S02]  /*13b50*/  I2FP.F32.U32 R26, R17 ;  /* 0x00000011001a7245 */ /* 0x000fe40000201000 */
[----:B------:R-:W-:Y:S02]  /*13b60*/  LOP3.LUT R28, R14, R23, R25, 0x96, !PT ;  /* 0x000000170e1c7212 */ /* 0x000fe400078e9619 */
[C---:B------:R-:W-:Y:S01]  /*13b70*/  @P1 LOP3.LUT R17, R19.reuse, 0xffff7fff, RZ, 0xc0, !PT ;  /* 0xffff7fff13111812 */ /* 0x040fe200078ec0ff */
[----:B------:R-:W-:Y:S01]  /*13b80*/  FFMA R26, R26, R11, 1.1641532182693481445e-10 ;  /* 0x2f0000001a1a7423 */ /* 0x000fe2000000000b */
[----:B------:R-:W-:Y:S02]  /*13b90*/  LOP3.LUT R5, R28, R5, RZ, 0x3c, !PT ;  /* 0x000000051c057212 */ /* 0x000fe400078e3cff */
[----:B------:R-:W-:Y:S01]  /*13ba0*/  @!P1 LOP3.LUT R17, R19, 0x8000, RZ, 0xfc, !PT ;  /* 0x0000800013119812 */ /* 0x000fe200078efcff */
[----:B------:R-:W-:Y:S01]  /*13bb0*/  IMAD.SHL.U32 R19, R16, 0x2, RZ ;  /* 0x0000000210137824 */ /* 0x000fe200078e00ff */
[----:B------:R-:W-:Y:S01]  /*13bc0*/  SHF.R.U32.HI R23, RZ, 0x2, R18 ;  /* 0x00000002ff177819 */ /* 0x000fe20000011612 */
[----:B------:R-:W-:Y:S01]  /*13bd0*/  IMAD.SHL.U32 R28, R5, 0x10, RZ ;  /* 0x00000010051c7824 */ /* 0x000fe200078e00ff */
[----:B------:R-:W-:Y:S01]  /*13be0*/  FSETP.GEU.AND P5, PT, R26, UR11, PT ;  /* 0x0000000b1a007c0b */ /* 0x000fe2000bfae000 */
[----:B------:R-:W-:Y:S01]  /*13bf0*/  FFMA R26, R4, R11, 1.1641532182693481445e-10 ;  /* 0x2f000000041a7423 */ /* 0x000fe2000000000b */
[----:B------:R-:W-:-:S02]  /*13c00*/  LOP3.LUT R18, R23, R18, RZ, 0x3c, !PT ;  /* 0x0000001217127212 */ /* 0x000fc400078e3cff */
[----:B------:R-:W-:Y:S02]  /*13c10*/  LOP3.LUT R19, R5, R28, R19, 0x96, !PT ;  /* 0x0000001c05137212 */ /* 0x000fe400078e9613 */
[----:B------:R-:W-:Y:S02]  /*13c20*/  @!P4 LOP3.LUT R25, R17, 0x10000, RZ, 0xfc, !PT ;  /* 0x000100001119c812 */ /* 0x000fe400078efcff */
[----:B------:R-:W-:Y:S01]  /*13c30*/  LOP3.LUT R4, R19, R16, RZ, 0x3c, !PT ;  /* 0x0000001013047212 */ /* 0x000fe200078e3cff */
[----:B------:R-:W-:Y:S01]  /*13c40*/  IMAD.SHL.U32 R16, R18, 0x2, RZ ;  /* 0x0000000212107824 */ /* 0x000fe200078e00ff */
[----:B------:R-:W-:Y:S02]  /*13c50*/  @P4 LOP3.LUT R25, R17, 0xfffeffff, RZ, 0xc0, !PT ;  /* 0xfffeffff11194812 */ /* 0x000fe400078ec0ff */
[----:B------:R-:W-:Y:S01]  /*13c60*/  IADD3 R19, PT, PT, R15, 0x10974f, R24 ;  /* 0x0010974f0f137810 */ /* 0x000fe20007ffe018 */
[----:B------:R-:W-:Y:S01]  /*13c70*/  IMAD.SHL.U32 R17, R4, 0x10, RZ ;  /* 0x0000001004117824 */ /* 0x000fe200078e00ff */
[----:B------:R-:W-:-:S02]  /*13c80*/  @P5 LOP3.LUT R23, R25, 0xfffdffff, RZ, 0xc0, !PT ;  /* 0xfffdffff19175812 */ /* 0x000fc400078ec0ff */
[----:B------:R-:W-:Y:S02]  /*13c90*/  @!P5 LOP3.LUT R23, R25, 0x20000, RZ, 0xfc, !PT ;  /* 0x000200001917d812 */ /* 0x000fe400078efcff */
[----:B------:R-:W-:Y:S02]  /*13ca0*/  LOP3.LUT R17, R4, R17, R16, 0x96, !PT ;  /* 0x0000001104117212 */ /* 0x000fe400078e9610 */
[----:B------:R-:W-:Y:S02]  /*13cb0*/  LOP3.LUT R16, R27, R24, RZ, 0x3c, !PT ;  /* 0x000000181b107212 */ /* 0x000fe400078e3cff */
[----:B------:R-:W-:Y:S01]  /*13cc0*/  LOP3.LUT R15, R17, R18, RZ, 0x3c, !PT ;  /* 0x00000012110f7212 */ /* 0x000fe200078e3cff */
[----:B------:R-:W-:Y:S01]  /*13cd0*/  VIADD R17, R10, 0x11f9404 ;  /* 0x011f94040a117836 */ /* 0x000fe20000000000 */
[----:B------:R-:W-:Y:S01]  /*13ce0*/  SHF.R.U32.HI R27, RZ, 0x2, R14 ;  /* 0x00000002ff1b7819 */ /* 0x000fe2000001160e */
[----:B------:R-:W-:Y:S01]  /*13cf0*/  IMAD.SHL.U32 R25, R16, 0x2, RZ ;  /* 0x0000000210197824 */ /* 0x000fe200078e00ff */
[----:B------:R-:W-:Y:S01]  /*13d00*/  I2FP.F32.U32 R18, R19 ;  /* 0x0000001300127245 */ /* 0x000fe20000201000 */
[----:B------:R-:W-:Y:S01]  /*13d10*/  IMAD.SHL.U32 R24, R15, 0x10, RZ ;  /* 0x000000100f187824 */ /* 0x000fe200078e00ff */
[----:B------:R-:W-:Y:S01]  /*13d20*/  FSETP.GT.AND P1, PT, R26, UR11, PT ;  /* 0x0000000b1a007c0b */ /* 0x000fe2000bf24000 */
[----:B------:R-:W-:Y:S01]  /*13d30*/  IMAD.IADD R19, R14, 0x1, R17 ;  /* 0x000000010e137824 */ /* 0x000fe200078e0211 */
[----:B------:R-:W-:Y:S01]  /*13d40*/  LOP3.LUT R14, R27, R14, RZ, 0x3c, !PT ;  /* 0x0000000e1b0e7212 */ /* 0x000fe200078e3cff */
[----:B------:R-:W-:Y:S01]  /*13d50*/  FFMA R18, R18, R11, 1.1641532182693481445e-10 ;  /* 0x2f00000012127423 */ /* 0x000fe2000000000b */
[----:B------:R-:W-:-:S02]  /*13d60*/  LOP3.LUT R25, R15, R24, R25, 0x96, !PT ;  /* 0x000000180f197212 */ /* 0x000fc400078e9619 */
[----:B------:R-:W-:Y:S02]  /*13d70*/  I2FP.F32.U32 R24, R19 ;  /* 0x0000001300187245 */ /* 0x000fe40000201000 */
[----:B------:R-:W-:Y:S01]  /*13d80*/  LOP3.LUT R16, R25, R16, RZ, 0x3c, !PT ;  /* 0x0000001019107212 */ /* 0x000fe200078e3cff */
[----:B------:R-:W-:Y:S01]  /*13d90*/  IMAD.SHL.U32 R25, R14, 0x2, RZ ;  /* 0x000000020e197824 */ /* 0x000fe200078e00ff */
[----:B------:R-:W-:Y:S01]  /*13da0*/  FSETP.GEU.AND P5, PT, R18, UR11, PT ;  /* 0x0000000b12007c0b */ /* 0x000fe2000bfae000 */
[----:B------:R-:W-:Y:S01]  /*13db0*/  FFMA R24, R24, R11, 1.1641532182693481445e-10 ;  /* 0x2f00000018187423 */ /* 0x000fe2000000000b */
[----:B------:R-:W-:Y:S01]  /*13dc0*/  IADD3 R18, PT, PT, R17, 0x587c5, R5 ;  /* 0x000587c511127810 */ /* 0x000fe20007ffe005 */
[----:B------:R-:W-:Y:S01]  /*13dd0*/  IMAD.SHL.U32 R19, R16, 0x10, RZ ;  /* 0x0000001010137824 */ /* 0x000fe200078e00ff */
[----:B------:R-:W-:Y:S02]  /*13de0*/  FSETP.LT.AND P1, PT, R26, UR10, P1 ;  /* 0x0000000a1a007c0b */ /* 0x000fe40008f21000 */
[----:B------:R-:W-:-:S02]  /*13df0*/  FSETP.GEU.AND P4, PT, R24, UR11, PT ;  /* 0x0000000b18007c0b */ /* 0x000fc4000bf8e000 */
[----:B------:R-:W-:Y:S02]  /*13e00*/  LOP3.LUT R25, R16, R19, R25, 0x96, !PT ;  /* 0x0000001310197212 */ /* 0x000fe400078e9619 */
[----:B------:R-:W-:Y:S02]  /*13e10*/  I2FP.F32.U32 R18, R18 ;  /* 0x0000001200127245 */ /* 0x000fe40000201000 */
[----:B------:R-:W-:Y:S02]  /*13e20*/  LOP3.LUT R24, R25, R14, RZ, 0x3c, !PT ;  /* 0x0000000e19187212 */ /* 0x000fe400078e3cff */
[----:B------:R-:W-:Y:S01]  /*13e30*/  SHF.R.U32.HI R14, RZ, 0x2, R5 ;  /* 0x00000002ff0e7819 */ /* 0x000fe20000011605 */
[----:B------:R-:W-:Y:S01]  /*13e40*/  FFMA R18, R18, R11, 1.1641532182693481445e-10 ;  /* 0x2f00000012127423 */ /* 0x000fe2000000000b */
[----:B------:R-:W-:Y:S02]  /*13e50*/  IADD3 R19, PT, PT, R17, 0xb0f8a, R4 ;  /* 0x000b0f8a11137810 */ /* 0x000fe40007ffe004 */
[----:B------:R-:W-:Y:S01]  /*13e60*/  LOP3.LUT R14, R14, R5, RZ, 0x3c, !PT ;  /* 0x000000050e0e7212 */ /* 0x000fe200078e3cff */
[----:B------:R-:W-:Y:S01]  /*13e70*/  VIADD R5, R10, 0x135b318 ;  /* 0x0135b3180a057836 */ /* 0x000fe20000000000 */
[----:B------:R-:W-:-:S02]  /*13e80*/  I2FP.F32.U32 R26, R19 ;  /* 0x00000013001a7245 */ /* 0x000fc40000201000 */
[C---:B------:R-:W-:Y:S02]  /*13e90*/  @P5 LOP3.LUT R19, R23.reuse, 0xfffbffff, RZ, 0xc0, !PT ;  /* 0xfffbffff17135812 */ /* 0x040fe400078ec0ff */
[----:B------:R-:W-:Y:S01]  /*13ea0*/  @!P5 LOP3.LUT R19, R23, 0x40000, RZ, 0xfc, !PT ;  /* 0x000400001713d812 */ /* 0x000fe200078efcff */
[----:B------:R-:W-:Y:S01]  /*13eb0*/  IMAD.SHL.U32 R23, R24, 0x10, RZ ;  /* 0x0000001018177824 */ /* 0x000fe200078e00ff */
[----:B------:R-:W-:Y:S01]  /*13ec0*/  FSETP.GEU.AND P6, PT, R18, UR11, PT ;  /* 0x0000000b12007c0b */ /* 0x000fe2000bfce000 */
[----:B------:R-:W-:Y:S01]  /*13ed0*/  IMAD.SHL.U32 R18, R14, 0x2, RZ ;  /* 0x000000020e127824 */ /* 0x000fe200078e00ff */
[----:B------:R-:W-:Y:S01]  /*13ee0*/  IADD3 R17, PT, PT, R17, 0x10974f, R15 ;  /* 0x0010974f11117810 */ /* 0x000fe20007ffe00f */
[----:B------:R-:W-:Y:S01]  /*13ef0*/  FFMA R26, R26, R11, 1.1641532182693481445e-10 ;  /* 0x2f0000001a1a7423 */ /* 0x000fe2000000000b */
[----:B------:R-:W-:Y:S02]  /*13f00*/  SHF.R.U32.HI R27, RZ, 0x2, R24 ;  /* 0x00000002ff1b7819 */ /* 0x000fe40000011618 */
[----:B------:R-:W-:-:S02]  /*13f10*/  LOP3.LUT R25, R24, R23, R18, 0x96, !PT ;  /* 0x0000001718197212 */ /* 0x000fc400078e9612 */
[----:B------:R-:W-:Y:S01]  /*13f20*/  I2FP.F32.U32 R18, R17 ;  /* 0x0000001100127245 */ /* 0x000fe20000201000 */
[----:B------:R-:W-:Y:S01]  /*13f30*/  IMAD.IADD R17, R16, 0x1, R5 ;  /* 0x0000000110117824 */ /* 0x000fe200078e0205 */
[----:B------:R-:W-:Y:S02]  /*13f40*/  FSETP.GEU.AND P5, PT, R26, UR11, PT ;  /* 0x0000000b1a007c0b */ /* 0x000fe4000bfae000 */
[----:B------:R-:W-:Y:S01]  /*13f50*/  @P4 LOP3.LUT R23, R19, 0xfff7ffff, RZ, 0xc0, !PT ;  /* 0xfff7ffff13174812 */ /* 0x000fe200078ec0ff */
[----:B------:R-:W-:Y:S01]  /*13f60*/  FFMA R18, R18, R11, 1.1641532182693481445e-10 ;  /* 0x2f00000012127423 */ /* 0x000fe2000000000b */
[----:B------:R-:W-:Y:S02]  /*13f70*/  I2FP.F32.U32 R26, R17 ;  /* 0x00000011001a7245 */ /* 0x000fe40000201000 */
[----:B------:R-:W-:Y:S02]  /*13f80*/  IADD3 R17, PT, PT, R5, 0x587c5, R24 ;  /* 0x000587c505117810 */ /* 0x000fe40007ffe018 */
[----:B------:R-:W-:Y:S01]  /*13f90*/  LOP3.LUT R14, R25, R14, RZ, 0x3c, !PT ;  /* 0x0000000e190e7212 */ /* 0x000fe200078e3cff */
[----:B------:R-:W-:Y:S01]  /*13fa0*/  FFMA R26, R26, R11, 1.1641532182693481445e-10 ;  /* 0x2f0000001a1a7423 */ /* 0x000fe2000000000b */
[----:B------:R-:W-:-:S02]  /*13fb0*/  @!P4 LOP3.LUT R23, R19, 0x80000, RZ, 0xfc, !PT ;  /* 0x000800001317c812 */ /* 0x000fc400078efcff */
[----:B------:R-:W-:Y:S02]  /*13fc0*/  FSETP.GEU.AND P4, PT, R18, UR11, PT ;  /* 0x0000000b12007c0b */ /* 0x000fe4000bf8e000 */
[----:B------:R-:W-:Y:S02]  /*13fd0*/  I2FP.F32.U32 R18, R17 ;  /* 0x0000001100127245 */ /* 0x000fe40000201000 */
[----:B------:R-:W-:Y:S02]  /*13fe0*/  IADD3 R19, PT, PT, R5, 0xb0f8a, R14 ;  /* 0x000b0f8a05137810 */ /* 0x000fe40007ffe00e */
[C---:B------:R-:W-:Y:S01]  /*13ff0*/  @!P6 LOP3.LUT R25, R23.reuse, 0x100000, RZ, 0xfc, !PT ;  /* 0x001000001719e812 */ /* 0x040fe200078efcff */
[----:B------:R-:W-:Y:S01]  /*14000*/  FFMA R18, R18, R11, 1.1641532182693481445e-10 ;  /* 0x2f00000012127423 */ /* 0x000fe2000000000b */
[----:B------:R-:W-:Y:S02]  /*14010*/  SHF.R.U32.HI R17, RZ, 0x2, R4 ;  /* 0x00000002ff117819 */ /* 0x000fe40000011604 */
[----:B------:R-:W-:-:S02]  /*14020*/  @P6 LOP3.LUT R25, R23, 0xffefffff, RZ, 0xc0, !PT ;  /* 0xffefffff17196812 */ /* 0x000fc400078ec0ff */
[----:B------:R-:W-:Y:S02]  /*14030*/  FSETP.GEU.AND P6, PT, R26, UR11, PT ;  /* 0x0000000b1a007c0b */ /* 0x000fe4000bfce000 */
[----:B------:R-:W-:Y:S02]  /*14040*/  I2FP.F32.U32 R26, R19 ;  /* 0x00000013001a7245 */ /* 0x000fe40000201000 */
[----:B------:R-:W-:Y:S01]  /*14050*/  LOP3.LUT R4, R17, R4, RZ, 0x3c, !PT ;  /* 0x0000000411047212 */ /* 0x000fe200078e3cff */
[----:B------:R-:W-:Y:S01]  /*14060*/  IMAD.SHL.U32 R17, R14, 0x10, RZ ;  /* 0x000000100e117824 */ /* 0x000fe200078e00ff */
[C---:B------:R-:W-:Y:S01]  /*14070*/  @P5 LOP3.LUT R23, R25.reuse, 0xffdfffff, RZ, 0xc0, !PT ;  /* 0xffdfffff19175812 */ /* 0x040fe200078ec0ff */
[----:B------:R-:W-:Y:S01]  /*14080*/  FFMA R26, R26, R11, 1.1641532182693481445e-10 ;  /* 0x2f0000001a1a7423 */ /* 0x000fe2000000000b */
[----:B------:R-:W-:Y:S02]  /*14090*/  @!P5 LOP3.LUT R23, R25, 0x200000, RZ, 0xfc, !PT ;  /* 0x002000001917d812 */ /* 0x000fe400078efcff */
[----:B------:R-:W-:Y:S01]  /*140a0*/  FSETP.GEU.AND P5, PT, R18, UR11, PT ;  /* 0x0000000b12007c0b */ /* 0x000fe2000bfae000 */
[----:B------:R-:W-:Y:S01]  /*140b0*/  IMAD.SHL.U32 R18, R4, 0x2, RZ ;  /* 0x0000000204127824 */ /* 0x000fe200078e00ff */
[----:B------:R-:W-:-:S02]  /*140c0*/  @P4 LOP3.LUT R19, R23, 0xffbfffff, RZ, 0xc0, !PT ;  /* 0xffbfffff17134812 */ /* 0x000fc400078ec0ff */
[----:B------:R-:W-:Y:S02]  /*140d0*/  @!P4 LOP3.LUT R19, R23, 0x400000, RZ, 0xfc, !PT ;  /* 0x004000001713c812 */ /* 0x000fe400078efcff */
[----:B------:R-:W-:Y:S02]  /*140e0*/  FSETP.GEU.AND P4, PT, R26, UR11, PT ;  /* 0x0000000b1a007c0b */ /* 0x000fe4000bf8e000 */
[----:B------:R-:W-:Y:S02]  /*140f0*/  SHF.R.U32.HI R26, RZ, 0x2, R15 ;  /* 0x00000002ff1a7819 */ /* 0x000fe4000001160f */
[----:B------:R-:W-:Y:S02]  /*14100*/  LOP3.LUT R17, R14, R17, R18, 0x96, !PT ;  /* 0x000000110e117212 */ /* 0x000fe400078e9612 */
[----:B------:R-:W-:Y:S02]  /*14110*/  LOP3.LUT R15, R26, R15, RZ, 0x3c, !PT ;  /* 0x0000000f1a0f7212 */ /* 0x000fe400078e3cff */
[----:B------:R-:W-:-:S02]  /*14120*/  LOP3.LUT R4, R17, R4, RZ, 0x3c, !PT ;  /* 0x0000000411047212 */ /* 0x000fc400078e3cff */
[C---:B------:R-:W-:Y:S02]  /*14130*/  @P6 LOP3.LUT R23, R19.reuse, 0xff7fffff, RZ, 0xc0, !PT ;  /* 0xff7fffff13176812 */ /* 0x040fe400078ec0ff */
[----:B------:R-:W-:Y:S01]  /*14140*/  @!P6 LOP3.LUT R23, R19, 0x800000, RZ, 0xfc, !PT ;  /* 0x008000001317e812 */ /* 0x000fe200078efcff */
[----:B------:R-:W-:Y:S01]  /*14150*/  IMAD.SHL.U32 R19, R15, 0x2, RZ ;  /* 0x000000020f137824 */ /* 0x000fe200078e00ff */
[----:B------:R-:W-:Y:S01]  /*14160*/  @!P1 LOP3.LUT R18, R22, 0xbfffffff, RZ, 0xc0, !PT ;  /* 0xbfffffff16129812 */ /* 0x000fe200078ec0ff */
[----:B------:R-:W-:Y:S01]  /*14170*/  IMAD.SHL.U32 R17, R4, 0x10, RZ ;  /* 0x0000001004117824 */ /* 0x000fe200078e00ff */
[C---:B------:R-:W-:Y:S02]  /*14180*/  @!P5 LOP3.LUT R25, R23.reuse, 0x1000000, RZ, 0xfc, !PT ;  /* 0x010000001719d812 */ /* 0x040fe400078efcff */
[----:B------:R-:W-:Y:S02]  /*14190*/  @P5 LOP3.LUT R25, R23, 0xfeffffff, RZ, 0xc0, !PT ;  /* 0xfeffffff17195812 */ /* 0x000fe400078ec0ff */
[----:B------:R-:W-:-:S02]  /*141a0*/  SHF.R.U32.HI R23, RZ, 0x2, R16 ;  /* 0x00000002ff177819 */ /* 0x000fc40000011610 */
[----:B------:R-:W-:Y:S01]  /*141b0*/  LOP3.LUT R26, R4, R17, R19, 0x96, !PT ;  /* 0x00000011041a7212 */ /* 0x000fe200078e9613 */
[----:B------:R-:W-:Y:S01]  /*141c0*/  VIADD R19, R10, 0x14bd22c ;  /* 0x014bd22c0a137836 */ /* 0x000fe20000000000 */
[----:B------:R-:W-:Y:S02]  /*141d0*/  LOP3.LUT R16, R23, R16, RZ, 0x3c, !PT ;  /* 0x0000001017107212 */ /* 0x000fe400078e3cff */
[----:B------:R-:W-:Y:S02]  /*141e0*/  LOP3.LUT R23, R26, R15, RZ, 0x3c, !PT ;  /* 0x0000000f1a177212 */ /* 0x000fe400078e3cff */
[----:B------:R-:W-:Y:S02]  /*141f0*/  @P1 LOP3.LUT R18, R22, 0x40000000, RZ, 0xfc, !PT ;  /* 0x4000000016121812 */ /* 0x000fe400078efcff */
[----:B------:R-:W-:Y:S01]  /*14200*/  @P4 LOP3.LUT R22, R25, 0xfdffffff, RZ, 0xc0, !PT ;  /* 0xfdffffff19164812 */ /* 0x000fe200078ec0ff */
[----:B------:R-:W-:Y:S01]  /*14210*/  IMAD.IADD R15, R23, 0x1, R19 ;  /* 0x00000001170f7824 */ /* 0x000fe200078e0213 */
[----:B------:R-:W-:Y:S01]  /*14220*/  LOP3.LUT R17, R27, R24, RZ, 0x3c, !PT ;  /* 0x000000181b117212 */ /* 0x000fe200078e3cff */
[----:B------:R-:W-:Y:S01]  /*14230*/  IMAD.SHL.U32 R24, R23, 0x10, RZ ;  /* 0x0000001017187824 */ /* 0x000fe200078e00ff */
[----:B------:R-:W-:Y:S01]  /*14240*/  @!P4 LOP3.LUT R22, R25, 0x2000000, RZ, 0xfc, !PT ;  /* 0x020000001916c812 */ /* 0x000fe200078efcff */
[----:B------:R-:W-:Y:S01]  /*14250*/  IMAD.SHL.U32 R25, R16, 0x2, RZ ;  /* 0x0000000210197824 */ /* 0x000fe200078e00ff */
[----:B------:R-:W-:-:S02]  /*14260*/  IADD3 R5, PT, PT, R5, 0x10974f, R4 ;  /* 0x0010974f05057810 */ /* 0x000fc40007ffe004 */
[----:B------:R-:W-:Y:S01]  /*14270*/  I2FP.F32.U32 R26, R15 ;  /* 0x0000000f001a7245 */ /* 0x000fe20000201000 */
[----:B------:R-:W-:Y:S01]  /*14280*/  IMAD.SHL.U32 R15, R17, 0x2, RZ ;  /* 0x00000002110f7824 */ /* 0x000fe200078e00ff */
[----:B------:R-:W-:Y:S02]  /*14290*/  LOP3.LUT R25, R23, R24, R25, 0x96, !PT ;  /* 0x0000001817197212 */ /* 0x000fe400078e9619 */
[----:B------:R-:W-:Y:S01]  /*142a0*/  I2FP.F32.U32 R24, R5 ;  /* 0x0000000500187245 */ /* 0x000fe20000201000 */
[-C--:B------:R-:W-:Y:S01]  /*142b0*/  FFMA R26, R26, R11.reuse, 1.1641532182693481445e-10 ;  /* 0x2f0000001a1a7423 */ /* 0x080fe2000000000b */
[----:B------:R-:W-:Y:S02]  /*142c0*/  LOP3.LUT R16, R25, R16, RZ, 0x3c, !PT ;  /* 0x0000001019107212 */ /* 0x000fe400078e3cff */
[----:B------:R-:W-:Y:S01]  /*142d0*/  SHF.R.U32.HI R25, RZ, 0x2, R14 ;  /* 0x00000002ff197819 */ /* 0x000fe2000001160e */
[----:B------:R-:W-:Y:S01]  /*142e0*/  FFMA R24, R24, R11, 1.1641532182693481445e-10 ;  /* 0x2f00000018187423 */ /* 0x000fe2000000000b */
[----:B------:R-:W-:Y:S01]  /*142f0*/  FSETP.GEU.AND P4, PT, R26, UR11, PT ;  /* 0x0000000b1a007c0b */ /* 0x000fe2000bf8e000 */
[----:B------:R-:W-:Y:S01]  /*14300*/  IMAD.SHL.U32 R5, R16, 0x10, RZ ;  /* 0x0000001010057824 */ /* 0x000fe200078e00ff */
[----:B------:R-:W-:-:S02]  /*14310*/  LOP3.LUT R14, R25, R14, RZ, 0x3c, !PT ;  /* 0x0000000e190e7212 */ /* 0x000fc400078e3cff */
[----:B------:R-:W-:Y:S02]  /*14320*/  FSETP.GEU.AND P1, PT, R24, UR11, PT ;  /* 0x0000000b18007c0b */ /* 0x000fe4000bf2e000 */
[----:B------:R-:W-:Y:S01]  /*14330*/  LOP3.LUT R28, R16, R5, R15, 0x96, !PT ;  /* 0x00000005101c7212 */ /* 0x000fe200078e960f */
[----:B------:R-:W0:Y:S01]  /*14340*/  S2R R24, SR_TID.Y ;  /* 0x0000000000187919 */ /* 0x000e220000002200 */
[----:B------:R-:W-:Y:S02]  /*14350*/  IMAD.SHL.U32 R15, R14, 0x2, RZ ;  /* 0x000000020e0f7824 */ /* 0x000fe400078e00ff */
[----:B------:R-:W-:Y:S01]  /*14360*/  LOP3.LUT R17, R28, R17, RZ, 0x3c, !PT ;  /* 0x000000111c117212 */ /* 0x000fe200078e3cff */
[----:B------:R-:W0:Y:S04]  /*14370*/  S2R R5, SR_TID.X ;  /* 0x0000000000057919 */ /* 0x000e280000002100 */
[----:B------:R-:W-:Y:S01]  /*14380*/  IMAD.SHL.U32 R26, R17, 0x10, RZ ;  /* 0x00000010111a7824 */ /* 0x000fe200078e00ff */
[----:B------:R-:W2:Y:S01]  /*14390*/  LDG.E R28, desc[UR8][R12.64+0x20] ;  /* 0x000020080c1c7981 */ /* 0x000ea2000c1e1900 */
[----:B------:R-:W-:-:S02]  /*143a0*/  @P1 LOP3.LUT R27, R22, 0xfbffffff, RZ, 0xc0, !PT ;  /* 0xfbffffff161b1812 */ /* 0x000fc400078ec0ff */
[----:B------:R-:W-:Y:S02]  /*143b0*/  @!P1 LOP3.LUT R27, R22, 0x4000000, RZ, 0xfc, !PT ;  /* 0x04000000161b9812 */ /* 0x000fe400078efcff */
[----:B------:R-:W-:Y:S02]  /*143c0*/  LOP3.LUT R25, R17, R26, R15, 0x96, !PT ;  /* 0x0000001a11197212 */ /* 0x000fe400078e960f */
[----:B------:R-:W-:Y:S02]  /*143d0*/  IADD3 R15, PT, PT, R19, 0x587c5, R16 ;  /* 0x000587c5130f7810 */ /* 0x000fe40007ffe010 */
[----:B------:R-:W-:Y:S02]  /*143e0*/  LOP3.LUT R14, R25, R14, RZ, 0x3c, !PT ;  /* 0x0000000e190e7212 */ /* 0x000fe400078e3cff */
[----:B------:R-:W-:Y:S02]  /*143f0*/  I2FP.F32.U32 R26, R15 ;  /* 0x0000000f001a7245 */ /* 0x000fe40000201000 */
[----:B------:R-:W-:-:S02]  /*14400*/  SHF.R.U32.HI R15, RZ, 0x2, R4 ;  /* 0x00000002ff0f7819 */ /* 0x000fc40000011604 */
[----:B------:R-:W-:Y:S01]  /*14410*/  @P4 LOP3.LUT R25, R27, 0xf7ffffff, RZ, 0xc0, !PT ;  /* 0xf7ffffff1b194812 */ /* 0x000fe200078ec0ff */
[----:B------:R-:W-:Y:S01]  /*14420*/  FFMA R26, R26, R11, 1.1641532182693481445e-10 ;  /* 0x2f0000001a1a7423 */ /* 0x000fe2000000000b */
[----:B------:R-:W-:Y:S01]  /*14430*/  LOP3.LUT R4, R15, R4, RZ, 0x3c, !PT ;  /* 0x000000040f047212 */ /* 0x000fe200078e3cff */
[----:B------:R-:W-:Y:S01]  /*14440*/  IMAD.SHL.U32 R15, R14, 0x10, RZ ;  /* 0x000000100e0f7824 */ /* 0x000fe200078e00ff */
[----:B------:R-:W-:Y:S02]  /*14450*/  @!P4 LOP3.LUT R25, R27, 0x8000000, RZ, 0xfc, !PT ;  /* 0x080000001b19c812 */ /* 0x000fe400078efcff */
[----:B------:R-:W-:Y:S01]  /*14460*/  FSETP.GEU.AND P1, PT, R26, UR11, PT ;  /* 0x0000000b1a007c0b */ /* 0x000fe2000bf2e000 */
[----:B------:R-:W-:Y:S01]  /*14470*/  IMAD.SHL.U32 R22, R4, 0x2, RZ ;  /* 0x0000000204167824 */ /* 0x000fe200078e00ff */
[----:B------:R-:W-:-:S04]  /*14480*/  I2FP.F32.U32 R26, R0 ;  /* 0x00000000001a7245 */ /* 0x000fc80000201000 */
[----:B------:R-:W-:Y:S01]  /*14490*/  LOP3.LUT R15, R14, R15, R22, 0x96, !PT ;  /* 0x0000000f0e0f7212 */ /* 0x000fe200078e9616 */
[----:B0-----:R-:W-:Y:S01]  /*144a0*/  IMAD R5, R24, 0x1d, R5 ;  /* 0x0000001d18057824 */ /* 0x001fe200078e0205 */
[----:B------:R-:W-:Y:S01]  /*144b0*/  IADD3 R24, PT, PT, R19, 0x10974f, R14 ;  /* 0x0010974f13187810 */ /* 0x000fe20007ffe00e */
[----:B------:R-:W-:Y:S01]  /*144c0*/  VIADD R22, R10, 0x161f140 ;  /* 0x0161f1400a167836 */ /* 0x000fe20000000000 */
[----:B------:R-:W-:Y:S02]  /*144d0*/  LOP3.LUT R15, R15, R4, RZ, 0x3c, !PT ;  /* 0x000000040f0f7212 */ /* 0x000fe400078e3cff */
[----:B------:R-:W-:Y:S02]  /*144e0*/  IADD3 R4, PT, PT, R19, 0xb0f8a, R17 ;  /* 0x000b0f8a13047810 */ /* 0x000fe40007ffe011 */
[----:B------:R-:W-:Y:S01]  /*144f0*/  I2FP.F32.U32 R24, R24 ;  /* 0x0000001800187245 */ /* 0x000fe20000201000 */
[----:B------:R-:W-:Y:S01]  /*14500*/  IMAD.IADD R10, R15, 0x1, R22 ;  /* 0x000000010f0a7824 */ /* 0x000fe200078e0216 */
[----:B------:R-:W-:Y:S01]  /*14510*/  I2FP.F32.U32 R4, R4 ;  /* 0x0000000400047245 */ /* 0x000fe20000201000 */
[----:B------:R-:W-:Y:S01]  /*14520*/  STG.E.64 desc[UR8][R12.64], R22 ;  /* 0x000000160c007986 */ /* 0x000fe2000c101b08 */
[----:B------:R-:W-:Y:S01]  /*14530*/  LEA R0, R5, UR4, 0x2 ;  /* 0x0000000405007c11 */ /* 0x000fe2000f8e10ff */
[-C--:B------:R-:W-:Y:S01]  /*14540*/  FFMA R24, R24, R11.reuse, 1.1641532182693481445e-10 ;  /* 0x2f00000018187423 */ /* 0x080fe2000000000b */
[C---:B------:R-:W-:Y:S01]  /*14550*/  @!P1 LOP3.LUT R19, R25.reuse, 0x10000000, RZ, 0xfc, !PT ;  /* 0x1000000019139812 */ /* 0x040fe200078efcff */
[-C--:B------:R-:W-:Y:S01]  /*14560*/  FFMA R4, R4, R11.reuse, 1.1641532182693481445e-10 ;  /* 0x2f00000004047423 */ /* 0x080fe2000000000b */
[----:B------:R-:W-:Y:S01]  /*14570*/  I2FP.F32.U32 R10, R10 ;  /* 0x0000000a000a7245 */ /* 0x000fe20000201000 */
[----:B------:R-:W-:Y:S01]  /*14580*/  FFMA R5, R26, R11, 1.1641532182693481445e-10 ;  /* 0x2f0000001a057423 */ /* 0x000fe2000000000b */
[----:B------:R-:W-:Y:S01]  /*14590*/  @P1 LOP3.LUT R19, R25, 0xefffffff, RZ, 0xc0, !PT ;  /* 0xefffffff19131812 */ /* 0x000fe200078ec0ff */
[----:B------:R-:W-:Y:S01]  /*145a0*/  LDS R26, [R0] ;  /* 0x00000000001a7984 */ /* 0x000fe20000000800 */
[----:B------:R-:W-:-:S02]  /*145b0*/  FSETP.GEU.AND P4, PT, R24, UR11, PT ;  /* 0x0000000b18007c0b */ /* 0x000fc4000bf8e000 */
[----:B------:R-:W-:Y:S01]  /*145c0*/  FSETP.GEU.AND P5, PT, R4, UR11, PT ;  /* 0x0000000b04007c0b */ /* 0x000fe2000bfae000 */
[----:B------:R-:W-:Y:S01]  /*145d0*/  LDS R25, [R0+0x74] ;  /* 0x0000740000197984 */ /* 0x000fe20000000800 */
[----:B------:R-:W-:Y:S01]  /*145e0*/  FFMA R4, R10, R11, 1.1641532182693481445e-10 ;  /* 0x2f0000000a047423 */ /* 0x000fe2000000000b */
[C---:B------:R-:W-:Y:S02]  /*145f0*/  FSETP.GT.AND P1, PT, R5.reuse, UR11, PT ;  /* 0x0000000b05007c0b */ /* 0x040fe4000bf24000 */
[----:B------:R-:W0:Y:S02]  /*14600*/  LDS R24, [R0+-0x74] ;  /* 0xffff8c0000187984 */ /* 0x000e240000000800 */
[----:B------:R-:W-:Y:S02]  /*14610*/  FSETP.LT.AND P1, PT, R5, UR10, P1 ;  /* 0x0000000a05007c0b */ /* 0x000fe40008f21000 */
[----:B------:R-:W-:Y:S01]  /*14620*/  LDS R11, [R0+0x4] ;  /* 0x00000400000b7984 */ /* 0x000fe20000000800 */
[----:B------:R-:W-:-:S03]  /*14630*/  FSETP.GEU.AND P6, PT, R4, UR11, PT ;  /* 0x0000000b04007c0b */ /* 0x000fc6000bfce000 */
[----:B------:R-:W1:Y:S01]  /*14640*/  LDS R10, [R0+-0x4] ;  /* 0xfffffc00000a7984 */ /* 0x000e620000000800 */
[C---:B------:R-:W-:Y:S02]  /*14650*/  @P5 LOP3.LUT R4, R19.reuse, 0xdfffffff, RZ, 0xc0, !PT ;  /* 0xdfffffff13045812 */ /* 0x040fe400078ec0ff */
[----:B------:R-:W-:-:S04]  /*14660*/  @!P5 LOP3.LUT R4, R19, 0x20000000, RZ, 0xfc, !PT ;  /* 0x200000001304d812 */ /* 0x000fc800078efcff */
[C---:B------:R-:W-:Y:S02]  /*14670*/  @P4 LOP3.LUT R19, R4.reuse, 0xbfffffff, RZ, 0xc0, !PT ;  /* 0xbfffffff04134812 */ /* 0x040fe400078ec0ff */
[----:B------:R-:W-:Y:S02]  /*14680*/  @!P4 LOP3.LUT R19, R4, 0x40000000, RZ, 0xfc, !PT ;  /* 0x400000000413c812 */ /* 0x000fe400078efcff */
[C---:B------:R-:W-:Y:S02]  /*14690*/  @!P1 LOP3.LUT R4, R18.reuse, 0x7fffffff, RZ, 0xc0, !PT ;  /* 0x7fffffff12049812 */ /* 0x040fe400078ec0ff */
[C---:B------:R-:W-:Y:S02]  /*146a0*/  @P6 LOP3.LUT R5, R19.reuse, 0x7fffffff, RZ, 0xc0, !PT ;  /* 0x7fffffff13056812 */ /* 0x040fe400078ec0ff */
[----:B------:R-:W-:Y:S02]  /*146b0*/  @P1 LOP3.LUT R4, R18, 0x80000000, RZ, 0xfc, !PT ;  /* 0x8000000012041812 */ /* 0x000fe400078efcff */
[----:B------:R-:W-:-:S02]  /*146c0*/  @!P6 LOP3.LUT R5, R19, 0x80000000, RZ, 0xfc, !PT ;  /* 0x800000001305e812 */ /* 0x000fc400078efcff */
[----:B------:R-:W3:Y:S01]  /*146d0*/  LDG.E.64 R18, desc[UR8][R12.64+0x28] ;  /* 0x000028080c127981 */ /* 0x000ee2000c1e1b00 */
[----:B0-----:R-:W-:Y:S02]  /*146e0*/  LOP3.LUT R29, R24, R25, RZ, 0x3c, !PT ;  /* 0x00000019181d7212 */ /* 0x001fe400078e3cff */
[----:B-1----:R-:W-:Y:S02]  /*146f0*/  LOP3.LUT R27, R11, R26, R10, 0x24, !PT ;  /* 0x0000001a0b1b7212 */ /* 0x002fe400078e240a */
[----:B------:R-:W-:Y:S02]  /*14700*/  LOP3.LUT R29, R29, R10, R11, 0xf6, !PT ;  /* 0x0000000a1d1d7212 */ /* 0x000fe400078ef60b */
[----:B------:R-:W-:Y:S02]  /*14710*/  LOP3.LUT R23, R10, R11, RZ, 0x3c, !PT ;  /* 0x0000000b0a177212 */ /* 0x000fe400078e3cff */
        /* <DEDUP_REMOVED lines=14> */
.L_x_17:
[----:B------:R-:W-:Y:S05]  /*14800*/  BSYNC.RECONVERGENT B0 ;  /* 0x0000000000007941 */ /* 0x000fea0003800200 */
.L_x_16:
[----:B------:R-:W-:Y:S06]  /*14810*/  BAR.SYNC.DEFER_BLOCKING 0x0 ;  /* 0x0000000000007b1d */ /* 0x000fec0000010000 */
[----:B------:R-:W-:Y:S04]  /*14820*/  BSSY.RECONVERGENT B0, `(.L_x_13) ;  /* 0x000000b000007945 */ /* 0x000fe80003800200 */
[----:B------:R-:W-:Y:S05]  /*14830*/  @P0 BRA `(.L_x_18) ;  /* 0x0000000000240947 */ /* 0x000fea0003800000 */
[----:B01----:R-:W0:Y:S01]  /*14840*/  S2R R0, SR_TID.Y ;  /* 0x0000000000007919 */ /* 0x003e220000002200 */
[----:B------:R-:W1:Y:S01]  /*14850*/  S2UR UR5, SR_CgaCtaId ;  /* 0x00000000000579c3 */ /* 0x000e620000008800 */
[----:B------:R-:W-:Y:S01]  /*14860*/  UMOV UR4, 0x400 ;  /* 0x0000040000047882 */ /* 0x000fe20000000000 */
[----:B------:R-:W0:Y:S01]  /*14870*/  S2R R11, SR_TID.X ;  /* 0x00000000000b7919 */ /* 0x000e220000002100 */
[----:B-1----:R-:W-:Y:S01]  /*14880*/  ULEA UR4, UR5, UR4, 0x18 ;  /* 0x0000000405047291 */ /* 0x002fe2000f8ec0ff */
[----:B0-----:R-:W-:-:S05]  /*14890*/  IMAD R0, R0, 0x1d, R11 ;  /* 0x0000001d00007824 */ /* 0x001fca00078e020b */
[----:B------:R-:W-:-:S05]  /*148a0*/  LEA R0, R0, UR4, 0x2 ;  /* 0x0000000400007c11 */ /* 0x000fca000f8e10ff */
[----:B------:R-:W0:Y:S04]  /*148b0*/  LDS R11, [R0] ;  /* 0x00000000000b7984 */ /* 0x000e280000000800 */
[----:B0-----:R2:W-:Y:S02]  /*148c0*/  STG.E desc[UR8][R20.64], R11 ;  /* 0x0000000b14007986 */ /* 0x0015e4000c101908 */
.L_x_18:
[----:B------:R-:W-:Y:S05]  /*148d0*/  BSYNC.RECONVERGENT B0 ;  /* 0x0000000000007941 */ /* 0x000fea0003800200 */
.L_x_13:
[----:B01----:R-:W0:Y:S01]  /*148e0*/  S2R R10, SR_CTAID.X ;  /* 0x00000000000a7919 */ /* 0x003e220000002500 */
[----:B--2---:R-:W0:Y:S01]  /*148f0*/  S2R R11, SR_CTAID.Y ;  /* 0x00000000000b7919 */ /* 0x004e220000002600 */
        /* <DEDUP_REMOVED lines=20> */
[----:B------:R-:W-:Y:S02]  /*14a40*/  SHF.R.U32.HI R14, RZ, 0x2, R15 ;  /* 0x00000002ff0e7819 */ /* 0x000fe4000001160f */
[----:B------:R-:W-:-:S02]  /*14a50*/  LOP3.LUT R17, R15, R18, R17, 0x96, !PT ;  /* 0x000000120f117212 */ /* 0x000fc400078e9611 */
[----:B------:R-:W-:Y:S02]  /*14a60*/  LOP3.LUT R18, R19, R10, RZ, 0x3c, !PT ;  /* 0x0000000a13127212 */ /* 0x000fe400078e3cff */
[----:B------:R-:W-:Y:S01]  /*14a70*/  LOP3.LUT R19, R17, R0, RZ, 0x3c, !PT ;  /* 0x0000000011137212 */ /* 0x000fe200078e3cff */
[----:B------:R-:W-:Y:S01]  /*14a80*/  IMAD.MOV.U32 R17, RZ, RZ, 0x2f800000 ;  /* 0x2f800000ff117424 */ /* 0x000fe200078e00ff */
[----:B------:R-:W-:Y:S01]  /*14a90*/  LOP3.LUT R15, R14, R15, RZ, 0x3c, !PT ;  /* 0x0000000f0e0f7212 */ /* 0x000fe200078e3cff */
[----:B------:R-:W-:Y:S01]  /*14aa0*/  IMAD.SHL.U32 R22, R18, 0x2, RZ ;  /* 0x0000000212167824 */ /* 0x000fe200078e00ff */
[----:B------:R-:W-:Y:S01]  /*14ab0*/  IADD3 R0, PT, PT, R16, 0x587c5, R19 ;  /* 0x000587c510007810 */ /* 0x000fe20007ffe013 */
[----:B------:R-:W-:-:S05]  /*14ac0*/  IMAD.SHL.U32 R10, R19, 0x10, RZ ;  /* 0x00000010130a7824 */ /* 0x000fca00078e00ff */
[----:B------:R-:W-:Y:S02]  /*14ad0*/  LOP3.LUT R23, R19, R10, R22, 0x96, !PT ;  /* 0x0000000a13177212 */ /* 0x000fe400078e9616 */
[----:B------:R-:W-:Y:S02]  /*14ae0*/  SHF.R.U32.HI R22, RZ, 0x2, R11 ;  /* 0x00000002ff167819 */ /* 0x000fe4000001160b */
        /* <DEDUP_REMOVED lines=11> */
[----:B------:R-:W-:Y:S01]  /*14ba0*/  IMAD.SHL.U32 R10, R25, 0x2, RZ ;  /* 0x00000002190a7824 */ /* 0x000fe200078e00ff */
[----:B------:R-:W-:Y:S01]  /*14bb0*/  LOP3.LUT R23, R23, R0, RZ, 0x3c, !PT ;  /* 0x0000000017177212 */ /* 0x000fe200078e3cff */
[----:B------:R-:W-:Y:S01]  /*14bc0*/  FFMA R18, R18, R17, 1.1641532182693481445e-10 ;  /* 0x2f00000012127423 */ /* 0x000fe20000000011 */
[----:B------:R-:W-:-:S03]  /*14bd0*/  SHF.R.U32.HI R26, RZ, 0x2, R11 ;  /* 0x00000002ff1a7819 */ /* 0x000fc6000001160b */
[----:B------:R-:W-:Y:S01]  /*14be0*/  IMAD.SHL.U32 R0, R23, 0x10, RZ ;  /* 0x0000001017007824 */ /* 0x000fe200078e00ff */
[----:B------:R-:W-:-:S04]  /*14bf0*/  FSETP.GT.AND P5, PT, R18, UR11, PT ;  /* 0x0000000b12007c0b */ /* 0x000fc8000bfa4000 */
[----:B------:R-:W-:Y:S02]  /*14c00*/  LOP3.LUT R0, R23, R0, R10, 0x96, !PT ;  /* 0x0000000017007212 */ /* 0x000fe400078e960a */
[----:B------:R-:W-:Y:S02]  /*14c10*/  SHF.R.U32.HI R10, RZ, 0x2, R19 ;  /* 0x00000002ff0a7819 */ /* 0x000fe40000011613 */
[----:B------:R-:W-:Y:S02]  /*14c20*/  LOP3.LUT R0, R0, R25, RZ, 0x3c, !PT ;  /* 0x0000001900007212 */ /* 0x000fe400078e3cff */
[----:B------:R-:W-:Y:S02]  /*14c30*/  FSETP.LT.AND P5, PT, R18, UR10, P5 ;  /* 0x0000000a12007c0b */ /* 0x000fe4000afa1000 */
[----:B------:R-:W-:Y:S01]  /*14c40*/  LOP3.LUT R19, R10, R19, RZ, 0x3c, !PT ;  /* 0x000000130a137212 */ /* 0x000fe200078e3cff */
[----:B------:R-:W-:Y:S01]  /*14c50*/  IMAD.SHL.U32 R10, R15, 0x2, RZ ;  /* 0x000000020f0a7824 */ /* 0x000fe200078e00ff */
[----:B------:R-:W-:Y:S01]  /*14c60*/  @!P1 LOP3.LUT R22, R6, 0x1, RZ, 0xfc, !PT ;  /* 0x0000000106169812 */ /* 0x000fe200078efcff */
[----:B------:R-:W-:Y:S01]  /*14c70*/  IMAD.SHL.U32 R25, R0, 0x10, RZ ;  /* 0x0000001000197824 */ /* 0x000fe200078e00ff */
[----:B------:R-:W-:-:S02]  /*14c80*/  @P1 LOP3.LUT R22, R6, 0xfffffffe, RZ, 0xc0, !PT ;  /* 0xfffffffe06161812 */ /* 0x000fc400078ec0ff */
[--C-:B------:R-:W-:Y:S02]  /*14c90*/  IADD3 R6, PT, PT, R16, 0x10974f, R23.reuse ;  /* 0x0010974f10067810 */ /* 0x100fe40007ffe017 */
[----:B------:R-:W-:Y:S02]  /*14ca0*/  LOP3.LUT R24, R0, R25, R10, 0x96, !PT ;  /* 0x0000001900187212 */ /* 0x000fe400078e960a */
[----:B------:R-:W-:Y:S02]  /*14cb0*/  I2FP.F32.U32 R14, R6 ;  /* 0x00000006000e7245 */ /* 0x000fe40000201000 */
[----:B------:R-:W-:Y:S02]  /*14cc0*/  LOP3.LUT R6, R24, R15, RZ, 0x3c, !PT ;  /* 0x0000000f18067212 */ /* 0x000fe400078e3cff */
[----:B------:R-:W-:Y:S01]  /*14cd0*/  @!P5 LOP3.LUT R18, R22, 0xfffffffd, RZ, 0xc0, !PT ;  /* 0xfffffffd1612d812 */ /* 0x000fe200078ec0ff */
[----:B------:R-:W-:Y:S01]  /*14ce0*/  FFMA R14, R14, R17, 1.1641532182693481445e-10 ;  /* 0x2f0000000e0e7423 */ /* 0x000fe20000000011 */
[----:B------:R-:W-:Y:S01]  /*14cf0*/  LOP3.LUT R10, R26, R11, RZ, 0x3c, !PT ;  /* 0x0000000b1a0a7212 */ /* 0x000fe200078e3cff */
[----:B------:R-:W-:Y:S01]  /*14d00*/  VIADD R11, R16, 0x161f14 ;  /* 0x00161f14100b7836 */ /* 0x000fe20000000000 */
[----:B------:R-:W-:Y:S01]  /*14d10*/  @P5 LOP3.LUT R18, R22, 0x2, RZ, 0xfc, !PT ;  /* 0x0000000216125812 */ /* 0x000fe200078efcff */
[----:B------:R-:W-:Y:S01]  /*14d20*/  IMAD.SHL.U32 R22, R19, 0x2, RZ ;  /* 0x0000000213167824 */ /* 0x000fe200078e00ff */
[----:B------:R-:W-:Y:S01]  /*14d30*/  SHF.R.U32.HI R24, RZ, 0x2, R23 ;  /* 0x00000002ff187819 */ /* 0x000fe20000011617 */
[----:B------:R-:W-:Y:S01]  /*14d40*/  IMAD.SHL.U32 R25, R6, 0x10, RZ ;  /* 0x0000001006197824 */ /* 0x000fe200078e00ff */
[----:B------:R-:W-:Y:S01]  /*14d50*/  FSETP.GT.AND P1, PT, R14, UR11, PT ;  /* 0x0000000b0e007c0b */ /* 0x000fe2000bf24000 */
[----:B------:R-:W-:Y:S01]  /*14d60*/  IMAD.IADD R15, R0, 0x1, R11 ;  /* 0x00000001000f7824 */ /* 0x000fe200078e020b */
[----:B------:R-:W-:-:S02]  /*14d70*/  LOP3.LUT R23, R24, R23, RZ, 0x3c, !PT ;  /* 0x0000001718177212 */ /* 0x000fc400078e3cff */
[----:B------:R-:W-:Y:S02]  /*14d80*/  LOP3.LUT R24, R6, R25, R22, 0x96, !PT ;  /* 0x0000001906187212 */ /* 0x000fe400078e9616 */
[----:B------:R-:W-:Y:S01]  /*14d90*/  I2FP.F32.U32 R22, R15 ;  /* 0x0000000f00167245 */ /* 0x000fe20000201000 */
[----:B------:R-:W-:Y:S01]  /*14da0*/  IMAD.SHL.U32 R26, R23, 0x2, RZ ;  /* 0x00000002171a7824 */ /* 0x000fe200078e00ff */
[----:B------:R-:W-:Y:S02]  /*14db0*/  FSETP.LT.AND P1, PT, R14, UR10, P1 ;  /* 0x0000000a0e007c0b */ /* 0x000fe40008f21000 */
[----:B------:R-:W-:Y:S01]  /*14dc0*/  IADD3 R15, PT, PT, R11, 0x587c5, R6 ;  /* 0x000587c50b0f7810 */ /* 0x000fe20007ffe006 */
[----:B------:R-:W-:Y:S01]  /*14dd0*/  FFMA R22, R22, R17, 1.1641532182693481445e-10 ;  /* 0x2f00000016167423 */ /* 0x000fe20000000011 */
[----:B------:R-:W-:Y:S01]  /*14de0*/  LOP3.LUT R14, R24, R19, RZ, 0x3c, !PT ;  /* 0x00000013180e7212 */ /* 0x000fe200078e3cff */
[----:B------:R-:W-:Y:S01]  /*14df0*/  IMAD.SHL.U32 R19, R10, 0x2, RZ ;  /* 0x000000020a137824 */ /* 0x000fe200078e00ff */
[----:B------:R-:W-:-:S02]  /*14e00*/  I2FP.F32.U32 R24, R15 ;  /* 0x0000000f00187245 */ /* 0x000fc40000201000 */
[----:B------:R-:W-:Y:S01]  /*14e10*/  SHF.R.U32.HI R25, RZ, 0x2, R0 ;  /* 0x00000002ff197819 */ /* 0x000fe20000011600 */
[----:B------:R-:W-:Y:S01]  /*14e20*/  IMAD.SHL.U32 R15, R14, 0x10, RZ ;  /* 0x000000100e0f7824 */ /* 0x000fe200078e00ff */
[----:B------:R-:W-:Y:S02]  /*14e30*/  FSETP.GT.AND P5, PT, R22, UR11, PT ;  /* 0x0000000b16007c0b */ /* 0x000fe4000bfa4000 */
[----:B------:R-:W-:Y:S02]  /*14e40*/  LOP3.LUT R0, R25, R0, RZ, 0x3c, !PT ;  /* 0x0000000019007212 */ /* 0x000fe400078e3cff */
[----:B------:R-:W-:Y:S01]  /*14e50*/  LOP3.LUT R19, R14, R15, R19, 0x96, !PT ;  /* 0x0000000f0e137212 */ /* 0x000fe200078e9613 */
[----:B------:R-:W-:Y:S01]  /*14e60*/  FFMA R15, R24, R17, 1.1641532182693481445e-10 ;  /* 0x2f000000180f7423 */ /* 0x000fe20000000011 */
[----:B------:R-:W-:Y:S02]  /*14e70*/  @!P1 LOP3.LUT R24, R18, 0xfffffffb, RZ, 0xc0, !PT ;  /* 0xfffffffb12189812 */ /* 0x000fe400078ec0ff */
[----:B------:R-:W-:-:S02]  /*14e80*/  LOP3.LUT R10, R19, R10, RZ, 0x3c, !PT ;  /* 0x0000000a130a7212 */ /* 0x000fc400078e3cff */
[----:B------:R-:W-:Y:S02]  /*14e90*/  IADD3 R19, PT, PT, R11, 0xb0f8a, R14 ;  /* 0x000b0f8a0b137810 */ /* 0x000fe40007ffe00e */
[----:B------:R-:W-:Y:S01]  /*14ea0*/  FSETP.GT.AND P6, PT, R15, UR11, PT ;  /* 0x0000000b0f007c0b */ /* 0x000fe2000bfc4000 */
[----:B------:R-:W-:Y:S01]  /*14eb0*/  IMAD.SHL.U32 R25, R10, 0x10, RZ ;  /* 0x000000100a197824 */ /* 0x000fe200078e00ff */
[----:B------:R-:W-:Y:S02]  /*14ec0*/  FSETP.LT.AND P5, PT, R22, UR10, P5 ;  /* 0x0000000a16007c0b */ /* 0x000fe4000afa1000 */
[----:B------:R-:W-:Y:S02]  /*14ed0*/  @P1 LOP3.LUT R24, R18, 0x4, RZ, 0xfc, !PT ;  /* 0x0000000412181812 */ /* 0x000fe400078efcff */
[----:B------:R-:W-:Y:S02]  /*14ee0*/  LOP3.LUT R26, R10, R25, R26, 0x96, !PT ;  /* 0x000000190a1a7212 */ /* 0x000fe400078e961a */
[----:B------:R-:W-:-:S02]  /*14ef0*/  I2FP.F32.U32 R22, R19 ;  /* 0x0000001300167245 */ /* 0x000fc40000201000 */
[----:B------:R-:W-:Y:S02]  /*14f00*/  LOP3.LUT R23, R26, R23, RZ, 0x3c, !PT ;  /* 0x000000171a177212 */ /* 0x000fe400078e3cff */
[----:B------:R-:W-:Y:S01]  /*14f10*/  FSETP.GEU.OR P1, PT, R15, UR10, !P6 ;  /* 0x0000000a0f007c0b */ /* 0x000fe2000f72e400 */
[----:B------:R-:W-:Y:S01]  /*14f20*/  IMAD.SHL.U32 R15, R0, 0x2, RZ ;  /* 0x00000002000f7824 */ /* 0x000fe200078e00ff */
[----:B------:R-:W-:Y:S01]  /*14f30*/  IADD3 R11, PT, PT, R11, 0x10974f, R10 ;  /* 0x0010974f0b0b7810 */ /* 0x000fe20007ffe00a */
[----:B------:R-:W-:Y:S02]  /*14f40*/  IMAD.SHL.U32 R26, R23, 0x10, RZ ;  /* 0x00000010171a7824 */ /* 0x000fe400078e00ff */
[----:B------:R-:W-:Y:S01]  /*14f50*/  FFMA R22, R22, R17, 1.1641532182693481445e-10 ;  /* 0x2f00000016167423 */ /* 0x000fe20000000011 */
[----:B------:R-:W-:Y:S02]  /*14f60*/  SHF.R.U32.HI R25, RZ, 0x2, R6 ;  /* 0x00000002ff197819 */ /* 0x000fe40000011606 */
[----:B------:R-:W-:-:S02]  /*14f70*/  I2FP.F32.U32 R18, R11 ;  /* 0x0000000b00127245 */ /* 0x000fc40000201000 */
[----:B------:R-:W-:Y:S02]  /*14f80*/  LOP3.LUT R11, R23, R26, R15, 0x96, !PT ;  /* 0x0000001a170b7212 */ /* 0x000fe400078e960f */
[----:B------:R-:W-:Y:S01]  /*14f90*/  FSETP.GT.AND P6, PT, R22, UR11, PT ;  /* 0x0000000b16007c0b */ /* 0x000fe2000bfc4000 */
[----:B------:R-:W-:Y:S01]  /*14fa0*/  FFMA R18, R18, R17, 1.1641532182693481445e-10 ;  /* 0x2f00000012127423 */ /* 0x000fe20000000011 */
[----:B------:R-:W-:Y:S02]  /*14fb0*/  LOP3.LUT R6, R25, R6, RZ, 0x3c, !PT ;  /* 0x0000000619067212 */ /* 0x000fe400078e3cff */
[----:B------:R-:W-:Y:S02]  /*14fc0*/  LOP3.LUT R11, R11, R0, RZ, 0x3c, !PT ;  /* 0x000000000b0b7212 */ /* 0x000fe400078e3cff */
[----:B------:R-:W-:Y:S01]  /*14fd0*/  @!P5 LOP3.LUT R19, R24, 0xfffffff7, RZ, 0xc0, !PT ;  /* 0xfffffff71813d812 */ /* 0x000fe200078ec0ff */
[----:B------:R-:W-:Y:S01]  /*14fe0*/  IMAD.SHL.U32 R15, R6, 0x2, RZ ;  /* 0x00000002060f7824 */ /* 0x000fe200078e00ff */
[----:B------:R-:W-:Y:S01]  /*14ff0*/  @P5 LOP3.LUT R19, R24, 0x8, RZ, 0xfc, !PT ;  /* 0x0000000818135812 */ /* 0x000fe200078efcff */
[----:B------:R-:W-:Y:S01]  /*15000*/  IMAD.SHL.U32 R0, R11, 0x10, RZ ;  /* 0x000000100b007824 */ /* 0x000fe200078e00ff */
[----:B------:R-:W-:-:S02]  /*15010*/  FSETP.LT.AND P5, PT, R22, UR10, P6 ;  /* 0x0000000a16007c0b */ /* 0x000fc4000b7a1000 */
[----:B------:R-:W-:Y:S02]  /*15020*/  FSETP.GT.AND P6, PT, R18, UR11, PT ;  /* 0x0000000b12007c0b */ /* 0x000fe4000bfc4000 */
[----:B------:R-:W-:Y:S02]  /*15030*/  SHF.R.U32.HI R25, RZ, 0x2, R14 ;  /* 0x00000002ff197819 */ /* 0x000fe4000001160e */
[----:B------:R-:W-:Y:S01]  /*15040*/  LOP3.LUT R15, R11, R0, R15, 0x96, !PT ;  /* 0x000000000b0f7212 */ /* 0x000fe200078e960f */
[----:B------:R-:W-:Y:S01]  /*15050*/  VIADD R0, R16, 0x2c3e28 ;  /* 0x002c3e2810007836 */ /* 0x000fe20000000000 */
[C---:B------:R-:W-:Y:S02]  /*15060*/  @!P1 LOP3.LUT R22, R19.reuse, 0x10, RZ, 0xfc, !PT ;  /* 0x0000001013169812 */ /* 0x040fe400078efcff */
[----:B------:R-:W-:Y:S02]  /*15070*/  @P1 LOP3.LUT R22, R19, 0xffffffef, RZ, 0xc0, !PT ;  /* 0xffffffef13161812 */ /* 0x000fe400078ec0ff */
[----:B------:R-:W-:-:S02]  /*15080*/  FSETP.LT.AND P6, PT, R18, UR10, P6 ;  /* 0x0000000a12007c0b */ /* 0x000fc4000b7c1000 */
[----:B------:R-:W-:Y:S02]  /*15090*/  LOP3.LUT R14, R25, R14, RZ, 0x3c, !PT ;  /* 0x0000000e190e7212 */ /* 0x000fe400078e3cff */
[----:B------:R-:W-:Y:S01]  /*150a0*/  LOP3.LUT R15, R15, R6, RZ, 0x3c, !PT ;  /* 0x000000060f0f7212 */ /* 0x000fe200078e3cff */
[----:B------:R-:W-:Y:S01]  /*150b0*/  IMAD.IADD R6, R23, 0x1, R0 ;  /* 0x0000000117067824 */ /* 0x000fe200078e0200 */
[C---:B------:R-:W-:Y:S02]  /*150c0*/  @!P5 LOP3.LUT R19, R22.reuse, 0xffffffdf, RZ, 0xc0, !PT ;  /* 0xffffffdf1613d812 */ /* 0x040fe400078ec0ff */
[----:B------:R-:W-:Y:S01]  /*150d0*/  @P5 LOP3.LUT R19, R22, 0x20, RZ, 0xfc, !PT ;  /* 0x0000002016135812 */ /* 0x000fe200078efcff */
[----:B------:R-:W-:Y:S01]  /*150e0*/  IMAD.SHL.U32 R22, R14, 0x2, RZ ;  /* 0x000000020e167824 */ /* 0x000fe200078e00ff */
[----:B------:R-:W-:Y:S01]  /*150f0*/  I2FP.F32.U32 R6, R6 ;  /* 0x0000000600067245 */ /* 0x000fe20000201000 */
[----:B------:R-:W-:Y:S01]  /*15100*/  IMAD.SHL.U32 R18, R15, 0x10, RZ ;  /* 0x000000100f127824 */ /* 0x000fe200078e00ff */
[----:B------:R-:W-:-:S02]  /*15110*/  SHF.R.U32.HI R27, RZ, 0x2, R10 ;  /* 0x00000002ff1b7819 */ /* 0x000fc4000001160a */
[----:B------:R-:W-:Y:S02]  /*15120*/  SHF.R.U32.HI R26, RZ, 0x2, R15 ;  /* 0x00000002ff1a7819 */ /* 0x000fe4000001160f */
[----:B------:R-:W-:Y:S01]  /*15130*/  LOP3.LUT R25, R15, R18, R22, 0x96, !PT ;  /* 0x000000120f197212 */ /* 0x000fe200078e9616 */
[----:B------:R-:W-:Y:S01]  /*15140*/  FFMA R18, R6, R17, 1.1641532182693481445e-10 ;  /* 0x2f00000006127423 */ /* 0x000fe20000000011 */
[C---:B------:R-:W-:Y:S02]  /*15150*/  @!P6 LOP3.LUT R22, R19.reuse, 0xffffffbf, RZ, 0xc0, !PT ;  /* 0xffffffbf1316e812 */ /* 0x040fe400078ec0ff */
[----:B------:R-:W-:Y:S02]  /*15160*/  @P6 LOP3.LUT R22, R19, 0x40, RZ, 0xfc, !PT ;  /* 0x0000004013166812 */ /* 0x000fe400078efcff */
[----:B------:R-:W-:Y:S02]  /*15170*/  LOP3.LUT R6, R27, R10, RZ, 0x3c, !PT ;  /* 0x0000000a1b067212 */ /* 0x000fe400078e3cff */
[----:B------:R-:W-:-:S02]  /*15180*/  LOP3.LUT R19, R25, R14, RZ, 0x3c, !PT ;  /* 0x0000000e19137212 */ /* 0x000fc400078e3cff */
[----:B------:R-:W-:Y:S01]  /*15190*/  IADD3 R10, PT, PT, R0, 0x587c5, R11 ;  /* 0x000587c5000a7810 */ /* 0x000fe20007ffe00b */
[----:B------:R-:W-:Y:S01]  /*151a0*/  IMAD.SHL.U32 R24, R6, 0x2, RZ ;  /* 0x0000000206187824 */ /* 0x000fe200078e00ff */
[C---:B------:R-:W-:Y:S01]  /*151b0*/  FSETP.GT.AND P5, PT, R18.reuse, UR11, PT ;  /* 0x0000000b12007c0b */ /* 0x040fe2000bfa4000 */
[C---:B------:R-:W-:Y:S01]  /*151c0*/  IMAD.SHL.U32 R14, R19.reuse, 0x10, RZ ;  /* 0x00000010130e7824 */ /* 0x040fe200078e00ff */
[----:B------:R-:W-:Y:S02]  /*151d0*/  I2FP.F32.U32 R10, R10 ;  /* 0x0000000a000a7245 */ /* 0x000fe40000201000 */
[----:B------:R-:W-:Y:S02]  /*151e0*/  FSETP.LT.AND P5, PT, R18, UR10, P5 ;  /* 0x0000000a12007c0b */ /* 0x000fe4000afa1000 */
[----:B------:R-:W-:Y:S01]  /*151f0*/  LOP3.LUT R25, R19, R14, R24, 0x96, !PT ;  /* 0x0000000e13197212 */ /* 0x000fe200078e9618 */
[----:B------:R-:W-:Y:S01]  /*15200*/  FFMA R10, R10, R17, 1.1641532182693481445e-10 ;  /* 0x2f0000000a0a7423 */ /* 0x000fe20000000011 */
[----:B------:R-:W-:-:S02]  /*15210*/  IADD3 R14, PT, PT, R0, 0xb0f8a, R15 ;  /* 0x000b0f8a000e7810 */ /* 0x000fc40007ffe00f */
[----:B------:R-:W-:Y:S02]  /*15220*/  SHF.R.U32.HI R18, RZ, 0x2, R23 ;  /* 0x00000002ff127819 */ /* 0x000fe40000011617 */
[----:B------:R-:W-:Y:S02]  /*15230*/  FSETP.GT.AND P1, PT, R10, UR11, PT ;  /* 0x0000000b0a007c0b */ /* 0x000fe4000bf24000 */
[----:B------:R-:W-:Y:S02]  /*15240*/  I2FP.F32.U32 R14, R14 ;  /* 0x0000000e000e7245 */ /* 0x000fe40000201000 */
[----:B------:R-:W-:Y:S02]  /*15250*/  LOP3.LUT R23, R18, R23, RZ, 0x3c, !PT ;  /* 0x0000001712177212 */ /* 0x000fe400078e3cff */
[----:B------:R-:W-:Y:S02]  /*15260*/  LOP3.LUT R6, R25, R6, RZ, 0x3c, !PT ;  /* 0x0000000619067212 */ /* 0x000fe400078e3cff */
[----:B------:R-:W-:Y:S01]  /*15270*/  FSETP.GEU.OR P1, PT, R10, UR10, !P1 ;  /* 0x0000000a0a007c0b */ /* 0x000fe2000cf2e400 */
[----:B------:R-:W-:Y:S01]  /*15280*/  FFMA R10, R14, R17, 1.1641532182693481445e-10 ;  /* 0x2f0000000e0a7423 */ /* 0x000fe20000000011 */
[----:B------:R-:W-:Y:S01]  /*15290*/  IMAD.SHL.U32 R14, R23, 0x2, RZ ;  /* 0x00000002170e7824 */ /* 0x000fe200078e00ff */
[----:B------:R-:W-:Y:S01]  /*152a0*/  SHF.R.U32.HI R24, RZ, 0x2, R11 ;  /* 0x00000002ff187819 */ /* 0x000fe2000001160b */
[----:B------:R-:W-:Y:S01]  /*152b0*/  IMAD.SHL.U32 R25, R6, 0x10, RZ ;  /* 0x0000001006197824 */ /* 0x000fe200078e00ff */
[----:B------:R-:W-:-:S02]  /*152c0*/  IADD3 R0, PT, PT, R0, 0x10974f, R19 ;  /* 0x0010974f00007810 */ /* 0x000fc40007ffe013 */
[----:B------:R-:W-:Y:S02]  /*152d0*/  FSETP.GT.AND P6, PT, R10, UR11, PT ;  /* 0x0000000b0a007c0b */ /* 0x000fe4000bfc4000 */
[----:B------:R-:W-:Y:S02]  /*152e0*/  LOP3.LUT R18, R6, R25, R14, 0x96, !PT ;  /* 0x0000001906127212 */ /* 0x000fe400078e960e */
[----:B------:R-:W-:Y:S02]  /*152f0*/  FSETP.LT.AND P6, PT, R10, UR10, P6 ;  /* 0x0000000a0a007c0b */ /* 0x000fe4000b7c1000 */
[----:B------:R-:W-:Y:S02]  /*15300*/  LOP3.LUT R11, R24, R11, RZ, 0x3c, !PT ;  /* 0x0000000b180b7212 */ /* 0x000fe400078e3cff */
[----:B------:R-:W-:Y:S02]  /*15310*/  LOP3.LUT R10, R18, R23, RZ, 0x3c, !PT ;  /* 0x00000017120a7212 */ /* 0x000fe400078e3cff */
[----:B------:R-:W-:Y:S01]  /*15320*/  LOP3.LUT R14, R26, R15, RZ, 0x3c, !PT ;  /* 0x0000000f1a0e7212 */ /* 0x000fe200078e3cff */
[----:B------:R-:W-:Y:S01]  /*15330*/  IMAD.SHL.U32 R18, R11, 0x2, RZ ;  /* 0x000000020b127824 */ /* 0x000fe200078e00ff */
[----:B------:R-:W-:Y:S01]  /*15340*/  @!P5 LOP3.LUT R24, R22, 0xffffff7f, RZ, 0xc0, !PT ;  /* 0xffffff7f1618d812 */ /* 0x000fe200078ec0ff */
[----:B------:R-:W-:Y:S01]  /*15350*/  IMAD.SHL.U32 R15, R10, 0x10, RZ ;  /* 0x000000100a0f7824 */ /* 0x000fe200078e00ff */
[----:B------:R-:W-:-:S02]  /*15360*/  @P5 LOP3.LUT R24, R22, 0x80, RZ, 0xfc, !PT ;  /* 0x0000008016185812 */ /* 0x000fc400078efcff */
[----:B------:R-:W-:Y:S02]  /*15370*/  I2FP.F32.U32 R0, R0 ;  /* 0x0000000000007245 */ /* 0x000fe40000201000 */
[----:B------:R-:W-:Y:S01]  /*15380*/  LOP3.LUT R22, R10, R15, R18, 0x96, !PT ;  /* 0x0000000f0a167212 */ /* 0x000fe200078e9612 */
[----:B------:R-:W-:Y:S01]  /*15390*/  VIADD R15, R16, 0x425d3c ;  /* 0x00425d3c100f7836 */ /* 0x000fe20000000000 */
[----:B------:R-:W-:Y:S01]  /*153a0*/  @!P1 LOP3.LUT R25, R24, 0x100, RZ, 0xfc, !PT ;  /* 0x0000010018199812 */ /* 0x000fe200078efcff */
[----:B------:R-:W-:Y:S01]  /*153b0*/  FFMA R18, R0, R17, 1.1641532182693481445e-10 ;  /* 0x2f00000000127423 */ /* 0x000fe20000000011 */
[----:B------:R-:W-:Y:S02]  /*153c0*/  @P1 LOP3.LUT R25, R24, 0xfffffeff, RZ, 0xc0, !PT ;  /* 0xfffffeff18191812 */ /* 0x000fe400078ec0ff */
[----:B------:R-:W-:Y:S02]  /*153d0*/  SHF.R.U32.HI R24, RZ, 0x2, R19 ;  /* 0x00000002ff187819 */ /* 0x000fe40000011613 */
[----:B------:R-:W-:Y:S01]  /*153e0*/  LOP3.LUT R0, R22, R11, RZ, 0x3c, !PT ;  /* 0x0000000b16007212 */ /* 0x000fe200078e3cff */
[----:B------:R-:W-:Y:S01]  /*153f0*/  IMAD.IADD R11, R6, 0x1, R15 ;  /* 0x00000001060b7824 */ /* 0x000fe200078e020f */
[----:B------:R-:W-:Y:S01]  /*15400*/  LOP3.LUT R19, R24, R19, RZ, 0x3c, !PT ;  /* 0x0000001318137212 */ /* 0x000fe200078e3cff */
[----:B------:R-:W-:Y:S01]  /*15410*/  IMAD.SHL.U32 R24, R14, 0x2, RZ ;  /* 0x000000020e187824 */ /* 0x000fe200078e00ff */
[----:B------:R-:W-:Y:S01]  /*15420*/  FSETP.GT.AND P5, PT, R18, UR11, PT ;  /* 0x0000000b12007c0b */ /* 0x000fe2000bfa4000 */
[----:B------:R-:W-:Y:S01]  /*15430*/  IMAD.SHL.U32 R27, R0, 0x10, RZ ;  /* 0x00000010001b7824 */ /* 0x000fe200078e00ff */
[----:B------:R-:W-:-:S02]  /*15440*/  I2FP.F32.U32 R22, R11 ;  /* 0x0000000b00167245 */ /* 0x000fc40000201000 */
[C---:B------:R-:W-:Y:S02]  /*15450*/  @!P6 LOP3.LUT R23, R25.reuse, 0xfffffdff, RZ, 0xc0, !PT ;  /* 0xfffffdff1917e812 */ /* 0x040fe400078ec0ff */
[----:B------:R-:W-:Y:S01]  /*15460*/  LOP3.LUT R27, R0, R27, R24, 0x96, !PT ;  /* 0x0000001b001b7212 */ /* 0x000fe200078e9618 */
[----:B------:R-:W-:Y:S01]  /*15470*/  FFMA R11, R22, R17, 1.1641532182693481445e-10 ;  /* 0x2f000000160b7423 */ /* 0x000fe20000000011 */
[----:B------:R-:W-:Y:S01]  /*15480*/  @P6 LOP3.LUT R23, R25, 0x200, RZ, 0xfc, !PT ;  /* 0x0000020019176812 */ /* 0x000fe200078efcff */
[----:B------:R-:W-:Y:S01]  /*15490*/  IMAD.SHL.U32 R22, R19, 0x2, RZ ;  /* 0x0000000213167824 */ /* 0x000fe200078e00ff */
[----:B------:R-:W-:Y:S02]  /*154a0*/  LOP3.LUT R14, R27, R14, RZ, 0x3c, !PT ;  /* 0x0000000e1b0e7212 */ /* 0x000fe400078e3cff */
[----:B------:R-:W-:Y:S02]  /*154b0*/  FSETP.LT.AND P5, PT, R18, UR10, P5 ;  /* 0x0000000a12007c0b */ /* 0x000fe4000afa1000 */
        /* <DEDUP_REMOVED lines=8> */
[----:B------:R-:W-:Y:S02]  /*15540*/  LOP3.LUT R19, R22, R19, RZ, 0x3c, !PT ;  /* 0x0000001316137212 */ /* 0x000fe400078e3cff */
[----:B------:R-:W-:Y:S01]  /*15550*/  FSETP.LT.AND P1, PT, R11, UR10, P1 ;  /* 0x0000000a0b007c0b */ /* 0x000fe20008f21000 */
[----:B------:R-:W-:Y:S01]  /*15560*/  IMAD.SHL.U32 R11, R6, 0x2, RZ ;  /* 0x00000002060b7824 */ /* 0x000fe200078e00ff */
[----:B------:R-:W-:Y:S01]  /*15570*/  @!P5 LOP3.LUT R25, R23, 0xfffffbff, RZ, 0xc0, !PT ;  /* 0xfffffbff1719d812 */ /* 0x000fe200078ec0ff */
[----:B------:R-:W-:Y:S01]  /*15580*/  IMAD.SHL.U32 R22, R19, 0x10, RZ ;  /* 0x0000001013167824 */ /* 0x000fe200078e00ff */
[----:B------:R-:W-:-:S02]  /*15590*/  FSETP.GT.AND P6, PT, R18, UR11, PT ;  /* 0x0000000b12007c0b */ /* 0x000fc4000bfc4000 */
[----:B------:R-:W-:Y:S02]  /*155a0*/  @P5 LOP3.LUT R25, R23, 0x400, RZ, 0xfc, !PT ;  /* 0x0000040017195812 */ /* 0x000fe400078efcff */
[----:B------:R-:W-:Y:S02]  /*155b0*/  SHF.R.U32.HI R27, RZ, 0x2, R10 ;  /* 0x00000002ff1b7819 */ /* 0x000fe4000001160a */
[----:B------:R-:W-:Y:S02]  /*155c0*/  LOP3.LUT R23, R19, R22, R11, 0x96, !PT ;  /* 0x0000001613177212 */ /* 0x000fe400078e960b */
[----:B------:R-:W-:Y:S02]  /*155d0*/  FSETP.GEU.OR P5, PT, R18, UR10, !P6 ;  /* 0x0000000a12007c0b */ /* 0x000fe4000f7ae400 */
[----:B------:R-:W-:Y:S02]  /*155e0*/  LOP3.LUT R18, R27, R10, RZ, 0x3c, !PT ;  /* 0x0000000a1b127212 */ /* 0x000fe400078e3cff */
[----:B------:R-:W-:-:S02]  /*155f0*/  IADD3 R11, PT, PT, R15, 0xb0f8a, R0 ;  /* 0x000b0f8a0f0b7810 */ /* 0x000fc40007ffe000 */
[----:B------:R-:W-:Y:S02]  /*15600*/  LOP3.LUT R10, R23, R6, RZ, 0x3c, !PT ;  /* 0x00000006170a7212 */ /* 0x000fe400078e3cff */
[C---:B------:R-:W-:Y:S02]  /*15610*/  @!P1 LOP3.LUT R24, R25.reuse, 0xfffff7ff, RZ, 0xc0, !PT ;  /* 0xfffff7ff19189812 */ /* 0x040fe400078ec0ff */
[----:B------:R-:W-:Y:S01]  /*15620*/  I2FP.F32.U32 R22, R11 ;  /* 0x0000000b00167245 */ /* 0x000fe20000201000 */
[----:B------:R-:W-:Y:S01]  /*15630*/  IMAD.SHL.U32 R11, R10, 0x10, RZ ;  /* 0x000000100a0b7824 */ /* 0x000fe200078e00ff */
[----:B------:R-:W-:Y:S01]  /*15640*/  @P1 LOP3.LUT R24, R25, 0x800, RZ, 0xfc, !PT ;  /* 0x0000080019181812 */ /* 0x000fe200078efcff */
[----:B------:R-:W-:Y:S01]  /*15650*/  IMAD.SHL.U32 R25, R18, 0x2, RZ ;  /* 0x0000000212197824 */ /* 0x000fe200078e00ff */
[----:B------:R-:W-:Y:S01]  /*15660*/  IADD3 R15, PT, PT, R15, 0x10974f, R14 ;  /* 0x0010974f0f0f7810 */ /* 0x000fe20007ffe00e */
[----:B------:R-:W-:Y:S01]  /*15670*/  FFMA R22, R22, R17, 1.1641532182693481445e-10 ;  /* 0x2f00000016167423 */ /* 0x000fe20000000011 */
[----:B------:R-:W-:-:S02]  /*15680*/  SHF.R.U32.HI R29, RZ, 0x2, R0 ;  /* 0x00000002ff1d7819 */ /* 0x000fc40000011600 */
[----:B------:R-:W-:Y:S01]  /*15690*/  LOP3.LUT R25, R10, R11, R25, 0x96, !PT ;  /* 0x0000000b0a197212 */ /* 0x000fe200078e9619 */
[----:B------:R-:W-:Y:S01]  /*156a0*/  VIADD R11, R16, 0x587c50 ;  /* 0x00587c50100b7836 */ /* 0x000fe20000000000 */
[----:B------:R-:W-:Y:S02]  /*156b0*/  I2FP.F32.U32 R6, R15 ;  /* 0x0000000f00067245 */ /* 0x000fe40000201000 */
[----:B------:R-:W-:Y:S01]  /*156c0*/  LOP3.LUT R0, R29, R0, RZ, 0x3c, !PT ;  /* 0x000000001d007212 */ /* 0x000fe200078e3cff */
[----:B------:R-:W-:Y:S01]  /*156d0*/  IMAD.IADD R15, R19, 0x1, R11 ;  /* 0x00000001130f7824 */ /* 0x000fe200078e020b */
[----:B------:R-:W-:Y:S01]  /*156e0*/  LOP3.LUT R18, R25, R18, RZ, 0x3c, !PT ;  /* 0x0000001219127212 */ /* 0x000fe200078e3cff */
[----:B------:R-:W-:Y:S01]  /*156f0*/  FFMA R6, R6, R17, 1.1641532182693481445e-10 ;  /* 0x2f00000006067423 */ /* 0x000fe20000000011 */
[C---:B------:R-:W-:Y:S02]  /*15700*/  @!P5 LOP3.LUT R23, R24.reuse, 0x1000, RZ, 0xfc, !PT ;  /* 0x000010001817d812 */ /* 0x040fe400078efcff */
[----:B------:R-:W-:Y:S01]  /*15710*/  @P5 LOP3.LUT R23, R24, 0xffffefff, RZ, 0xc0, !PT ;  /* 0xffffefff18175812 */ /* 0x000fe200078ec0ff */
[----:B------:R-:W-:Y:S01]  /*15720*/  IMAD.SHL.U32 R24, R0, 0x2, RZ ;  /* 0x0000000200187824 */ /* 0x000fe200078e00ff */
[----:B------:R-:W-:Y:S01]  /*15730*/  FSETP.GT.AND P1, PT, R22, UR11, PT ;  /* 0x0000000b16007c0b */ /* 0x000fe2000bf24000 */
[----:B------:R-:W-:Y:S01]  /*15740*/  IMAD.SHL.U32 R25, R18, 0x10, RZ ;  /* 0x0000001012197824 */ /* 0x000fe200078e00ff */
[----:B------:R-:W-:-:S02]  /*15750*/  FSETP.GT.AND P5, PT, R6, UR11, PT ;  /* 0x0000000b06007c0b */ /* 0x000fc4000bfa4000 */
[----:B------:R-:W-:Y:S02]  /*15760*/  FSETP.LT.AND P1, PT, R22, UR10, P1 ;  /* 0x0000000a16007c0b */ /* 0x000fe40008f21000 */
[----:B------:R-:W-:Y:S02]  /*15770*/  I2FP.F32.U32 R22, R15 ;  /* 0x0000000f00167245 */ /* 0x000fe40000201000 */
[----:B------:R-:W-:Y:S02]  /*15780*/  LOP3.LUT R25, R18, R25, R24, 0x96, !PT ;  /* 0x0000001912197212 */ /* 0x000fe400078e9618 */
[----:B------:R-:W-:Y:S01]  /*15790*/  SHF.R.U32.HI R15, RZ, 0x2, R14 ;  /* 0x00000002ff0f7819 */ /* 0x000fe2000001160e */
[----:B------:R-:W-:Y:S01]  /*157a0*/  FFMA R22, R22, R17, 1.1641532182693481445e-10 ;  /* 0x2f00000016167423 */ /* 0x000fe20000000011 */
[----:B------:R-:W-:Y:S02]  /*157b0*/  FSETP.LT.AND P5, PT, R6, UR10, P5 ;  /* 0x0000000a06007c0b */ /* 0x000fe4000afa1000 */
[----:B------:R-:W-:-:S02]  /*157c0*/  LOP3.LUT R6, R15, R14, RZ, 0x3c, !PT ;  /* 0x0000000e0f067212 */ /* 0x000fc400078e3cff */
[----:B------:R-:W-:Y:S02]  /*157d0*/  LOP3.LUT R0, R25, R0, RZ, 0x3c, !PT ;  /* 0x0000000019007212 */ /* 0x000fe400078e3cff */
[----:B------:R-:W-:Y:S01]  /*157e0*/  FSETP.GT.AND P6, PT, R22, UR11, PT ;  /* 0x0000000b16007c0b */ /* 0x000fe2000bfc4000 */
[----:B------:R-:W-:Y:S01]  /*157f0*/  IMAD.SHL.U32 R14, R6, 0x2, RZ ;  /* 0x00000002060e7824 */ /* 0x000fe200078e00ff */
[----:B------:R-:W-:Y:S01]  /*15800*/  @!P1 LOP3.LUT R24, R23, 0xffffdfff, RZ, 0xc0, !PT ;  /* 0xffffdfff17189812 */ /* 0x000fe200078ec0ff */
[----:B------:R-:W-:Y:S01]  /*15810*/  IMAD.SHL.U32 R15, R0, 0x10, RZ ;  /* 0x00000010000f7824 */ /* 0x000fe200078e00ff */
[----:B------:R-:W-:Y:S02]  /*15820*/  FSETP.LT.AND P6, PT, R22, UR10, P6 ;  /* 0x0000000a16007c0b */ /* 0x000fe4000b7c1000 */
[----:B------:R-:W-:Y:S02]  /*15830*/  SHF.R.U32.HI R22, RZ, 0x2, R19 ;  /* 0x00000002ff167819 */ /* 0x000fe40000011613 */
[----:B------:R-:W-:-:S02]  /*15840*/  LOP3.LUT R15, R0, R15, R14, 0x96, !PT ;  /* 0x0000000f000f7212 */ /* 0x000fc400078e960e */
[----:B------:R-:W-:Y:S02]  /*15850*/  @P1 LOP3.LUT R24, R23, 0x2000, RZ, 0xfc, !PT ;  /* 0x0000200017181812 */ /* 0x000fe400078efcff */
[----:B------:R-:W-:Y:S02]  /*15860*/  LOP3.LUT R19, R22, R19, RZ, 0x3c, !PT ;  /* 0x0000001316137212 */ /* 0x000fe400078e3cff */
[----:B------:R-:W-:Y:S02]  /*15870*/  LOP3.LUT R6, R15, R6, RZ, 0x3c, !PT ;  /* 0x000000060f067212 */ /* 0x000fe400078e3cff */
[----:B------:R-:W-:Y:S02]  /*15880*/  @!P5 LOP3.LUT R23, R24, 0xffffbfff, RZ, 0xc0, !PT ;  /* 0xffffbfff1817d812 */ /* 0x000fe400078ec0ff */
[----:B------:R-:W-:Y:S01]  /*15890*/  IADD3 R14, PT, PT, R11, 0x587c5, R10 ;  /* 0x000587c50b0e7810 */ /* 0x000fe20007ffe00a */
        /* <DEDUP_REMOVED lines=9> */
[C---:B------:R-:W-:Y:S01]  /*15930*/  @!P6 LOP3.LUT R22, R23.reuse, 0xffff7fff, RZ, 0xc0, !PT ;  /* 0xffff7fff1716e812 */ /* 0x040fe200078ec0ff */
[----:B------:R-:W-:Y:S01]  /*15940*/  IMAD.SHL.U32 R25, R14, 0x2, RZ ;  /* 0x000000020e197824 */ /* 0x000fe200078e00ff */
[----:B------:R-:W-:Y:S01]  /*15950*/  @P6 LOP3.LUT R22, R23, 0x8000, RZ, 0xfc, !PT ;  /* 0x0000800017166812 */ /* 0x000fe200078efcff */
[----:B------:R-:W-:Y:S01]  /*15960*/  IMAD.SHL.U32 R23, R10, 0x10, RZ ;  /* 0x000000100a177824 */ /* 0x000fe200078e00ff */
[----:B------:R-:W-:-:S02]  /*15970*/  IADD3 R19, PT, PT, R11, 0xb0f8a, R18 ;  /* 0x000b0f8a0b137810 */ /* 0x000fc40007ffe012 */
[----:B------:R-:W-:Y:S02]  /*15980*/  FSETP.GT.AND P1, PT, R15, UR11, PT ;  /* 0x0000000b0f007c0b */ /* 0x000fe4000bf24000 */
[----:B------:R-:W-:Y:S02]  /*15990*/  I2FP.F32.U32 R24, R19 ;  /* 0x0000001300187245 */ /* 0x000fe40000201000 */
[----:B------:R-:W-:Y:S02]  /*159a0*/  SHF.R.U32.HI R19, RZ, 0x2, R18 ;  /* 0x00000002ff137819 */ /* 0x000fe40000011612 */
[----:B------:R-:W-:Y:S02]  /*159b0*/  LOP3.LUT R23, R10, R23, R25, 0x96, !PT ;  /* 0x000000170a177212 */ /* 0x000fe400078e9619 */
[----:B------:R-:W-:Y:S02]  /*159c0*/  IADD3 R11, PT, PT, R11, 0x10974f, R0 ;  /* 0x0010974f0b0b7810 */ /* 0x000fe40007ffe000 */
[----:B------:R-:W-:-:S02]  /*159d0*/  LOP3.LUT R18, R19, R18, RZ, 0x3c, !PT ;  /* 0x0000001213127212 */ /* 0x000fc400078e3cff */
[----:B------:R-:W-:Y:S02]  /*159e0*/  LOP3.LUT R14, R23, R14, RZ, 0x3c, !PT ;  /* 0x0000000e170e7212 */ /* 0x000fe400078e3cff */
[----:B------:R-:W-:Y:S01]  /*159f0*/  FSETP.GEU.OR P1, PT, R15, UR10, !P1 ;  /* 0x0000000a0f007c0b */ /* 0x000fe2000cf2e400 */
[----:B------:R-:W-:Y:S01]  /*15a00*/  FFMA R15, R24, R17, 1.1641532182693481445e-10 ;  /* 0x2f000000180f7423 */ /* 0x000fe20000000011 */
[----:B------:R-:W-:Y:S01]  /*15a10*/  I2FP.F32.U32 R24, R11 ;  /* 0x0000000b00187245 */ /* 0x000fe20000201000 */
[----:B------:R-:W-:Y:S01]  /*15a20*/  IMAD.SHL.U32 R25, R18, 0x2, RZ ;  /* 0x0000000212197824 */ /* 0x000fe200078e00ff */
[----:B------:R-:W-:Y:S01]  /*15a30*/  SHF.R.U32.HI R27, RZ, 0x2, R0 ;  /* 0x00000002ff1b7819 */ /* 0x000fe20000011600 */
[----:B------:R-:W-:Y:S01]  /*15a40*/  IMAD.SHL.U32 R23, R14, 0x10, RZ ;  /* 0x000000100e177824 */ /* 0x000fe200078e00ff */
[----:B------:R-:W-:Y:S01]  /*15a50*/  FSETP.GT.AND P5, PT, R15, UR11, PT ;  /* 0x0000000b0f007c0b */ /* 0x000fe2000bfa4000 */
[----:B------:R-:W-:Y:S02]  /*15a60*/  VIADD R11, R16, 0x6e9b64 ;  /* 0x006e9b64100b7836 */ /* 0x000fe40000000000 */
[----:B------:R-:W-:Y:S01]  /*15a70*/  FFMA R19, R24, R17, 1.1641532182693481445e-10 ;  /* 0x2f00000018137423 */ /* 0x000fe20000000011 */
[----:B------:R-:W-:-:S02]  /*15a80*/  LOP3.LUT R25, R14, R23, R25, 0x96, !PT ;  /* 0x000000170e197212 */ /* 0x000fc400078e9619 */
[----:B------:R-:W-:Y:S01]  /*15a90*/  FSETP.LT.AND P5, PT, R15, UR10, P5 ;  /* 0x0000000a0f007c0b */ /* 0x000fe2000afa1000 */
[----:B------:R-:W-:Y:S01]  /*15aa0*/  IMAD.IADD R15, R6, 0x1, R11 ;  /* 0x00000001060f7824 */ /* 0x000fe200078e020b */
[----:B------:R-:W-:Y:S02]  /*15ab0*/  LOP3.LUT R23, R27, R0, RZ, 0x3c, !PT ;  /* 0x000000001b177212 */ /* 0x000fe400078e3cff */
[----:B------:R-:W-:Y:S02]  /*15ac0*/  FSETP.GT.AND P6, PT, R19, UR11, PT ;  /* 0x0000000b13007c0b */ /* 0x000fe4000bfc4000 */
[----:B------:R-:W-:Y:S02]  /*15ad0*/  LOP3.LUT R0, R25, R18, RZ, 0x3c, !PT ;  /* 0x0000001219007212 */ /* 0x000fe400078e3cff */
[----:B------:R-:W-:Y:S02]  /*15ae0*/  I2FP.F32.U32 R18, R15 ;  /* 0x0000000f00127245 */ /* 0x000fe40000201000 */
[----:B------:R-:W-:Y:S01]  /*15af0*/  FSETP.LT.AND P6, PT, R19, UR10, P6 ;  /* 0x0000000a13007c0b */ /* 0x000fe2000b7c1000 */
[----:B------:R-:W-:Y:S01]  /*15b00*/  IMAD.SHL.U32 R19, R23, 0x2, RZ ;  /* 0x0000000217137824 */ /* 0x000fe200078e00ff */
[----:B------:R-:W-:Y:S01]  /*15b10*/  SHF.R.U32.HI R25, RZ, 0x2, R6 ;  /* 0x00000002ff197819 */ /* 0x000fe20000011606 */
[----:B------:R-:W-:-:S02]  /*15b20*/  IMAD.SHL.U32 R15, R0, 0x10, RZ ;  /* 0x00000010000f7824 */ /* 0x000fc400078e00ff */
[----:B------:R-:W-:Y:S01]  /*15b30*/  FFMA R18, R18, R17, 1.1641532182693481445e-10 ;  /* 0x2f00000012127423 */ /* 0x000fe20000000011 */
[C---:B------:R-:W-:Y:S02]  /*15b40*/  @!P1 LOP3.LUT R26, R22.reuse, 0x10000, RZ, 0xfc, !PT ;  /* 0x00010000161a9812 */ /* 0x040fe400078efcff */
[----:B------:R-:W-:Y:S02]  /*15b50*/  @P1 LOP3.LUT R26, R22, 0xfffeffff, RZ, 0xc0, !PT ;  /* 0xfffeffff161a1812 */ /* 0x000fe400078ec0ff */
[----:B------:R-:W-:Y:S02]  /*15b60*/  LOP3.LUT R24, R0, R15, R19, 0x96, !PT ;  /* 0x0000000f00187212 */ /* 0x000fe400078e9613 */
[----:B------:R-:W-:Y:S02]  /*15b70*/  FSETP.GT.AND P1, PT, R18, UR11, PT ;  /* 0x0000000b12007c0b */ /* 0x000fe4000bf24000 */
[----:B------:R-:W-:Y:S02]  /*15b80*/  LOP3.LUT R6, R25, R6, RZ, 0x3c, !PT ;  /* 0x0000000619067212 */ /* 0x000fe400078e3cff */
[----:B------:R-:W-:-:S02]  /*15b90*/  LOP3.LUT R23, R24, R23, RZ, 0x3c, !PT ;  /* 0x0000001718177212 */ /* 0x000fc400078e3cff */
[----:B------:R-:W-:Y:S01]  /*15ba0*/  FSETP.LT.AND P1, PT, R18, UR10, P1 ;  /* 0x0000000a12007c0b */ /* 0x000fe20008f21000 */
[----:B------:R-:W-:Y:S01]  /*15bb0*/  IMAD.SHL.U32 R19, R6, 0x2, RZ ;  /* 0x0000000206137824 */ /* 0x000fe200078e00ff */
[--C-:B------:R-:W-:Y:S01]  /*15bc0*/  SHF.R.U32.HI R25, RZ, 0x2, R10.reuse ;  /* 0x00000002ff197819 */ /* 0x100fe2000001160a */
[----:B------:R-:W-:Y:S01]  /*15bd0*/  IMAD.SHL.U32 R18, R23, 0x10, RZ ;  /* 0x0000001017127824 */ /* 0x000fe200078e00ff */
[----:B------:R-:W-:Y:S02]  /*15be0*/  IADD3 R15, PT, PT, R11, 0x587c5, R10 ;  /* 0x000587c50b0f7810 */ /* 0x000fe40007ffe00a */
[----:B------:R-:W-:Y:S02]  /*15bf0*/  LOP3.LUT R10, R25, R10, RZ, 0x3c, !PT ;  /* 0x0000000a190a7212 */ /* 0x000fe400078e3cff */
[----:B------:R-:W-:Y:S02]  /*15c00*/  LOP3.LUT R19, R23, R18, R19, 0x96, !PT ;  /* 0x0000001217137212 */ /* 0x000fe400078e9613 */
[----:B------:R-:W-:Y:S01]  /*15c10*/  I2FP.F32.U32 R18, R15 ;  /* 0x0000000f00127245 */ /* 0x000fe20000201000 */
[----:B------:R-:W-:Y:S01]  /*15c20*/  IMAD.SHL.U32 R15, R10, 0x2, RZ ;  /* 0x000000020a0f7824 */ /* 0x000fe200078e00ff */
[----:B------:R-:W-:-:S02]  /*15c30*/  LOP3.LUT R19, R19, R6, RZ, 0x3c, !PT ;  /* 0x0000000613137212 */ /* 0x000fc400078e3cff */
[--C-:B------:R-:W-:Y:S01]  /*15c40*/  SHF.R.U32.HI R25, RZ, 0x2, R14.reuse ;  /* 0x00000002ff197819 */ /* 0x100fe2000001160e */
[----:B------:R-:W-:Y:S01]  /*15c50*/  FFMA R18, R18, R17, 1.1641532182693481445e-10 ;  /* 0x2f00000012127423 */ /* 0x000fe20000000011 */
[C---:B------:R-:W-:Y:S01]  /*15c60*/  @!P5 LOP3.LUT R22, R26.reuse, 0xfffdffff, RZ, 0xc0, !PT ;  /* 0xfffdffff1a16d812 */ /* 0x040fe200078ec0ff */
[----:B------:R-:W-:Y:S01]  /*15c70*/  IMAD.SHL.U32 R24, R19, 0x10, RZ ;  /* 0x0000001013187824 */ /* 0x000fe200078e00ff */
[----:B------:R-:W-:Y:S02]  /*15c80*/  @P5 LOP3.LUT R22, R26, 0x20000, RZ, 0xfc, !PT ;  /* 0x000200001a165812 */ /* 0x000fe400078efcff */
[----:B------:R-:W-:Y:S02]  /*15c90*/  IADD3 R6, PT, PT, R11, 0xb0f8a, R14 ;  /* 0x000b0f8a0b067810 */ /* 0x000fe40007ffe00e */
[----:B------:R-:W-:Y:S02]  /*15ca0*/  LOP3.LUT R15, R19, R24, R15, 0x96, !PT ;  /* 0x00000018130f7212 */ /* 0x000fe400078e960f */
[----:B------:R-:W-:-:S02]  /*15cb0*/  LOP3.LUT R14, R25, R14, RZ, 0x3c, !PT ;  /* 0x0000000e190e7212 */ /* 0x000fc400078e3cff */
[----:B------:R-:W-:Y:S02]  /*15cc0*/  LOP3.LUT R15, R15, R10, RZ, 0x3c, !PT ;  /* 0x0000000a0f0f7212 */ /* 0x000fe400078e3cff */
[----:B------:R-:W-:Y:S01]  /*15cd0*/  @!P6 LOP3.LUT R26, R22, 0xfffbffff, RZ, 0xc0, !PT ;  /* 0xfffbffff161ae812 */ /* 0x000fe200078ec0ff */
[----:B------:R-:W-:Y:S01]  /*15ce0*/  IMAD.SHL.U32 R25, R14, 0x2, RZ ;  /* 0x000000020e197824 */ /* 0x000fe200078e00ff */
[----:B------:R-:W-:Y:S01]  /*15cf0*/  @P6 LOP3.LUT R26, R22, 0x40000, RZ, 0xfc, !PT ;  /* 0x00040000161a6812 */ /* 0x000fe200078efcff */
[----:B------:R-:W-:Y:S01]  /*15d00*/  IMAD.SHL.U32 R24, R15, 0x10, RZ ;  /* 0x000000100f187824 */ /* 0x000fe200078e00ff */
[----:B------:R-:W-:Y:S02]  /*15d10*/  I2FP.F32.U32 R6, R6 ;  /* 0x0000000600067245 */ /* 0x000fe40000201000 */
[----:B------:R-:W-:Y:S02]  /*15d20*/  IADD3 R11, PT, PT, R11, 0x10974f, R0 ;  /* 0x0010974f0b0b7810 */ /* 0x000fe40007ffe000 */
[----:B------:R-:W-:Y:S01]  /*15d30*/  @!P1 LOP3.LUT R22, R26, 0xfff7ffff, RZ, 0xc0, !PT ;  /* 0xfff7ffff1a169812 */ /* 0x000fe200078ec0ff */
[----:B------:R-:W-:Y:S01]  /*15d40*/  FFMA R6, R6, R17, 1.1641532182693481445e-10 ;  /* 0x2f00000006067423 */ /* 0x000fe20000000011 */
[----:B------:R-:W-:-:S02]  /*15d50*/  @P1 LOP3.LUT R22, R26, 0x80000, RZ, 0xfc, !PT ;  /* 0x000800001a161812 */ /* 0x000fc400078efcff */
[----:B------:R-:W-:Y:S02]  /*15d60*/  FSETP.GT.AND P1, PT, R18, UR11, PT ;  /* 0x0000000b12007c0b */ /* 0x000fe4000bf24000 */
[----:B------:R-:W-:Y:S02]  /*15d70*/  I2FP.F32.U32 R10, R11 ;  /* 0x0000000b000a7245 */ /* 0x000fe40000201000 */
[----:B------:R-:W-:Y:S02]  /*15d80*/  SHF.R.U32.HI R27, RZ, 0x2, R0 ;  /* 0x00000002ff1b7819 */ /* 0x000fe40000011600 */
[----:B------:R-:W-:Y:S01]  /*15d90*/  LOP3.LUT R11, R15, R24, R25, 0x96, !PT ;  /* 0x000000180f0b7212 */ /* 0x000fe200078e9619 */
[----:B------:R-:W-:Y:S01]  /*15da0*/  FFMA R10, R10, R17, 1.1641532182693481445e-10 ;  /* 0x2f0000000a0a7423 */ /* 0x000fe20000000011 */
[----:B------:R-:W-:Y:S02]  /*15db0*/  FSETP.GEU.OR P1, PT, R18, UR10, !P1 ;  /* 0x0000000a12007c0b */ /* 0x000fe4000cf2e400 */
[----:B------:R-:W-:Y:S01]  /*15dc0*/  LOP3.LUT R18, R27, R0, RZ, 0x3c, !PT ;  /* 0x000000001b127212 */ /* 0x000fe200078e3cff */
[----:B------:R-:W-:Y:S01]  /*15dd0*/  VIADD R0, R16, 0x84ba78 ;  /* 0x0084ba7810007836 */ /* 0x000fe20000000000 */
[----:B------:R-:W-:-:S02]  /*15de0*/  FSETP.GT.AND P5, PT, R6, UR11, PT ;  /* 0x0000000b06007c0b */ /* 0x000fc4000bfa4000 */
[----:B------:R-:W-:Y:S01]  /*15df0*/  LOP3.LUT R11, R11, R14, RZ, 0x3c, !PT ;  /* 0x0000000e0b0b7212 */ /* 0x000fe200078e3cff */
[----:B------:R-:W-:Y:S01]  /*15e00*/  IMAD.SHL.U32 R24, R18, 0x2, RZ ;  /* 0x0000000212187824 */ /* 0x000fe200078e00ff */
[----:B------:R-:W-:Y:S01]  /*15e10*/  FSETP.LT.AND P5, PT, R6, UR10, P5 ;  /* 0x0000000a06007c0b */ /* 0x000fe2000afa1000 */
[----:B------:R-:W-:Y:S01]  /*15e20*/  IMAD.IADD R6, R23, 0x1, R0 ;  /* 0x0000000117067824 */ /* 0x000fe200078e0200 */
[----:B------:R-:W-:Y:S01]  /*15e30*/  FSETP.GT.AND P6, PT, R10, UR11, PT ;  /* 0x0000000b0a007c0b */ /* 0x000fe2000bfc4000 */
[C---:B------:R-:W-:Y:S01]  /*15e40*/  IMAD.SHL.U32 R14, R11.reuse, 0x10, RZ ;  /* 0x000000100b0e7824 */ /* 0x040fe200078e00ff */
[----:B------:R-:W-:Y:S02]  /*15e50*/  SHF.R.U32.HI R26, RZ, 0x2, R15 ;  /* 0x00000002ff1a7819 */ /* 0x000fe4000001160f */
[----:B------:R-:W-:Y:S02]  /*15e60*/  I2FP.F32.U32 R6, R6 ;  /* 0x0000000600067245 */ /* 0x000fe40000201000 */
[----:B------:R-:W-:-:S02]  /*15e70*/  LOP3.LUT R25, R11, R14, R24, 0x96, !PT ;  /* 0x0000000e0b197212 */ /* 0x000fc400078e9618 */
[----:B------:R-:W-:Y:S01]  /*15e80*/  SHF.R.U32.HI R14, RZ, 0x2, R23 ;  /* 0x00000002ff0e7819 */ /* 0x000fe20000011617 */
[----:B------:R-:W-:Y:S01]  /*15e90*/  FFMA R6, R6, R17, 1.1641532182693481445e-10 ;  /* 0x2f00000006067423 */ /* 0x000fe20000000011 */
[----:B------:R-:W-:Y:S02]  /*15ea0*/  LOP3.LUT R18, R25, R18, RZ, 0x3c, !PT ;  /* 0x0000001219127212 */ /* 0x000fe400078e3cff */
[----:B------:R-:W-:Y:S02]  /*15eb0*/  LOP3.LUT R14, R14, R23, RZ, 0x3c, !PT ;  /* 0x000000170e0e7212 */ /* 0x000fe400078e3cff */
[----:B------:R-:W-:Y:S01]  /*15ec0*/  @!P1 LOP3.LUT R24, R22, 0x100000, RZ, 0xfc, !PT ;  /* 0x0010000016189812 */ /* 0x000fe200078efcff */
[----:B------:R-:W-:Y:S01]  /*15ed0*/  IMAD.SHL.U32 R23, R18, 0x10, RZ ;  /* 0x0000001012177824 */ /* 0x000fe200078e00ff */
[----:B------:R-:W-:Y:S01]  /*15ee0*/  FSETP.LT.AND P6, PT, R10, UR10, P6 ;  /* 0x0000000a0a007c0b */ /* 0x000fe2000b7c1000 */
[----:B------:R-:W-:Y:S01]  /*15ef0*/  IMAD.SHL.U32 R10, R14, 0x2, RZ ;  /* 0x000000020e0a7824 */ /* 0x000fe200078e00ff */
[----:B------:R-:W-:-:S02]  /*15f00*/  @P1 LOP3.LUT R24, R22, 0xffefffff, RZ, 0xc0, !PT ;  /* 0xffefffff16181812 */ /* 0x000fc400078ec0ff */
[----:B------:R-:W-:Y:S02]  /*15f10*/  FSETP.GT.AND P1, PT, R6, UR11, PT ;  /* 0x0000000b06007c0b */ /* 0x000fe4000bf24000 */
[----:B------:R-:W-:Y:S02]  /*15f20*/  LOP3.LUT R23, R18, R23, R10, 0x96, !PT ;  /* 0x0000001712177212 */ /* 0x000fe400078e960a */
[----:B------:R-:W-:Y:S02]  /*15f30*/  FSETP.LT.AND P1, PT, R6, UR10, P1 ;  /* 0x0000000a06007c0b */ /* 0x000fe40008f21000 */
[----:B------:R-:W-:Y:S02]  /*15f40*/  SHF.R.U32.HI R6, RZ, 0x2, R19 ;  /* 0x00000002ff067819 */ /* 0x000fe40000011613 */
[----:B------:R-:W-:Y:S02]  /*15f50*/  LOP3.LUT R14, R23, R14, RZ, 0x3c, !PT ;  /* 0x0000000e170e7212 */ /* 0x000fe400078e3cff */
[----:B------:R-:W-:-:S02]  /*15f60*/  LOP3.LUT R10, R6, R19, RZ, 0x3c, !PT ;  /* 0x00000013060a7212 */ /* 0x000fc400078e3cff */
[----:B------:R-:W-:Y:S01]  /*15f70*/  @!P5 LOP3.LUT R22, R24, 0xffdfffff, RZ, 0xc0, !PT ;  /* 0xffdfffff1816d812 */ /* 0x000fe200078ec0ff */
[----:B------:R-:W-:Y:S01]  /*15f80*/  IMAD.SHL.U32 R23, R14, 0x10, RZ ;  /* 0x000000100e177824 */ /* 0x000fe200078e00ff */
[----:B------:R-:W-:Y:S01]  /*15f90*/  @P5 LOP3.LUT R22, R24, 0x200000, RZ, 0xfc, !PT ;  /* 0x0020000018165812 */ /* 0x000fe200078efcff */
[----:B------:R-:W-:Y:S01]  /*15fa0*/  IMAD.SHL.U32 R6, R10, 0x2, RZ ;  /* 0x000000020a067824 */ /* 0x000fe200078e00ff */
[----:B------:R-:W-:Y:S02]  /*15fb0*/  IADD3 R19, PT, PT, R0, 0x587c5, R19 ;  /* 0x000587c500137810 */ /* 0x000fe40007ffe013 */
[----:B------:R-:W-:Y:S02]  /*15fc0*/  @!P6 LOP3.LUT R24, R22, 0xffbfffff, RZ, 0xc0, !PT ;  /* 0xffbfffff1618e812 */ /* 0x000fe400078ec0ff */
[----:B------:R-:W-:Y:S02]  /*15fd0*/  LOP3.LUT R23, R14, R23, R6, 0x96, !PT ;  /* 0x000000170e177212 */ /* 0x000fe400078e9606 */
[----:B------:R-:W-:-:S02]  /*15fe0*/  LOP3.LUT R6, R26, R15, RZ, 0x3c, !PT ;  /* 0x0000000f1a067212 */ /* 0x000fc400078e3cff */
[----:B------:R-:W-:Y:S02]  /*15ff0*/  LOP3.LUT R10, R23, R10, RZ, 0x3c, !PT ;  /* 0x0000000a170a7212 */ /* 0x000fe400078e3cff */
[----:B------:R-:W-:Y:S01]  /*16000*/  @P6 LOP3.LUT R24, R22, 0x400000, RZ, 0xfc, !PT ;  /* 0x0040000016186812 */ /* 0x000fe200078efcff */
[----:B------:R-:W-:Y:S01]  /*16010*/  IMAD.SHL.U32 R25, R6, 0x2, RZ ;  /* 0x0000000206197824 */ /* 0x000fe200078e00ff */
[----:B------:R-:W-:Y:S01]  /*16020*/  IADD3 R15, PT, PT, R0, 0xb0f8a, R15 ;  /* 0x000b0f8a000f7810 */ /* 0x000fe20007ffe00f */
[----:B------:R-:W-:Y:S01]  /*16030*/  IMAD.SHL.U32 R23, R10, 0x10, RZ ;  /* 0x000000100a177824 */ /* 0x000fe200078e00ff */
[C---:B------:R-:W-:Y:S02]  /*16040*/  @!P1 LOP3.LUT R22, R24.reuse, 0xff7fffff, RZ, 0xc0, !PT ;  /* 0xff7fffff18169812 */ /* 0x040fe400078ec0ff */
[----:B------:R-:W-:Y:S02]  /*16050*/  @P1 LOP3.LUT R22, R24, 0x800000, RZ, 0xfc, !PT ;  /* 0x0080000018161812 */ /* 0x000fe400078efcff */
[----:B------:R-:W-:-:S02]  /*16060*/  I2FP.F32.U32 R24, R19 ;  /* 0x0000001300187245 */ /* 0x000fc40000201000 */
[----:B------:R-:W-:Y:S02]  /*16070*/  LOP3.LUT R23, R10, R23, R25, 0x96, !PT ;  /* 0x000000170a177212 */ /* 0x000fe400078e9619 */
[--C-:B------:R-:W-:Y:S01]  /*16080*/  SHF.R.U32.HI R26, RZ, 0x2, R11.reuse ;  /* 0x00000002ff1a7819 */ /* 0x100fe2000001160b */
[----:B------:R-:W-:Y:S01]  /*16090*/  FFMA R19, R24, R17, 1.1641532182693481445e-10 ;  /* 0x2f00000018137423 */ /* 0x000fe20000000011 */
        /* <DEDUP_REMOVED lines=9> */
[----:B------:R-:W-:Y:S02]  /*16130*/  SHF.R.U32.HI R19, RZ, 0x2, R18 ;  /* 0x00000002ff137819 */ /* 0x000fe40000011612 */
[----:B------:R-:W-:Y:S02]  /*16140*/  LOP3.LUT R26, R6, R23, R25, 0x96, !PT ;  /* 0x00000017061a7212 */ /* 0x000fe400078e9619 */
[----:B------:R-:W-:Y:S02]  /*16150*/  FSETP.GT.AND P5, PT, R24, UR11, PT ;  /* 0x0000000b18007c0b */ /* 0x000fe4000bfa4000 */
[----:B------:R-:W-:Y:S02]  /*16160*/  I2FP.F32.U32 R0, R0 ;  /* 0x0000000000007245 */ /* 0x000fe40000201000 */
[----:B------:R-:W-:Y:S02]  /*16170*/  LOP3.LUT R19, R19, R18, RZ, 0x3c, !PT ;  /* 0x0000001213137212 */ /* 0x000fe400078e3cff */
[----:B------:R-:W-:Y:S01]  /*16180*/  LOP3.LUT R11, R26, R15, RZ, 0x3c, !PT ;  /* 0x0000000f1a0b7212 */ /* 0x000fe200078e3cff */
[----:B------:R-:W-:Y:S01]  /*16190*/  VIADD R15, R16, 0x9ad98c ;  /* 0x009ad98c100f7836 */ /* 0x000fe20000000000 */
[----:B------:R-:W-:Y:S01]  /*161a0*/  FSETP.LT.AND P5, PT, R24, UR10, P5 ;  /* 0x0000000a18007c0b */ /* 0x000fe2000afa1000 */
[----:B------:R-:W-:Y:S01]  /*161b0*/  FFMA R24, R0, R17, 1.1641532182693481445e-10 ;  /* 0x2f00000000187423 */ /* 0x000fe20000000011 */
[----:B------:R-:W-:Y:S01]  /*161c0*/  IMAD.SHL.U32 R23, R19, 0x2, RZ ;  /* 0x0000000213177824 */ /* 0x000fe200078e00ff */
[C---:B------:R-:W-:Y:S01]  /*161d0*/  @!P1 LOP3.LUT R25, R22.reuse, 0x1000000, RZ, 0xfc, !PT ;  /* 0x0100000016199812 */ /* 0x040fe200078efcff */
[----:B------:R-:W-:Y:S01]  /*161e0*/  IMAD.SHL.U32 R0, R11, 0x10, RZ ;  /* 0x000000100b007824 */ /* 0x000fe200078e00ff */
[----:B------:R-:W-:Y:S01]  /*161f0*/  @P1 LOP3.LUT R25, R22, 0xfeffffff, RZ, 0xc0, !PT ;  /* 0xfeffffff16191812 */ /* 0x000fe200078ec0ff */
[----:B------:R-:W-:Y:S01]  /*16200*/  IMAD.IADD R18, R18, 0x1, R15 ;  /* 0x0000000112127824 */ /* 0x000fe200078e020f */
[----:B------:R-:W-:-:S02]  /*16210*/  FSETP.GT.AND P6, PT, R24, UR11, PT ;  /* 0x0000000b18007c0b */ /* 0x000fc4000bfc4000 */
[----:B------:R-:W-:Y:S02]  /*16220*/  LOP3.LUT R0, R11, R0, R23, 0x96, !PT ;  /* 0x000000000b007212 */ /* 0x000fe400078e9617 */
[----:B------:R-:W-:Y:S02]  /*16230*/  I2FP.F32.U32 R18, R18 ;  /* 0x0000001200127245 */ /* 0x000fe40000201000 */
[----:B------:R-:W-:Y:S02]  /*16240*/  IADD3 R23, PT, PT, R15, 0x587c5, R14 ;  /* 0x000587c50f177810 */ /* 0x000fe40007ffe00e */
[----:B------:R-:W-:Y:S01]  /*16250*/  FSETP.LT.AND P1, PT, R24, UR10, P6 ;  /* 0x0000000a18007c0b */ /* 0x000fe2000b721000 */
[----:B------:R-:W-:Y:S01]  /*16260*/  FFMA R22, R18, R17, 1.1641532182693481445e-10 ;  /* 0x2f00000012167423 */ /* 0x000fe20000000011 */
[----:B------:R-:W-:Y:S02]  /*16270*/  I2FP.F32.U32 R24, R23 ;  /* 0x0000001700187245 */ /* 0x000fe40000201000 */
[----:B------:R-:W-:Y:S01]  /*16280*/  LOP3.LUT R19, R0, R19, RZ, 0x3c, !PT ;  /* 0x0000001300137212 */ /* 0x000fe200078e3cff */
[----:B------:R-:W-:Y:S01]  /*16290*/  VIADD R0, R16, 0xb0f8a0 ;  /* 0x00b0f8a010007836 */ /* 0x000fe20000000000 */
[----:B------:R-:W-:-:S02]  /*162a0*/  @!P5 LOP3.LUT R26, R25, 0xfdffffff, RZ, 0xc0, !PT ;  /* 0xfdffffff191ad812 */ /* 0x000fc400078ec0ff */
[----:B------:R-:W-:Y:S01]  /*162b0*/  @P5 LOP3.LUT R26, R25, 0x2000000, RZ, 0xfc, !PT ;  /* 0x02000000191a5812 */ /* 0x000fe200078efcff */
[----:B------:R-:W-:Y:S01]  /*162c0*/  FFMA R25, R24, R17, 1.1641532182693481445e-10 ;  /* 0x2f00000018197423 */ /* 0x000fe20000000011 */
[----:B------:R-:W-:Y:S02]  /*162d0*/  SHF.R.U32.HI R23, RZ, 0x2, R14 ;  /* 0x00000002ff177819 */ /* 0x000fe4000001160e */
[----:B------:R-:W-:Y:S02]  /*162e0*/  FSETP.GT.AND P6, PT, R22, UR11, PT ;  /* 0x0000000b16007c0b */ /* 0x000fe4000bfc4000 */
[----:B------:R-:W-:Y:S02]  /*162f0*/  IADD3 R18, PT, PT, R0, 0x587c5, R19 ;  /* 0x000587c500127810 */ /* 0x000fe40007ffe013 */
[----:B------:R-:W-:Y:S01]  /*16300*/  LOP3.LUT R23, R23, R14, RZ, 0x3c, !PT ;  /* 0x0000000e17177212 */ /* 0x000fe200078e3cff */
[----:B------:R-:W-:Y:S01]  /*16310*/  IMAD.SHL.U32 R14, R19, 0x10, RZ ;  /* 0x00000010130e7824 */ /* 0x000fe200078e00ff */
[----:B------:R-:W-:-:S02]  /*16320*/  FSETP.LT.AND P5, PT, R22, UR10, P6 ;  /* 0x0000000a16007c0b */ /* 0x000fc4000b7a1000 */
[----:B------:R-:W-:Y:S01]  /*16330*/  FSETP.GT.AND P6, PT, R25, UR11, PT ;  /* 0x0000000b19007c0b */ /* 0x000fe2000bfc4000 */
[----:B------:R-:W-:Y:S01]  /*16340*/  IMAD.SHL.U32 R22, R23, 0x2, RZ ;  /* 0x0000000217167824 */ /* 0x000fe200078e00ff */
[----:B------:R-:W-:Y:S02]  /*16350*/  I2FP.F32.U32 R18, R18 ;  /* 0x0000001200127245 */ /* 0x000fe40000201000 */
[----:B------:R-:W-:Y:S02]  /*16360*/  FSETP.GEU.OR P6, PT, R25, UR10, !P6 ;  /* 0x0000000a19007c0b */ /* 0x000fe4000f7ce400 */
[----:B------:R-:W-:Y:S01]  /*16370*/  @!P1 LOP3.LUT R24, R26, 0xfbffffff, RZ, 0xc0, !PT ;  /* 0xfbffffff1a189812 */ /* 0x000fe200078ec0ff */
[----:B------:R-:W-:Y:S01]  /*16380*/  FFMA R18, R18, R17, 1.1641532182693481445e-10 ;  /* 0x2f00000012127423 */ /* 0x000fe20000000011 */
[----:B------:R-:W-:Y:S02]  /*16390*/  @P1 LOP3.LUT R24, R26, 0x4000000, RZ, 0xfc, !PT ;  /* 0x040000001a181812 */ /* 0x000fe400078efcff */
[----:B------:R-:W-:-:S02]  /*163a0*/  SHF.R.U32.HI R25, RZ, 0x2, R10 ;  /* 0x00000002ff197819 */ /* 0x000fc4000001160a */
[----:B------:R-:W-:Y:S02]  /*163b0*/  LOP3.LUT R22, R19, R14, R22, 0x96, !PT ;  /* 0x0000000e13167212 */ /* 0x000fe400078e9616 */
[----:B------:R-:W-:Y:S02]  /*163c0*/  FSETP.GEU.AND P1, PT, R18, UR11, PT ;  /* 0x0000000b12007c0b */ /* 0x000fe4000bf2e000 */
[----:B------:R-:W-:Y:S02]  /*163d0*/  @!P5 LOP3.LUT R18, R24, 0xf7ffffff, RZ, 0xc0, !PT ;  /* 0xf7ffffff1812d812 */ /* 0x000fe400078ec0ff */
[----:B------:R-:W-:Y:S02]  /*163e0*/  LOP3.LUT R14, R25, R10, RZ, 0x3c, !PT ;  /* 0x0000000a190e7212 */ /* 0x000fe400078e3cff */
[----:B------:R-:W-:Y:S02]  /*163f0*/  LOP3.LUT R23, R22, R23, RZ, 0x3c, !PT ;  /* 0x0000001716177212 */ /* 0x000fe400078e3cff */
[----:B------:R-:W-:Y:S01]  /*16400*/  @P5 LOP3.LUT R18, R24, 0x8000000, RZ, 0xfc, !PT ;  /* 0x0800000018125812 */ /* 0x000fe200078efcff */
[----:B------:R-:W-:Y:S01]  /*16410*/  IMAD.SHL.U32 R25, R14, 0x2, RZ ;  /* 0x000000020e197824 */ /* 0x000fe200078e00ff */
[----:B------:R-:W-:Y:S01]  /*16420*/  SHF.R.U32.HI R27, RZ, 0x2, R6 ;  /* 0x00000002ff1b7819 */ /* 0x000fe20000011606 */
[----:B------:R-:W-:Y:S01]  /*16430*/  IMAD.SHL.U32 R22, R23, 0x10, RZ ;  /* 0x0000001017167824 */ /* 0x000fe200078e00ff */
[----:B------:R-:W-:-:S02]  /*16440*/  @!P6 LOP3.LUT R24, R18, 0x10000000, RZ, 0xfc, !PT ;  /* 0x100000001218e812 */ /* 0x000fc400078efcff */
[----:B------:R-:W-:Y:S02]  /*16450*/  @P6 LOP3.LUT R24, R18, 0xefffffff, RZ, 0xc0, !PT ;  /* 0xefffffff12186812 */ /* 0x000fe400078ec0ff */
[----:B------:R-:W-:Y:S02]  /*16460*/  IADD3 R18, PT, PT, R0, 0xb0f8a, R23 ;  /* 0x000b0f8a00127810 */ /* 0x000fe40007ffe017 */
[----:B------:R-:W-:Y:S02]  /*16470*/  LOP3.LUT R25, R23, R22, R25, 0x96, !PT ;  /* 0x0000001617197212 */ /* 0x000fe400078e9619 */
[----:B------:R-:W-:Y:S02]  /*16480*/  I2FP.F32.U32 R18, R18 ;  /* 0x0000001200127245 */ /* 0x000fe40000201000 */
[C---:B------:R-:W-:Y:S02]  /*16490*/  @!P1 LOP3.LUT R22, R7.reuse, 0x1, RZ, 0xfc, !PT ;  /* 0x0000000107169812 */ /* 0x040fe400078efcff */
[----:B------:R-:W-:Y:S01]  /*164a0*/  @P1 LOP3.LUT R22, R7, 0xfffffffe, RZ, 0xc0, !PT ;  /* 0xfffffffe07161812 */ /* 0x000fe200078ec0ff */
[----:B------:R-:W-:Y:S01]  /*164b0*/  FFMA R18, R18, R17, 1.1641532182693481445e-10 ;  /* 0x2f00000012127423 */ /* 0x000fe20000000011 */
[----:B------:R-:W-:-:S02]  /*164c0*/  LOP3.LUT R7, R25, R14, RZ, 0x3c, !PT ;  /* 0x0000000e19077212 */ /* 0x000fc400078e3cff */
[----:B------:R-:W-:Y:S02]  /*164d0*/  LOP3.LUT R14, R27, R6, RZ, 0x3c, !PT ;  /* 0x000000061b0e7212 */ /* 0x000fe400078e3cff */
[----:B------:R-:W-:Y:S01]  /*164e0*/  IADD3 R25, PT, PT, R0, 0x10974f, R7 ;  /* 0x0010974f00197810 */ /* 0x000fe20007ffe007 */
[----:B------:R-:W-:Y:S01]  /*164f0*/  IMAD.SHL.U32 R26, R7, 0x10, RZ ;  /* 0x00000010071a7824 */ /* 0x000fe200078e00ff */
[----:B------:R-:W-:Y:S02]  /*16500*/  FSETP.GEU.AND P6, PT, R18, UR11, PT ;  /* 0x0000000b12007c0b */ /* 0x000fe4000bfce000 */
[----:B------:R-:W-:Y:S01]  /*16510*/  I2FP.F32.U32 R18, R25 ;  /* 0x0000001900127245 */ /* 0x000fe20000201000 */
[----:B------:R-:W-:Y:S01]  /*16520*/  IMAD.SHL.U32 R25, R14, 0x2, RZ ;  /* 0x000000020e197824 */ /* 0x000fe200078e00ff */
[----:B------:R-:W-:-:S03]  /*16530*/  IADD3 R6, PT, PT, R15, 0x10974f, R6 ;  /* 0x0010974f0f067810 */ /* 0x000fc60007ffe006 */
[-C--:B------:R-:W-:Y:S01]  /*16540*/  FFMA R18, R18, R17.reuse, 1.1641532182693481445e-10 ;  /* 0x2f00000012127423 */ /* 0x080fe20000000011 */
[----:B------:R-:W-:Y:S02]  /*16550*/  LOP3.LUT R25, R7, R26, R25, 0x96, !PT ;  /* 0x0000001a07197212 */ /* 0x000fe400078e9619 */
[----:B------:R-:W-:Y:S02]  /*16560*/  IADD3 R26, PT, PT, R15, 0xb0f8a, R10 ;  /* 0x000b0f8a0f1a7810 */ /* 0x000fe40007ffe00a */
[----:B------:R-:W-:Y:S01]  /*16570*/  LOP3.LUT R10, R25, R14, RZ, 0x3c, !PT ;  /* 0x0000000e190a7212 */ /* 0x000fe200078e3cff */
[----:B------:R-:W-:Y:S01]  /*16580*/  VIADD R25, R16, 0xc717b4 ;  /* 0x00c717b410197836 */ /* 0x000fe20000000000 */
[----:B------:R-:W-:Y:S02]  /*16590*/  I2FP.F32.U32 R26, R26 ;  /* 0x0000001a001a7245 */ /* 0x000fe40000201000 */
[----:B------:R-:W-:Y:S01]  /*165a0*/  FSETP.GEU.AND P5, PT, R18, UR11, PT ;  /* 0x0000000b12007c0b */ /* 0x000fe2000bfae000 */
[----:B------:R-:W-:Y:S01]  /*165b0*/  IMAD.IADD R14, R10, 0x1, R25 ;  /* 0x000000010a0e7824 */ /* 0x000fe200078e0219 */
[----:B------:R-:W-:Y:S01]  /*165c0*/  @P6 LOP3.LUT R18, R22, 0xfffffffd, RZ, 0xc0, !PT ;  /* 0xfffffffd16126812 */ /* 0x000fe200078ec0ff */
[----:B------:R-:W-:Y:S01]  /*165d0*/  FFMA R26, R26, R17, 1.1641532182693481445e-10 ;  /* 0x2f0000001a1a7423 */ /* 0x000fe20000000011 */
[----:B------:R-:W-:Y:S01]  /*165e0*/  @!P6 LOP3.LUT R18, R22, 0x2, RZ, 0xfc, !PT ;  /* 0x000000021612e812 */ /* 0x000fe200078efcff */
[----:B------:R-:W-:Y:S01]  /*165f0*/  IMAD.SHL.U32 R27, R10, 0x10, RZ ;  /* 0x000000100a1b7824 */ /* 0x000fe200078e00ff */
[----:B------:R-:W-:-:S02]  /*16600*/  I2FP.F32.U32 R14, R14 ;  /* 0x0000000e000e7245 */ /* 0x000fc40000201000 */
[----:B------:R-:W-:-:S03]  /*16610*/  FSETP.GT.AND P1, PT, R26, UR11, PT ;  /* 0x0000000b1a007c0b */ /* 0x000fc6000bf24000 */
[----:B------:R-:W-:Y:S01]  /*16620*/  FFMA R14, R14, R17, 1.1641532182693481445e-10 ;  /* 0x2f0000000e0e7423 */ /* 0x000fe20000000011 */
[----:B------:R-:W-:Y:S02]  /*16630*/  FSETP.LT.AND P1, PT, R26, UR10, P1 ;  /* 0x0000000a1a007c0b */ /* 0x000fe40008f21000 */
[----:B------:R-:W-:Y:S02]  /*16640*/  @P5 LOP3.LUT R26, R18, 0xfffffffb, RZ, 0xc0, !PT ;  /* 0xfffffffb121a5812 */ /* 0x000fe400078ec0ff */
[----:B------:R-:W-:Y:S02]  /*16650*/  FSETP.GEU.AND P6, PT, R14, UR11, PT ;  /* 0x0000000b0e007c0b */ /* 0x000fe4000bfce000 */
[----:B------:R-:W-:Y:S02]  /*16660*/  SHF.R.U32.HI R14, RZ, 0x2, R11 ;  /* 0x00000002ff0e7819 */ /* 0x000fe4000001160b */
[----:B------:R-:W-:Y:S02]  /*16670*/  @!P5 LOP3.LUT R26, R18, 0x4, RZ, 0xfc, !PT ;  /* 0x00000004121ad812 */ /* 0x000fe400078efcff */
[----:B------:R-:W-:Y:S01]  /*16680*/  LOP3.LUT R14, R14, R11, RZ, 0x3c, !PT ;  /* 0x0000000b0e0e7212 */ /* 0x000fe200078e3cff */
[----:B------:R-:W-:-:S02]  /*16690*/  IMAD.IADD R11, R11, 0x1, R0 ;  /* 0x000000010b0b7824 */ /* 0x000fc400078e0200 */
[----:B------:R-:W-:Y:S02]  /*166a0*/  @!P1 LOP3.LUT R22, R24, 0xdfffffff, RZ, 0xc0, !PT ;  /* 0xdfffffff18169812 */ /* 0x000fe400078ec0ff */
[----:B------:R-:W-:Y:S01]  /*166b0*/  IMAD.SHL.U32 R18, R14, 0x2, RZ ;  /* 0x000000020e127824 */ /* 0x000fe200078e00ff */
[----:B------:R-:W-:Y:S02]  /*166c0*/  @P1 LOP3.LUT R22, R24, 0x20000000, RZ, 0xfc, !PT ;  /* 0x2000000018161812 */ /* 0x000fe400078efcff */
[----:B------:R-:W-:Y:S02]  /*166d0*/  @P6 LOP3.LUT R24, R26, 0xfffffff7, RZ, 0xc0, !PT ;  /* 0xfffffff71a186812 */ /* 0x000fe400078ec0ff */
[----:B------:R-:W-:Y:S02]  /*166e0*/  LOP3.LUT R27, R10, R27, R18, 0x96, !PT ;  /* 0x0000001b0a1b7212 */ /* 0x000fe400078e9612 */
[----:B------:R-:W-:Y:S02]  /*166f0*/  @!P6 LOP3.LUT R24, R26, 0x8, RZ, 0xfc, !PT ;  /* 0x000000081a18e812 */ /* 0x000fe400078efcff */
[----:B------:R-:W-:-:S04]  /*16700*/  LOP3.LUT R14, R27, R14, RZ, 0x3c, !PT ;  /* 0x0000000e1b0e7212 */ /* 0x000fc800078e3cff */
[----:B------:R-:W-:-:S04]  /*16710*/  IADD3 R18, PT, PT, R25, 0x587c5, R14 ;  /* 0x000587c519127810 */ /* 0x000fc80007ffe00e */
[----:B------:R-:W-:-:S05]  /*16720*/  I2FP.F32.U32 R18, R18 ;  /* 0x0000001200127245 */ /* 0x000fca0000201000 */
[----:B------:R-:W-:-:S05]  /*16730*/  FFMA R18, R18, R17, 1.1641532182693481445e-10 ;  /* 0x2f00000012127423 */ /* 0x000fca0000000011 */
[----:B------:R-:W-:Y:S02]  /*16740*/  FSETP.GEU.AND P1, PT, R18, UR11, PT ;  /* 0x0000000b12007c0b */ /* 0x000fe4000bf2e000 */
[----:B------:R-:W-:-:S04]  /*16750*/  SHF.R.U32.HI R18, RZ, 0x2, R19 ;  /* 0x00000002ff127819 */ /* 0x000fc80000011613 */
[----:B------:R-:W-:Y:S01]  /*16760*/  LOP3.LUT R18, R18, R19, RZ, 0x3c, !PT ;  /* 0x0000001312127212 */ /* 0x000fe200078e3cff */
[----:B------:R-:W-:-:S06]  /*16770*/  IMAD.SHL.U32 R19, R14, 0x10, RZ ;  /* 0x000000100e137824 */ /* 0x000fcc00078e00ff */
[C---:B------:R-:W-:Y:S02]  /*16780*/  @!P1 LOP3.LUT R26, R24.reuse, 0x10, RZ, 0xfc, !PT ;  /* 0x00000010181a9812 */ /* 0x040fe400078efcff */
[----:B------:R-:W-:Y:S01]  /*16790*/  @P1 LOP3.LUT R26, R24, 0xffffffef, RZ, 0xc0, !PT ;  /* 0xffffffef181a1812 */ /* 0x000fe200078ec0ff */
        /* <DEDUP_REMOVED lines=16> */
[----:B------:R-:W-:Y:S02]  /*168a0*/  LOP3.LUT R7, R26, R7, RZ, 0x3c, !PT ;  /* 0x000000071a077212 */ /* 0x000fe400078e3cff */
[----:B------:R-:W-:Y:S01]  /*168b0*/  IADD3 R25, PT, PT, R25, 0x10974f, R24 ;  /* 0x0010974f19197810 */ /* 0x000fe20007ffe018 */
[----:B------:R-:W-:Y:S02]  /*168c0*/  IMAD.SHL.U32 R19, R24, 0x10, RZ ;  /* 0x0000001018137824 */ /* 0x000fe400078e00ff */
[----:B------:R-:W-:-:S05]  /*168d0*/  IMAD.SHL.U32 R26, R7, 0x2, RZ ;  /* 0x00000002071a7824 */ /* 0x000fca00078e00ff */
[----:B------:R-:W-:Y:S02]  /*168e0*/  LOP3.LUT R28, R24, R19, R26, 0x96, !PT ;  /* 0x00000013181c7212 */ /* 0x000fe400078e961a */
[----:B------:R-:W-:Y:S02]  /*168f0*/  I2FP.F32.U32 R26, R25 ;  /* 0x00000019001a7245 */ /* 0x000fe40000201000 */
[----:B------:R-:W-:Y:S01]  /*16900*/  LOP3.LUT R19, R28, R7, RZ, 0x3c, !PT ;  /* 0x000000071c137212 */ /* 0x000fe200078e3cff */
[----:B------:R-:W-:Y:S02]  /*16910*/  VIADD R7, R16, 0xdd36c8 ;  /* 0x00dd36c810077836 */ /* 0x000fe40000000000 */
[----:B------:R-:W-:Y:S02]  /*16920*/  FFMA R26, R26, R17, 1.1641532182693481445e-10 ;  /* 0x2f0000001a1a7423 */ /* 0x000fe40000000011 */
[----:B------:R-:W-:-:S03]  /*16930*/  IMAD.IADD R25, R19, 0x1, R7 ;  /* 0x0000000113197824 */ /* 0x000fc600078e0207 */
[----:B------:R-:W-:Y:S02]  /*16940*/  FSETP.GEU.AND P1, PT, R26, UR11, PT ;  /* 0x0000000b1a007c0b */ /* 0x000fe4000bf2e000 */
        /* <DEDUP_REMOVED lines=22> */
[----:B------:R-:W-:Y:S02]  /*16ab0*/  LOP3.LUT R28, R10, R23, RZ, 0x3c, !PT ;  /* 0x000000170a1c7212 */ /* 0x000fe400078e3cff */
[----:B------:R-:W-:Y:S02]  /*16ac0*/  SHF.R.U32.HI R23, RZ, 0x2, R18 ;  /* 0x00000002ff177819 */ /* 0x000fe40000011612 */
[----:B------:R-:W-:Y:S01]  /*16ad0*/  IADD3 R10, PT, PT, R7, 0xb0f8a, R28 ;  /* 0x000b0f8a070a7810 */ /* 0x000fe20007ffe01c */
[----:B------:R-:W-:Y:S01]  /*16ae0*/  IMAD.SHL.U32 R25, R28, 0x10, RZ ;  /* 0x000000101c197824 */ /* 0x000fe200078e00ff */
[C---:B------:R-:W-:Y:S02]  /*16af0*/  @!P1 LOP3.LUT R14, R27.reuse, 0x100, RZ, 0xfc, !PT ;  /* 0x000001001b0e9812 */ /* 0x040fe400078efcff */
[----:B------:R-:W-:Y:S02]  /*16b00*/  I2FP.F32.U32 R10, R10 ;  /* 0x0000000a000a7245 */ /* 0x000fe40000201000 */
[----:B------:R-:W-:-:S02]  /*16b10*/  @P1 LOP3.LUT R14, R27, 0xfffffeff, RZ, 0xc0, !PT ;  /* 0xfffffeff1b0e1812 */ /* 0x000fc400078ec0ff */
[----:B------:R-:W-:Y:S01]  /*16b20*/  LOP3.LUT R18, R23, R18, RZ, 0x3c, !PT ;  /* 0x0000001217127212 */ /* 0x000fe200078e3cff */
        /* <DEDUP_REMOVED lines=11> */
[----:B------:R-:W-:-:S03]  /*16be0*/  SHF.R.U32.HI R24, RZ, 0x2, R19 ;  /* 0x00000002ff187819 */ /* 0x000fc60000011613 */
[----:B------:R-:W-:Y:S01]  /*16bf0*/  IMAD.SHL.U32 R10, R25, 0x2, RZ ;  /* 0x00000002190a7824 */ /* 0x000fe200078e00ff */
[----:B------:R-:W-:-:S04]  /*16c00*/  LOP3.LUT R24, R24, R19, RZ, 0x3c, !PT ;  /* 0x0000001318187212 */ /* 0x000fc800078e3cff */
[----:B------:R-:W-:Y:S01]  /*16c10*/  LOP3.LUT R18, R14, R27, R10, 0x96, !PT ;  /* 0x0000001b0e127212 */ /* 0x000fe200078e960a */
[----:B------:R-:W-:Y:S01]  /*16c20*/  IMAD.SHL.U32 R19, R24, 0x2, RZ ;  /* 0x0000000218137824 */ /* 0x000fe200078e00ff */
[----:B------:R-:W-:Y:S02]  /*16c30*/  I2FP.F32.U32 R10, R7 ;  /* 0x00000007000a7245 */ /* 0x000fe40000201000 */
[----:B------:R-:W-:Y:S01]  /*16c40*/  LOP3.LUT R7, R18, R25, RZ, 0x3c, !PT ;  /* 0x0000001912077212 */ /* 0x000fe200078e3cff */
[----:B------:R-:W-:Y:S01]  /*16c50*/  VIADD R18, R16, 0xf355dc ;  /* 0x00f355dc10127836 */ /* 0x000fe20000000000 */
[----:B------:R-:W-:Y:S01]  /*16c60*/  SHF.R.U32.HI R25, RZ, 0x2, R28 ;  /* 0x00000002ff197819 */ /* 0x000fe2000001161c */
[----:B------:R-:W-:-:S05]  /*16c70*/  FFMA R10, R10, R17, 1.1641532182693481445e-10 ;  /* 0x2f0000000a0a7423 */ /* 0x000fca0000000011 */
[----:B------:R-:W-:Y:S01]  /*16c80*/  FSETP.GEU.AND P1, PT, R10, UR11, PT ;  /* 0x0000000b0a007c0b */ /* 0x000fe2000bf2e000 */
[----:B------:R-:W-:-:S05]  /*16c90*/  IMAD.IADD R10, R7, 0x1, R18 ;  /* 0x00000001070a7824 */ /* 0x000fca00078e0212 */
[----:B------:R-:W-:-:S05]  /*16ca0*/  I2FP.F32.U32 R10, R10 ;  /* 0x0000000a000a7245 */ /* 0x000fca0000201000 */
[----:B------:R-:W-:Y:S02]  /*16cb0*/  FFMA R10, R10, R17, 1.1641532182693481445e-10 ;  /* 0x2f0000000a0a7423 */ /* 0x000fe40000000011 */
[C---:B------:R-:W-:Y:S02]  /*16cc0*/  @P1 LOP3.LUT R15, R23.reuse, 0xfffffbff, RZ, 0xc0, !PT ;  /* 0xfffffbff170f1812 */ /* 0x040fe400078ec0ff */
[----:B------:R-:W-:Y:S02]  /*16cd0*/  @!P1 LOP3.LUT R15, R23, 0x400, RZ, 0xfc, !PT ;  /* 0x00000400170f9812 */ /* 0x000fe400078efcff */
[----:B------:R-:W-:Y:S01]  /*16ce0*/  FSETP.GEU.AND P5, PT, R10, UR11, PT ;  /* 0x0000000b0a007c0b */ /* 0x000fe2000bfae000 */
[----:B------:R-:W-:-:S05]  /*16cf0*/  IMAD.SHL.U32 R10, R7, 0x10, RZ ;  /* 0x00000010070a7824 */ /* 0x000fca00078e00ff */
[----:B------:R-:W-:-:S04]  /*16d00*/  LOP3.LUT R19, R7, R10, R19, 0x96, !PT ;  /* 0x0000000a07137212 */ /* 0x000fc800078e9613 */
[----:B------:R-:W-:-:S03]  /*16d10*/  LOP3.LUT R10, R19, R24, RZ, 0x3c, !PT ;  /* 0x00000018130a7212 */ /* 0x000fc600078e3cff */
[C---:B------:R-:W-:Y:S02]  /*16d20*/  @P5 LOP3.LUT R23, R15.reuse, 0xfffff7ff, RZ, 0xc0, !PT ;  /* 0xfffff7ff0f175812 */ /* 0x040fe400078ec0ff */
[----:B------:R-:W-:Y:S02]  /*16d30*/  IADD3 R19, PT, PT, R18, 0x587c5, R10 ;  /* 0x000587c512137810 */ /* 0x000fe40007ffe00a */
[----:B------:R-:W-:Y:S01]  /*16d40*/  @!P5 LOP3.LUT R23, R15, 0x800, RZ, 0xfc, !PT ;  /* 0x000008000f17d812 */ /* 0x000fe200078efcff */
[----:B------:R-:W-:Y:S01]  /*16d50*/  IMAD.SHL.U32 R15, R10, 0x10, RZ ;  /* 0x000000100a0f7824 */ /* 0x000fe200078e00ff */
[----:B------:R-:W-:Y:S02]  /*16d60*/  I2FP.F32.U32 R24, R19 ;  /* 0x0000001300187245 */ /* 0x000fe40000201000 */
[----:B------:R-:W-:-:S03]  /*16d70*/  SHF.R.U32.HI R19, RZ, 0x2, R26 ;  /* 0x00000002ff137819 */ /* 0x000fc6000001161a */
[----:B------:R-:W-:Y:S01]  /*16d80*/  FFMA R24, R24, R17, 1.1641532182693481445e-10 ;  /* 0x2f00000018187423 */ /* 0x000fe20000000011 */
[----:B------:R-:W-:-:S04]  /*16d90*/  LOP3.LUT R19, R19, R26, RZ, 0x3c, !PT ;  /* 0x0000001a13137212 */ /* 0x000fc800078e3cff */
[----:B------:R-:W-:Y:S01]  /*16da0*/  FSETP.GEU.AND P1, PT, R24, UR11, PT ;  /* 0x0000000b18007c0b */ /* 0x000fe2000bf2e000 */
[----:B------:R-:W-:-:S05]  /*16db0*/  IMAD.SHL.U32 R24, R19, 0x2, RZ ;  /* 0x0000000213187824 */ /* 0x000fca00078e00ff */
[----:B------:R-:W-:Y:S02]  /*16dc0*/  LOP3.LUT R26, R10, R15, R24, 0x96, !PT ;  /* 0x0000000f0a1a7212 */ /* 0x000fe400078e9618 */
[----:B------:R-:W-:Y:S02]  /*16dd0*/  LOP3.LUT R15, R25, R28, RZ, 0x3c, !PT ;  /* 0x0000001c190f7212 */ /* 0x000fe400078e3cff */
[----:B------:R-:W-:Y:S02]  /*16de0*/  LOP3.LUT R19, R26, R19, RZ, 0x3c, !PT ;  /* 0x000000131a137212 */ /* 0x000fe400078e3cff */
[----:B------:R-:W-:Y:S02]  /*16df0*/  SHF.R.U32.HI R25, RZ, 0x2, R14 ;  /* 0x00000002ff197819 */ /* 0x000fe4000001160e */
[----:B------:R-:W-:Y:S01]  /*16e00*/  @!P1 LOP3.LUT R24, R23, 0x1000, RZ, 0xfc, !PT ;  /* 0x0000100017189812 */ /* 0x000fe200078efcff */
[----:B------:R-:W-:Y:S01]  /*16e10*/  IMAD.SHL.U32 R26, R19, 0x10, RZ ;  /* 0x00000010131a7824 */ /* 0x000fe200078e00ff */
[----:B------:R-:W-:Y:S01]  /*16e20*/  @P1 LOP3.LUT R24, R23, 0xffffefff, RZ, 0xc0, !PT ;  /* 0xffffefff17181812 */ /* 0x000fe200078ec0ff */
[----:B------:R-:W-:Y:S01]  /*16e30*/  IMAD.SHL.U32 R23, R15, 0x2, RZ ;  /* 0x000000020f177824 */ /* 0x000fe200078e00ff */
[----:B------:R-:W-:-:S04]  /*16e40*/  LOP3.LUT R14, R25, R14, RZ, 0x3c, !PT ;  /* 0x0000000e190e7212 */ /* 0x000fc800078e3cff */
[----:B------:R-:W-:Y:S02]  /*16e50*/  LOP3.LUT R28, R19, R26, R23, 0x96, !PT ;  /* 0x0000001a131c7212 */ /* 0x000fe400078e9617 */
[----:B------:R-:W-:Y:S02]  /*16e60*/  IADD3 R23, PT, PT, R18, 0xb0f8a, R19 ;  /* 0x000b0f8a12177810 */ /* 0x000fe40007ffe013 */
[----:B------:R-:W-:Y:S02]  /*16e70*/  LOP3.LUT R15, R28, R15, RZ, 0x3c, !PT ;  /* 0x0000000f1c0f7212 */ /* 0x000fe400078e3cff */
[----:B------:R-:W-:Y:S01]  /*16e80*/  I2FP.F32.U32 R26, R23 ;  /* 0x00000017001a7245 */ /* 0x000fe20000201000 */
[----:B------:R-:W-:Y:S01]  /*16e90*/  IMAD.SHL.U32 R23, R14, 0x2, RZ ;  /* 0x000000020e177824 */ /* 0x000fe200078e00ff */
[----:B------:R-:W-:Y:S01]  /*16ea0*/  IADD3 R18, PT, PT, R18, 0x10974f, R15 ;  /* 0x0010974f12127810 */ /* 0x000fe20007ffe00f */
[----:B------:R-:W-:Y:S02]  /*16eb0*/  IMAD.SHL.U32 R28, R15, 0x10, RZ ;  /* 0x000000100f1c7824 */ /* 0x000fe400078e00ff */
[----:B------:R-:W-:-:S03]  /*16ec0*/  FFMA R26, R26, R17, 1.1641532182693481445e-10 ;  /* 0x2f0000001a1a7423 */ /* 0x000fc60000000011 */
[----:B------:R-:W-:Y:S02]  /*16ed0*/  LOP3.LUT R23, R15, R28, R23, 0x96, !PT ;  /* 0x0000001c0f177212 */ /* 0x000fe400078e9617 */
[----:B------:R-:W-:Y:S02]  /*16ee0*/  FSETP.GEU.AND P1, PT, R26, UR11, PT ;  /* 0x0000000b1a007c0b */ /* 0x000fe4000bf2e000 */
[----:B------:R-:W-:Y:S02]  /*16ef0*/  I2FP.F32.U32 R26, R18 ;  /* 0x00000012001a7245 */ /* 0x000fe40000201000 */
[----:B------:R-:W-:Y:S01]  /*16f00*/  LOP3.LUT R18, R23, R14, RZ, 0x3c, !PT ;  /* 0x0000000e17127212 */ /* 0x000fe200078e3cff */
[----:B------:R-:W-:Y:S01]  /*16f10*/  VIADD R23, R16, 0x10974f0 ;  /* 0x010974f010177836 */ /* 0x000fe20000000000 */
[----:B------:R-:W-:Y:S01]  /*16f20*/  SHF.R.U32.HI R28, RZ, 0x2, R19 ;  /* 0x00000002ff1c7819 */ /* 0x000fe20000011613 */
[----:B------:R-:W-:Y:S02]  /*16f30*/  FFMA R26, R26, R17, 1.1641532182693481445e-10 ;  /* 0x2f0000001a1a7423 */ /* 0x000fe40000000011 */
[----:B------:R-:W-:Y:S01]  /*16f40*/  IMAD.IADD R14, R18, 0x1, R23 ;  /* 0x00000001120e7824 */ /* 0x000fe200078e0217 */
[----:B------:R-:W-:Y:S01]  /*16f50*/  LOP3.LUT R19, R28, R19, RZ, 0x3c, !PT ;  /* 0x000000131c137212 */ /* 0x000fe200078e3cff */
[----:B------:R-:W-:Y:S01]  /*16f60*/  IMAD.SHL.U32 R25, R18, 0x10, RZ ;  /* 0x0000001012197824 */ /* 0x000fe200078e00ff */
[----:B------:R-:W-:-:S02]  /*16f70*/  FSETP.GEU.AND P5, PT, R26, UR11, PT ;  /* 0x0000000b1a007c0b */ /* 0x000fc4000bfae000 */
[----:B------:R-:W-:Y:S02]  /*16f80*/  I2FP.F32.U32 R14, R14 ;  /* 0x0000000e000e7245 */ /* 0x000fe40000201000 */
[----:B------:R-:W-:Y:S02]  /*16f90*/  SHF.R.U32.HI R26, RZ, 0x2, R7 ;  /* 0x00000002ff1a7819 */ /* 0x000fe40000011607 */
[----:B------:R-:W-:Y:S01]  /*16fa0*/  I2FP.F32.U32 R28, R6 ;  /* 0x00000006001c7245 */ /* 0x000fe20000201000 */
[----:B------:R-:W-:Y:S01]  /*16fb0*/  FFMA R14, R14, R17, 1.1641532182693481445e-10 ;  /* 0x2f0000000e0e7423 */ /* 0x000fe20000000011 */
[----:B------:R-:W-:Y:S02]  /*16fc0*/  LOP3.LUT R7, R26, R7, RZ, 0x3c, !PT ;  /* 0x000000071a077212 */ /* 0x000fe400078e3cff */
[----:B------:R-:W-:Y:S01]  /*16fd0*/  @P1 LOP3.LUT R26, R24, 0xffffdfff, RZ, 0xc0, !PT ;  /* 0xffffdfff181a1812 */ /* 0x000fe200078ec0ff */
[----:B------:R-:W-:Y:S01]  /*16fe0*/  FFMA R28, R28, R17, 1.1641532182693481445e-10 ;  /* 0x2f0000001c1c7423 */ /* 0x000fe20000000011 */
[----:B------:R-:W-:-:S02]  /*16ff0*/  @!P1 LOP3.LUT R26, R24, 0x2000, RZ, 0xfc, !PT ;  /* 0x00002000181a9812 */ /* 0x000fc400078efcff */
[----:B------:R-:W-:Y:S01]  /*17000*/  FSETP.GEU.AND P1, PT, R14, UR11, PT ;  /* 0x0000000b0e007c0b */ /* 0x000fe2000bf2e000 */
[----:B------:R-:W-:-:S05]  /*17010*/  IMAD.SHL.U32 R14, R7, 0x2, RZ ;  /* 0x00000002070e7824 */ /* 0x000fca00078e00ff */
[----:B------:R-:W-:Y:S02]  /*17020*/  LOP3.LUT R14, R18, R25, R14, 0x96, !PT ;  /* 0x00000019120e7212 */ /* 0x000fe400078e960e */
[----:B------:R-:W-:Y:S02]  /*17030*/  @P5 LOP3.LUT R25, R26, 0xffffbfff, RZ, 0xc0, !PT ;  /* 0xffffbfff1a195812 */ /* 0x000fe400078ec0ff */
[----:B------:R-:W-:Y:S02]  /*17040*/  LOP3.LUT R14, R14, R7, RZ, 0x3c, !PT ;  /* 0x000000070e0e7212 */ /* 0x000fe400078e3cff */
[----:B------:R-:W-:Y:S02]  /*17050*/  SHF.R.U32.HI R7, RZ, 0x2, R10 ;  /* 0x00000002ff077819 */ /* 0x000fe4000001160a */
[----:B------:R-:W-:Y:S02]  /*17060*/  @!P5 LOP3.LUT R25, R26, 0x4000, RZ, 0xfc, !PT ;  /* 0x000040001a19d812 */ /* 0x000fe400078efcff */
[----:B------:R-:W-:-:S02]  /*17070*/  LOP3.LUT R7, R7, R10, RZ, 0x3c, !PT ;  /* 0x0000000a07077212 */ /* 0x000fc400078e3cff */
[C---:B------:R-:W-:Y:S02]  /*17080*/  @P1 LOP3.LUT R24, R25.reuse, 0xffff7fff, RZ, 0xc0, !PT ;  /* 0xffff7fff19181812 */ /* 0x040fe400078ec0ff */
[----:B------:R-:W-:Y:S01]  /*17090*/  @!P1 LOP3.LUT R24, R25, 0x8000, RZ, 0xfc, !PT ;  /* 0x0000800019189812 */ /* 0x000fe200078efcff */
[----:B------:R-:W-:Y:S01]  /*170a0*/  IMAD.SHL.U32 R26, R7, 0x2, RZ ;  /* 0x00000002071a7824 */ /* 0x000fe200078e00ff */
[----:B------:R-:W-:Y:S01]  /*170b0*/  IADD3 R10, PT, PT, R23, 0x587c5, R14 ;  /* 0x000587c5170a7810 */ /* 0x000fe20007ffe00e */
[----:B------:R-:W-:Y:S01]  /*170c0*/  IMAD.SHL.U32 R25, R14, 0x10, RZ ;  /* 0x000000100e197824 */ /* 0x000fe200078e00ff */
[----:B------:R-:W-:Y:S02]  /*170d0*/  FSETP.GT.AND P1, PT, R28, UR11, PT ;  /* 0x0000000b1c007c0b */ /* 0x000fe4000bf24000 */
[----:B------:R-:W-:Y:S02]  /*170e0*/  I2FP.F32.U32 R10, R10 ;  /* 0x0000000a000a7245 */ /* 0x000fe40000201000 */
[----:B------:R-:W-:Y:S01]  /*170f0*/  LOP3.LUT R26, R14, R25, R26, 0x96, !PT ;  /* 0x000000190e1a7212 */ /* 0x000fe200078e961a */
[----:B------:R-:W-:Y:S01]  /*17100*/  IMAD.SHL.U32 R25, R19, 0x2, RZ ;  /* 0x0000000213197824 */ /* 0x000fe200078e00ff */
[----:B------:R-:W-:Y:S01]  /*17110*/  FSETP.LT.AND P1, PT, R28, UR10, P1 ;  /* 0x0000000a1c007c0b */ /* 0x000fe20008f21000 */
[----:B------:R-:W-:Y:S01]  /*17120*/  FFMA R10, R10, R17, 1.1641532182693481445e-10 ;  /* 0x2f0000000a0a7423 */ /* 0x000fe20000000011 */
[----:B------:R-:W-:-:S04]  /*17130*/  LOP3.LUT R7, R26, R7, RZ, 0x3c, !PT ;  /* 0x000000071a077212 */ /* 0x000fc800078e3cff */
[----:B------:R-:W-:Y:S01]  /*17140*/  FSETP.GEU.AND P5, PT, R10, UR11, PT ;  /* 0x0000000b0a007c0b */ /* 0x000fe2000bfae000 */
[----:B------:R-:W-:Y:S01]  /*17150*/  IMAD.SHL.U32 R10, R7, 0x10, RZ ;  /* 0x00000010070a7824 */ /* 0x000fe200078e00ff */
[----:B------:R-:W-:-:S04]  /*17160*/  SHF.R.U32.HI R28, RZ, 0x2, R7 ;  /* 0x00000002ff1c7819 */ /* 0x000fc80000011607 */
[----:B------:R-:W-:Y:S02]  /*17170*/  LOP3.LUT R26, R7, R10, R25, 0x96, !PT ;  /* 0x0000000a071a7212 */ /* 0x000fe400078e9619 */
[C---:B------:R-:W-:Y:S02]  /*17180*/  IADD3 R10, PT, PT, R23.reuse, 0xb0f8a, R7 ;  /* 0x000b0f8a170a7810 */ /* 0x040fe40007ffe007 */
[----:B------:R-:W-:Y:S02]  /*17190*/  LOP3.LUT R6, R26, R19, RZ, 0x3c, !PT ;  /* 0x000000131a067212 */ /* 0x000fe400078e3cff */
[----:B------:R-:W-:Y:S02]  /*171a0*/  I2FP.F32.U32 R10, R10 ;  /* 0x0000000a000a7245 */ /* 0x000fe40000201000 */
[----:B------:R-:W-:Y:S01]  /*171b0*/  SHF.R.U32.HI R26, RZ, 0x2, R15 ;  /* 0x00000002ff1a7819 */ /* 0x000fe2000001160f */
[----:B------:R-:W-:Y:S01]  /*171c0*/  IMAD.SHL.U32 R19, R6, 0x10, RZ ;  /* 0x0000001006137824 */ /* 0x000fe200078e00ff */
[----:B------:R-:W-:Y:S01]  /*171d0*/  IADD3 R23, PT, PT, R23, 0x10974f, R6 ;  /* 0x0010974f17177810 */ /* 0x000fe20007ffe006 */
[----:B------:R-:W-:Y:S01]  /*171e0*/  FFMA R10, R10, R17, 1.1641532182693481445e-10 ;  /* 0x2f0000000a0a7423 */ /* 0x000fe20000000011 */
[----:B------:R-:W-:-:S02]  /*171f0*/  LOP3.LUT R15, R26, R15, RZ, 0x3c, !PT ;  /* 0x0000000f1a0f7212 */ /* 0x000fc400078e3cff */
[----:B------:R-:W-:Y:S02]  /*17200*/  @!P5 LOP3.LUT R25, R24, 0x10000, RZ, 0xfc, !PT ;  /* 0x000100001819d812 */ /* 0x000fe400078efcff */
[----:B------:R-:W-:Y:S02]  /*17210*/  FSETP.GEU.AND P6, PT, R10, UR11, PT ;  /* 0x0000000b0a007c0b */ /* 0x000fe4000bfce000 */
[----:B------:R-:W-:Y:S01]  /*17220*/  I2FP.F32.U32 R10, R23 ;  /* 0x00000017000a7245 */ /* 0x000fe20000201000 */
[----:B------:R-:W-:Y:S01]  /*17230*/  IMAD.SHL.U32 R23, R15, 0x2, RZ ;  /* 0x000000020f177824 */ /* 0x000fe200078e00ff */
[----:B------:R-:W-:Y:S02]  /*17240*/  @P5 LOP3.LUT R25, R24, 0xfffeffff, RZ, 0xc0, !PT ;  /* 0xfffeffff18195812 */ /* 0x000fe400078ec0ff */
[----:B------:R-:W-:Y:S01]  /*17250*/  LOP3.LUT R7, R28, R7, RZ, 0x3c, !PT ;  /* 0x000000071c077212 */ /* 0x000fe200078e3cff */
[----:B------:R-:W-:Y:S01]  /*17260*/  FFMA R10, R10, R17, 1.1641532182693481445e-10 ;  /* 0x2f0000000a0a7423 */ /* 0x000fe20000000011 */
[----:B------:R-:W-:-:S02]  /*17270*/  LOP3.LUT R24, R6, R19, R23, 0x96, !PT ;  /* 0x0000001306187212 */ /* 0x000fc400078e9617 */
[----:B------:R-:W-:Y:S02]  /*17280*/  SHF.R.U32.HI R19, RZ, 0x2, R18 ;  /* 0x00000002ff137819 */ /* 0x000fe40000011612 */
[----:B------:R-:W-:Y:S02]  /*17290*/  FSETP.GEU.AND P5, PT, R10, UR11, PT ;  /* 0x0000000b0a007c0b */ /* 0x000fe4000bfae000 */
[----:B------:R-:W-:Y:S02]  /*172a0*/  LOP3.LUT R19, R19, R18, RZ, 0x3c, !PT ;  /* 0x0000001213137212 */ /* 0x000fe400078e3cff */
[----:B------:R-:W-:Y:S02]  /*172b0*/  LOP3.LUT R10, R24, R15, RZ, 0x3c, !PT ;  /* 0x0000000f180a7212 */ /* 0x000fe400078e3cff */
[----:B------:R-:W-:Y:S01]  /*172c0*/  @P6 LOP3.LUT R26, R25, 0xfffdffff, RZ, 0xc0, !PT ;  /* 0xfffdffff191a6812 */ /* 0x000fe200078ec0ff */
[----:B------:R-:W-:Y:S01]  /*172d0*/  IMAD.SHL.U32 R23, R19, 0x2, RZ ;  /* 0x0000000213177824 */ /* 0x000fe200078e00ff */
[----:B------:R-:W-:Y:S01]  /*172e0*/  @!P1 LOP3.LUT R18, R22, 0xbfffffff, RZ, 0xc0, !PT ;  /* 0xbfffffff16129812 */ /* 0x000fe200078ec0ff */
[----:B------:R-:W-:Y:S01]  /*172f0*/  IMAD.SHL.U32 R15, R10, 0x10, RZ ;  /* 0x000000100a0f7824 */ /* 0x000fe200078e00ff */
[----:B------:R-:W-:-:S02]  /*17300*/  @!P6 LOP3.LUT R26, R25, 0x20000, RZ, 0xfc, !PT ;  /* 0x00020000191ae812 */ /* 0x000fc400078efcff */
[----:B------:R-:W-:Y:S02]  /*17310*/  @P1 LOP3.LUT R18, R22, 0x40000000, RZ, 0xfc, !PT ;  /* 0x4000000016121812 */ /* 0x000fe400078efcff */
[----:B------:R-:W-:Y:S02]  /*17320*/  SHF.R.U32.HI R25, RZ, 0x2, R14 ;  /* 0x00000002ff197819 */ /* 0x000fe4000001160e */
[----:B------:R-:W-:Y:S01]  /*17330*/  LOP3.LUT R22, R10, R15, R23, 0x96, !PT ;  /* 0x0000000f0a167212 */ /* 0x000fe200078e9617 */
[----:B------:R-:W-:Y:S01]  /*17340*/  VIADD R15, R16, 0x11f9404 ;  /* 0x011f9404100f7836 */ /* 0x000fe20000000000 */
[----:B------:R-:W-:Y:S02]  /*17350*/  LOP3.LUT R14, R25, R14, RZ, 0x3c, !PT ;  /* 0x0000000e190e7212 */ /* 0x000fe400078e3cff */
[----:B------:R-:W-:Y:S01]  /*17360*/  LOP3.LUT R22, R22, R19, RZ, 0x3c, !PT ;  /* 0x0000001316167212 */ /* 0x000fe200078e3cff */
[----:B------:R-:W-:Y:S01]  /*17370*/  IMAD.IADD R19, R10, 0x1, R15 ;  /* 0x000000010a137824 */ /* 0x000fe200078e020f */
[----:B------:R-:W-:Y:S01]  /*17380*/  @P5 LOP3.LUT R23, R26, 0xfffbffff, RZ, 0xc0, !PT ;  /* 0xfffbffff1a175812 */ /* 0x000fe200078ec0ff */
[----:B------:R-:W-:Y:S01]  /*17390*/  IMAD.SHL.U32 R24, R14, 0x2, RZ ;  /* 0x000000020e187824 */ /* 0x000fe200078e00ff */
[----:B------:R-:W-:Y:S01]  /*173a0*/  @!P5 LOP3.LUT R23, R26, 0x40000, RZ, 0xfc, !PT ;  /* 0x000400001a17d812 */ /* 0x000fe200078efcff */
[----:B------:R-:W-:-:S05]  /*173b0*/  IMAD.SHL.U32 R25, R22, 0x10, RZ ;  /* 0x0000001016197824 */ /* 0x000fca00078e00ff */
[----:B------:R-:W-:Y:S02]  /*173c0*/  LOP3.LUT R27, R22, R25, R24, 0x96, !PT ;  /* 0x00000019161b7212 */ /* 0x000fe400078e9618 */
[----:B------:R-:W-:Y:S02]  /*173d0*/  IADD3 R25, PT, PT, R15, 0x587c5, R22 ;  /* 0x000587c50f197810 */ /* 0x000fe40007ffe016 */
[----:B------:R-:W-:Y:S02]  /*173e0*/  I2FP.F32.U32 R24, R19 ;  /* 0x0000001300187245 */ /* 0x000fe40000201000 */
[----:B------:R-:W-:Y:S02]  /*173f0*/  I2FP.F32.U32 R26, R25 ;  /* 0x00000019001a7245 */ /* 0x000fe40000201000 */
[----:B------:R-:W-:Y:S01]  /*17400*/  LOP3.LUT R14, R27, R14, RZ, 0x3c, !PT ;  /* 0x0000000e1b0e7212 */ /* 0x000fe200078e3cff */
[-C--:B------:R-:W-:Y:S02]  /*17410*/  FFMA R24, R24, R17.reuse, 1.1641532182693481445e-10 ;  /* 0x2f00000018187423 */ /* 0x080fe40000000011 */
[----:B------:R-:W-:Y:S01]  /*17420*/  FFMA R26, R26, R17, 1.1641532182693481445e-10 ;  /* 0x2f0000001a1a7423 */ /* 0x000fe20000000011 */
[----:B------:R-:W-:Y:S01]  /*17430*/  IADD3 R19, PT, PT, R15, 0xb0f8a, R14 ;  /* 0x000b0f8a0f137810 */ /* 0x000fe20007ffe00e */
[----:B------:R-:W-:Y:S01]  /*17440*/  IMAD.SHL.U32 R25, R14, 0x10, RZ ;  /* 0x000000100e197824 */ /* 0x000fe200078e00ff */
[----:B------:R-:W-:-:S02]  /*17450*/  FSETP.GEU.AND P1, PT, R24, UR11, PT ;  /* 0x0000000b18007c0b */ /* 0x000fc4000bf2e000 */
[----:B------:R-:W-:Y:S01]  /*17460*/  FSETP.GEU.AND P5, PT, R26, UR11, PT ;  /* 0x0000000b1a007c0b */ /* 0x000fe2000bfae000 */
[----:B------:R-:W-:Y:S01]  /*17470*/  IMAD.SHL.U32 R26, R7, 0x2, RZ ;  /* 0x00000002071a7824 */ /* 0x000fe200078e00ff */
[----:B------:R-:W-:Y:S02]  /*17480*/  I2FP.F32.U32 R24, R19 ;  /* 0x0000001300187245 */ /* 0x000fe40000201000 */
[----:B------:R-:W-:Y:S02]  /*17490*/  SHF.R.U32.HI R19, RZ, 0x2, R6 ;  /* 0x00000002ff137819 */ /* 0x000fe40000011606 */
[----:B------:R-:W-:Y:S01]  /*174a0*/  LOP3.LUT R26, R14, R25, R26, 0x96, !PT ;  /* 0x000000190e1a7212 */ /* 0x000fe200078e961a */
[----:B------:R-:W-:Y:S01]  /*174b0*/  FFMA R24, R24, R17, 1.1641532182693481445e-10 ;  /* 0x2f00000018187423 */ /* 0x000fe20000000011 */
[----:B------:R-:W-:Y:S02]  /*174c0*/  LOP3.LUT R19, R19, R6, RZ, 0x3c, !PT ;  /* 0x0000000613137212 */ /* 0x000fe400078e3cff */
[----:B------:R-:W-:-:S02]  /*174d0*/  LOP3.LUT R6, R26, R7, RZ, 0x3c, !PT ;  /* 0x000000071a067212 */ /* 0x000fc400078e3cff */
[----:B------:R-:W-:Y:S01]  /*174e0*/  FSETP.GEU.AND P6, PT, R24, UR11, PT ;  /* 0x0000000b18007c0b */ /* 0x000fe2000bfce000 */
[----:B------:R-:W-:Y:S01]  /*174f0*/  IMAD.SHL.U32 R24, R19, 0x2, RZ ;  /* 0x0000000213187824 */ /* 0x000fe200078e00ff */
[C---:B------:R-:W-:Y:S01]  /*17500*/  @P1 LOP3.LUT R25, R23.reuse, 0xfff7ffff, RZ, 0xc0, !PT ;  /* 0xfff7ffff17191812 */ /* 0x040fe200078ec0ff */
[C---:B------:R-:W-:Y:S01]  /*17510*/  IMAD.SHL.U32 R7, R6.reuse, 0x10, RZ ;  /* 0x0000001006077824 */ /* 0x040fe200078e00ff */
[----:B------:R-:W-:Y:S02]  /*17520*/  @!P1 LOP3.LUT R25, R23, 0x80000, RZ, 0xfc, !PT ;  /* 0x0008000017199812 */ /* 0x000fe400078efcff */
[----:B------:R-:W-:Y:S02]  /*17530*/  SHF.R.U32.HI R23, RZ, 0x2, R22 ;  /* 0x00000002ff177819 */ /* 0x000fe40000011616 */
[----:B------:R-:W-:Y:S02]  /*17540*/  LOP3.LUT R24, R6, R7, R24, 0x96, !PT ;  /* 0x0000000706187212 */ /* 0x000fe400078e9618 */
[----:B------:R-:W-:-:S02]  /*17550*/  SHF.R.U32.HI R7, RZ, 0x2, R10 ;  /* 0x00000002ff077819 */ /* 0x000fc4000001160a */
[C---:B------:R-:W-:Y:S02]  /*17560*/  @!P5 LOP3.LUT R0, R25.reuse, 0x100000, RZ, 0xfc, !PT ;  /* 0x001000001900d812 */ /* 0x040fe400078efcff */
[----:B------:R-:W-:Y:S02]  /*17570*/  @P5 LOP3.LUT R0, R25, 0xffefffff, RZ, 0xc0, !PT ;  /* 0xffefffff19005812 */ /* 0x000fe400078ec0ff */
[----:B------:R-:W-:Y:S02]  /*17580*/  LOP3.LUT R10, R7, R10, RZ, 0x3c, !PT ;  /* 0x0000000a070a7212 */ /* 0x000fe400078e3cff */
[----:B------:R-:W-:Y:S02]  /*17590*/  LOP3.LUT R7, R24, R19, RZ, 0x3c, !PT ;  /* 0x0000001318077212 */ /* 0x000fe400078e3cff */
[C---:B------:R-:W-:Y:S02]  /*175a0*/  @P6 LOP3.LUT R19, R0.reuse, 0xffdfffff, RZ, 0xc0, !PT ;  /* 0xffdfffff00136812 */ /* 0x040fe400078ec0ff */
[----:B------:R-:W-:Y:S01]  /*175b0*/  IADD3 R15, PT, PT, R15, 0x10974f, R6 ;  /* 0x0010974f0f0f7810 */ /* 0x000fe20007ffe006 */
[----:B------:R-:W-:Y:S01]  /*175c0*/  IMAD.SHL.U32 R26, R7, 0x10, RZ ;  /* 0x00000010071a7824 */ /* 0x000fe200078e00ff */
[----:B------:R-:W-:Y:S01]  /*175d0*/  @!P6 LOP3.LUT R19, R0, 0x200000, RZ, 0xfc, !PT ;  /* 0x002000000013e812 */ /* 0x000fe200078efcff */
[----:B------:R-:W-:Y:S01]  /*175e0*/  VIADD R0, R16, 0x135b318 ;  /* 0x0135b31810007836 */ /* 0x000fe20000000000 */
[----:B------:R-:W-:Y:S01]  /*175f0*/  LOP3.LUT R22, R23, R22, RZ, 0x3c, !PT ;  /* 0x0000001617167212 */ /* 0x000fe200078e3cff */
[----:B------:R-:W-:Y:S01]  /*17600*/  IMAD.SHL.U32 R23, R10, 0x2, RZ ;  /* 0x000000020a177824 */ /* 0x000fe200078e00ff */
[----:B------:R-:W-:Y:S01]  /*17610*/  I2FP.F32.U32 R24, R15 ;  /* 0x0000000f00187245 */ /* 0x000fe20000201000 */
[----:B------:R-:W-:Y:S01]  /*17620*/  IMAD.IADD R15, R7, 0x1, R0 ;  /* 0x00000001070f7824 */ /* 0x000fe200078e0200 */
[----:B------:R-:W-:-:S02]  /*17630*/  SHF.R.U32.HI R25, RZ, 0x2, R14 ;  /* 0x00000002ff197819 */ /* 0x000fc4000001160e */
[----:B------:R-:W-:Y:S01]  /*17640*/  LOP3.LUT R23, R7, R26, R23, 0x96, !PT ;  /* 0x0000001a07177212 */ /* 0x000fe200078e9617 */
[----:B------:R-:W-:Y:S01]  /*17650*/  FFMA R24, R24, R17, 1.1641532182693481445e-10 ;  /* 0x2f00000018187423 */ /* 0x000fe20000000011 */
[----:B------:R-:W-:Y:S02]  /*17660*/  I2FP.F32.U32 R26, R15 ;  /* 0x0000000f001a7245 */ /* 0x000fe40000201000 */
[----:B------:R-:W-:Y:S01]  /*17670*/  LOP3.LUT R15, R23, R10, RZ, 0x3c, !PT ;  /* 0x0000000a170f7212 */ /* 0x000fe200078e3cff */
[----:B------:R-:W-:Y:S01]  /*17680*/  IMAD.SHL.U32 R23, R22, 0x2, RZ ;  /* 0x0000000216177824 */ /* 0x000fe200078e00ff */
[----:B------:R-:W-:Y:S01]  /*17690*/  FSETP.GEU.AND P5, PT, R24, UR11, PT ;  /* 0x0000000b18007c0b */ /* 0x000fe2000bfae000 */
[----:B------:R-:W-:Y:S01]  /*176a0*/  FFMA R26, R26, R17, 1.1641532182693481445e-10 ;  /* 0x2f0000001a1a7423 */ /* 0x000fe20000000011 */
[----:B------:R-:W-:Y:S01]  /*176b0*/  I2FP.F32.U32 R10, R11 ;  /* 0x0000000b000a7245 */ /* 0x000fe20000201000 */
[----:B------:R-:W-:Y:S01]  /*176c0*/  IMAD.SHL.U32 R24, R15, 0x10, RZ ;  /* 0x000000100f187824 */ /* 0x000fe200078e00ff */
[----:B------:R-:W-:-:S02]  /*176d0*/  IADD3 R11, PT, PT, R0, 0x587c5, R15 ;  /* 0x000587c5000b7810 */ /* 0x000fc40007ffe00f */
[----:B------:R-:W-:Y:S01]  /*176e0*/  LOP3.LUT R14, R25, R14, RZ, 0x3c, !PT ;  /* 0x0000000e190e7212 */ /* 0x000fe200078e3cff */
[----:B------:R-:W-:Y:S01]  /*176f0*/  FFMA R10, R10, R17, 1.1641532182693481445e-10 ;  /* 0x2f0000000a0a7423 */ /* 0x000fe20000000011 */
[----:B------:R-:W-:Y:S02]  /*17700*/  LOP3.LUT R23, R15, R24, R23, 0x96, !PT ;  /* 0x000000180f177212 */ /* 0x000fe400078e9617 */
[----:B------:R-:W-:Y:S02]  /*17710*/  I2FP.F32.U32 R24, R11 ;  /* 0x0000000b00187245 */ /* 0x000fe40000201000 */
[----:B------:R-:W-:Y:S02]  /*17720*/  FSETP.GT.AND P1, PT, R10, UR11, PT ;  /* 0x0000000b0a007c0b */ /* 0x000fe4000bf24000 */
[----:B------:R-:W-:Y:S01]  /*17730*/  LOP3.LUT R11, R23, R22, RZ, 0x3c, !PT ;  /* 0x00000016170b7212 */ /* 0x000fe200078e3cff */
[----:B------:R-:W-:Y:S01]  /*17740*/  IMAD.SHL.U32 R23, R14, 0x2, RZ ;  /* 0x000000020e177824 */ /* 0x000fe200078e00ff */
[----:B------:R-:W-:Y:S01]  /*17750*/  FSETP.GEU.AND P6, PT, R26, UR11, PT ;  /* 0x0000000b1a007c0b */ /* 0x000fe2000bfce000 */
[----:B------:R-:W-:Y:S01]  /*17760*/  FFMA R24, R24, R17, 1.1641532182693481445e-10 ;  /* 0x2f00000018187423 */ /* 0x000fe20000000011 */
[----:B------:R-:W-:Y:S01]  /*17770*/  FSETP.LT.AND P1, PT, R10, UR10, P1 ;  /* 0x0000000a0a007c0b */ /* 0x000fe20008f21000 */
[----:B------:R-:W-:Y:S01]  /*17780*/  IMAD.SHL.U32 R10, R11, 0x10, RZ ;  /* 0x000000100b0a7824 */ /* 0x000fe200078e00ff */
[----:B------:R-:W-:-:S02]  /*17790*/  @P5 LOP3.LUT R22, R19, 0xffbfffff, RZ, 0xc0, !PT ;  /* 0xffbfffff13165812 */ /* 0x000fc400078ec0ff */
[----:B------:R-:W-:Y:S02]  /*177a0*/  @!P5 LOP3.LUT R22, R19, 0x400000, RZ, 0xfc, !PT ;  /* 0x004000001316d812 */ /* 0x000fe400078efcff */
[----:B------:R-:W-:Y:S02]  /*177b0*/  SHF.R.U32.HI R25, RZ, 0x2, R6 ;  /* 0x00000002ff197819 */ /* 0x000fe40000011606 */
[----:B------:R-:W-:Y:S02]  /*177c0*/  LOP3.LUT R19, R11, R10, R23, 0x96, !PT ;  /* 0x0000000a0b137212 */ /* 0x000fe400078e9617 */
[----:B------:R-:W-:Y:S02]  /*177d0*/  LOP3.LUT R6, R25, R6, RZ, 0x3c, !PT ;  /* 0x0000000619067212 */ /* 0x000fe400078e3cff */
[----:B------:R-:W-:Y:S02]  /*177e0*/  LOP3.LUT R19, R19, R14, RZ, 0x3c, !PT ;  /* 0x0000000e13137212 */ /* 0x000fe400078e3cff */
[----:B------:R-:W-:-:S02]  /*177f0*/  IADD3 R10, PT, PT, R0, 0xb0f8a, R11 ;  /* 0x000b0f8a000a7810 */ /* 0x000fc40007ffe00b */
[----:B------:R-:W-:Y:S01]  /*17800*/  FSETP.GEU.AND P5, PT, R24, UR11, PT ;  /* 0x0000000b18007c0b */ /* 0x000fe2000bfae000 */
[C---:B------:R-:W-:Y:S01]  /*17810*/  IMAD.SHL.U32 R14, R19.reuse, 0x10, RZ ;  /* 0x00000010130e7824 */ /* 0x040fe200078e00ff */
[C---:B------:R-:W-:Y:S02]  /*17820*/  @P6 LOP3.LUT R24, R22.reuse, 0xff7fffff, RZ, 0xc0, !PT ;  /* 0xff7fffff16186812 */ /* 0x040fe400078ec0ff */
[----:B------:R-:W-:Y:S01]  /*17830*/  @!P6 LOP3.LUT R24, R22, 0x800000, RZ, 0xfc, !PT ;  /* 0x008000001618e812 */ /* 0x000fe200078efcff */
[----:B------:R-:W-:Y:S01]  /*17840*/  IMAD.SHL.U32 R22, R6, 0x2, RZ ;  /* 0x0000000206167824 */ /* 0x000fe200078e00ff */
[----:B------:R-:W-:Y:S02]  /*17850*/  I2FP.F32.U32 R10, R10 ;  /* 0x0000000a000a7245 */ /* 0x000fe40000201000 */
[----:B------:R-:W-:Y:S02]  /*17860*/  SHF.R.U32.HI R26, RZ, 0x2, R7 ;  /* 0x00000002ff1a7819 */ /* 0x000fe40000011607 */
[----:B------:R-:W-:Y:S01]  /*17870*/  LOP3.LUT R23, R19, R14, R22, 0x96, !PT ;  /* 0x0000000e13177212 */ /* 0x000fe200078e9616 */
[----:B------:R-:W-:Y:S01]  /*17880*/  FFMA R10, R10, R17, 1.1641532182693481445e-10 ;  /* 0x2f0000000a0a7423 */ /* 0x000fe20000000011 */
[----:B------:R-:W-:-:S02]  /*17890*/  LOP3.LUT R7, R26, R7, RZ, 0x3c, !PT ;  /* 0x000000071a077212 */ /* 0x000fc400078e3cff */
[----:B------:R-:W-:Y:S01]  /*178a0*/  LOP3.LUT R23, R23, R6, RZ, 0x3c, !PT ;  /* 0x0000000617177212 */ /* 0x000fe200078e3cff */
[----:B------:R-:W-:Y:S01]  /*178b0*/  VIADD R6, R16, 0x14bd22c ;  /* 0x014bd22c10067836 */ /* 0x000fe20000000000 */
[----:B------:R-:W-:Y:S02]  /*178c0*/  FSETP.GEU.AND P6, PT, R10, UR11, PT ;  /* 0x0000000b0a007c0b */ /* 0x000fe4000bfce000 */
[----:B------:R-:W-:Y:S01]  /*178d0*/  IADD3 R0, PT, PT, R0, 0x10974f, R19 ;  /* 0x0010974f00007810 */ /* 0x000fe20007ffe013 */
[C---:B------:R-:W-:Y:S01]  /*178e0*/  IMAD.IADD R10, R23.reuse, 0x1, R6 ;  /* 0x00000001170a7824 */ /* 0x040fe200078e0206 */
[C---:B------:R-:W-:Y:S01]  /*178f0*/  @!P5 LOP3.LUT R14, R24.reuse, 0x1000000, RZ, 0xfc, !PT ;  /* 0x01000000180ed812 */ /* 0x040fe200078efcff */
[----:B------:R-:W-:Y:S01]  /*17900*/  IMAD.SHL.U32 R22, R23, 0x10, RZ ;  /* 0x0000001017167824 */ /* 0x000fe200078e00ff */
[----:B------:R-:W-:Y:S01]  /*17910*/  @P5 LOP3.LUT R14, R24, 0xfeffffff, RZ, 0xc0, !PT ;  /* 0xfeffffff180e5812 */ /* 0x000fe200078ec0ff */
[----:B------:R-:W-:Y:S01]  /*17920*/  IMAD.SHL.U32 R24, R7, 0x2, RZ ;  /* 0x0000000207187824 */ /* 0x000fe200078e00ff */
[----:B------:R-:W-:-:S02]  /*17930*/  I2FP.F32.U32 R0, R0 ;  /* 0x0000000000007245 */ /* 0x000fc40000201000 */
[----:B------:R-:W-:Y:S02]  /*17940*/  I2FP.F32.U32 R10, R10 ;  /* 0x0000000a000a7245 */ /* 0x000fe40000201000 */
[----:B------:R-:W-:Y:S01]  /*17950*/  LOP3.LUT R26, R23, R22, R24, 0x96, !PT ;  /* 0x00000016171a7212 */ /* 0x000fe200078e9618 */
[-C--:B------:R-:W-:Y:S01]  /*17960*/  FFMA R0, R0, R17.reuse, 1.1641532182693481445e-10 ;  /* 0x2f00000000007423 */ /* 0x080fe20000000011 */
[----:B------:R-:W-:Y:S01]  /*17970*/  SHF.R.U32.HI R28, RZ, 0x2, R15 ;  /* 0x00000002ff1c7819 */ /* 0x000fe2000001160f */
[----:B------:R-:W-:Y:S01]  /*17980*/  FFMA R24, R10, R17, 1.1641532182693481445e-10 ;  /* 0x2f0000000a187423 */ /* 0x000fe20000000011 */
[C---:B------:R-:W-:Y:S02]  /*17990*/  @P6 LOP3.LUT R22, R14.reuse, 0xfdffffff, RZ, 0xc0, !PT ;  /* 0xfdffffff0e166812 */ /* 0x040fe400078ec0ff */
[----:B------:R-:W-:Y:S02]  /*179a0*/  @!P6 LOP3.LUT R22, R14, 0x2000000, RZ, 0xfc, !PT ;  /* 0x020000000e16e812 */ /* 0x000fe400078efcff */
[----:B------:R-:W-:-:S02]  /*179b0*/  LOP3.LUT R15, R28, R15, RZ, 0x3c, !PT ;  /* 0x0000000f1c0f7212 */ /* 0x000fc400078e3cff */
[----:B------:R-:W-:Y:S02]  /*179c0*/  LOP3.LUT R10, R26, R7, RZ, 0x3c, !PT ;  /* 0x000000071a0a7212 */ /* 0x000fe400078e3cff */
[----:B------:R-:W-:Y:S01]  /*179d0*/  FSETP.GEU.AND P6, PT, R0, UR11, PT ;  /* 0x0000000b00007c0b */ /* 0x000fe2000bfce000 */
[----:B------:R-:W0:Y:S01]  /*179e0*/  S2R R7, SR_TID.X ;  /* 0x0000000000077919 */ /* 0x000e220000002100 */
[----:B------:R-:W-:Y:S01]  /*179f0*/  IMAD.SHL.U32 R14, R15, 0x2, RZ ;  /* 0x000000020f0e7824 */ /* 0x000fe200078e00ff */
[----:B------:R-:W-:Y:S01]  /*17a00*/  SHF.R.U32.HI R28, RZ, 0x2, R11 ;  /* 0x00000002ff1c7819 */ /* 0x000fe2000001160b */
[----:B------:R-:W-:Y:S01]  /*17a10*/  IMAD.SHL.U32 R25, R10, 0x10, RZ ;  /* 0x000000100a197824 */ /* 0x000fe200078e00ff */
[----:B------:R-:W0:Y:S01]  /*17a20*/  S2R R0, SR_TID.Y ;  /* 0x0000000000007919 */ /* 0x000e220000002200 */
[----:B------:R-:W-:-:S03]  /*17a30*/  FSETP.GEU.AND P5, PT, R24, UR11, PT ;  /* 0x0000000b18007c0b */ /* 0x000fc6000bfae000 */
[----:B------:R-:W-:Y:S02]  /*17a40*/  LOP3.LUT R26, R10, R25, R14, 0x96, !PT ;  /* 0x000000190a1a7212 */ /* 0x000fe400078e960e */
[----:B------:R-:W-:Y:S02]  /*17a50*/  IADD3 R14, PT, PT, R6, 0x587c5, R10 ;  /* 0x000587c5060e7810 */ /* 0x000fe40007ffe00a */
[----:B------:R-:W-:Y:S02]  /*17a60*/  @P6 LOP3.LUT R25, R22, 0xfbffffff, RZ, 0xc0, !PT ;  /* 0xfbffffff16196812 */ /* 0x000fe400078ec0ff */
[----:B------:R-:W-:Y:S02]  /*17a70*/  I2FP.F32.U32 R24, R14 ;  /* 0x0000000e00187245 */ /* 0x000fe40000201000 */
[----:B------:R-:W-:Y:S02]  /*17a80*/  LOP3.LUT R14, R28, R11, RZ, 0x3c, !PT ;  /* 0x0000000b1c0e7212 */ /* 0x000fe400078e3cff */
[----:B------:R-:W-:Y:S01]  /*17a90*/  LOP3.LUT R11, R26, R15, RZ, 0x3c, !PT ;  /* 0x0000000f1a0b7212 */ /* 0x000fe200078e3cff */
[----:B------:R-:W-:Y:S01]  /*17aa0*/  FFMA R24, R24, R17, 1.1641532182693481445e-10 ;  /* 0x2f00000018187423 */ /* 0x000fe20000000011 */
[----:B------:R-:W-:Y:S01]  /*17ab0*/  @!P6 LOP3.LUT R25, R22, 0x4000000, RZ, 0xfc, !PT ;  /* 0x040000001619e812 */ /* 0x000fe200078efcff */
[----:B------:R-:W-:Y:S01]  /*17ac0*/  IMAD.SHL.U32 R15, R14, 0x2, RZ ;  /* 0x000000020e0f7824 */ /* 0x000fe200078e00ff */
[----:B------:R-:W-:Y:S01]  /*17ad0*/  SHF.R.U32.HI R26, RZ, 0x2, R19 ;  /* 0x00000002ff1a7819 */ /* 0x000fe20000011613 */
[----:B------:R-:W-:Y:S01]  /*17ae0*/  IMAD.SHL.U32 R22, R11, 0x10, RZ ;  /* 0x000000100b167824 */ /* 0x000fe200078e00ff */
[----:B------:R-:W-:-:S02]  /*17af0*/  FSETP.GEU.AND P6, PT, R24, UR11, PT ;  /* 0x0000000b18007c0b */ /* 0x000fc4000bfce000 */
[----:B------:R-:W-:Y:S02]  /*17b00*/  @P5 LOP3.LUT R24, R25, 0xf7ffffff, RZ, 0xc0, !PT ;  /* 0xf7ffffff19185812 */ /* 0x000fe400078ec0ff */
[----:B------:R-:W-:Y:S02]  /*17b10*/  LOP3.LUT R27, R11, R22, R15, 0x96, !PT ;  /* 0x000000160b1b7212 */ /* 0x000fe400078e960f */
[----:B------:R-:W-:Y:S02]  /*17b20*/  LOP3.LUT R15, R26, R19, RZ, 0x3c, !PT ;  /* 0x000000131a0f7212 */ /* 0x000fe400078e3cff */
[----:B------:R-:W-:Y:S02]  /*17b30*/  LOP3.LUT R14, R27, R14, RZ, 0x3c, !PT ;  /* 0x0000000e1b0e7212 */ /* 0x000fe400078e3cff */
[----:B------:R-:W-:Y:S01]  /*17b40*/  @!P5 LOP3.LUT R24, R25, 0x8000000, RZ, 0xfc, !PT ;  /* 0x080000001918d812 */ /* 0x000fe200078efcff */
[----:B------:R-:W-:Y:S01]  /*17b50*/  IMAD.SHL.U32 R25, R15, 0x2, RZ ;  /* 0x000000020f197824 */ /* 0x000fe200078e00ff */
[----:B------:R-:W-:Y:S01]  /*17b60*/  IADD3 R22, PT, PT, R6, 0xb0f8a, R11 ;  /* 0x000b0f8a06167810 */ /* 0x000fe20007ffe00b */
[----:B0-----:R-:W-:Y:S01]  /*17b70*/  IMAD R0, R0, 0x1d, R7 ;  /* 0x0000001d00007824 */ /* 0x001fe200078e0207 */
[----:B------:R-:W-:Y:S01]  /*17b80*/  @!P6 LOP3.LUT R7, R24, 0x10000000, RZ, 0xfc, !PT ;  /* 0x100000001807e812 */ /* 0x000fe200078efcff */
[----:B------:R-:W-:Y:S01]  /*17b90*/  IMAD.SHL.U32 R19, R14, 0x10, RZ ;  /* 0x000000100e137824 */ /* 0x000fe200078e00ff */
[----:B------:R-:W-:-:S02]  /*17ba0*/  @P6 LOP3.LUT R7, R24, 0xefffffff, RZ, 0xc0, !PT ;  /* 0xefffffff18076812 */ /* 0x000fc400078ec0ff */
[----:B------:R-:W-:Y:S02]  /*17bb0*/  LEA R0, R0, UR4, 0x2 ;  /* 0x0000000400007c11 */ /* 0x000fe4000f8e10ff */
[----:B------:R-:W-:Y:S02]  /*17bc0*/  LOP3.LUT R26, R14, R19, R25, 0x96, !PT ;  /* 0x000000130e1a7212 */ /* 0x000fe400078e9619 */
[----:B------:R-:W-:Y:S01]  /*17bd0*/  I2FP.F32.U32 R22, R22 ;  /* 0x0000001600167245 */ /* 0x000fe20000201000 */
[----:B------:R-:W-:Y:S01]  /*17be0*/  LDS R25, [R0+0x74] ;  /* 0x0000740000197984 */ /* 0x000fe20000000800 */
[----:B------:R-:W-:Y:S02]  /*17bf0*/  IADD3 R6, PT, PT, R6, 0x10974f, R14 ;  /* 0x0010974f06067810 */ /* 0x000fe40007ffe00e */
[----:B------:R-:W-:Y:S01]  /*17c00*/  LOP3.LUT R15, R26, R15, RZ, 0x3c, !PT ;  /* 0x0000000f1a0f7212 */ /* 0x000fe200078e3cff */
[----:B------:R-:W0:Y:S01]  /*17c10*/  LDS R24, [R0+-0x74] ;  /* 0xffff8c0000187984 */ /* 0x000e220000000800 */
[----:B------:R-:W-:Y:S01]  /*17c20*/  I2FP.F32.U32 R6, R6 ;  /* 0x0000000600067245 */ /* 0x000fe20000201000 */
[----:B------:R-:W-:-:S02]  /*17c30*/  FFMA R22, R22, R17, 1.1641532182693481445e-10 ;  /* 0x2f00000016167423 */ /* 0x000fc40000000011 */
[----:B------:R-:W-:Y:S02]  /*17c40*/  LDS R26, [R0] ;  /* 0x00000000001a7984 */ /* 0x000fe40000000800 */
[----:B------:R-:W-:Y:S01]  /*17c50*/  FFMA R6, R6, R17, 1.1641532182693481445e-10 ;  /* 0x2f00000006067423 */ /* 0x000fe20000000011 */
[----:B------:R-:W-:Y:S01]  /*17c60*/  FSETP.GEU.AND P6, PT, R22, UR11, PT ;  /* 0x0000000b16007c0b */ /* 0x000fe2000bfce000 */
[----:B------:R-:W-:Y:S01]  /*17c70*/  LDS R19, [R0+0x4] ;  /* 0x0000040000137984 */ /* 0x000fe20000000800 */
[----:B------:R-:W-:Y:S02]  /*17c80*/  VIADD R22, R16, 0x161f140 ;  /* 0x0161f14010167836 */ /* 0x000fe40000000000 */
[----:B------:R-:W-:Y:S01]  /*17c90*/  FSETP.GEU.AND P5, PT, R6, UR11, PT ;  /* 0x0000000b06007c0b */ /* 0x000fe2000bfae000 */
[----:B------:R-:W1:Y:S01]  /*17ca0*/  LDS R28, [R0+-0x4] ;  /* 0xfffffc00001c7984 */ /* 0x000e620000000800 */
[----:B------:R-:W-:-:S03]  /*17cb0*/  IMAD.IADD R6, R15, 0x1, R22 ;  /* 0x000000010f067824 */ /* 0x000fc600078e0216 */
[----:B------:R2:W-:Y:S02]  /*17cc0*/  STG.E.64 desc[UR8][R12.64], R22 ;  /* 0x000000160c007986 */ /* 0x0005e4000c101b08 */
[----:B------:R-:W-:Y:S02]  /*17cd0*/  I2FP.F32.U32 R6, R6 ;  /* 0x0000000600067245 */ /* 0x000fe40000201000 */
[C---:B------:R-:W-:Y:S02]  /*17ce0*/  @P6 LOP3.LUT R16, R7.reuse, 0xdfffffff, RZ, 0xc0, !PT ;  /* 0xdfffffff07106812 */ /* 0x040fe400078ec0ff */
[----:B------:R-:W-:Y:S01]  /*17cf0*/  @!P6 LOP3.LUT R16, R7, 0x20000000, RZ, 0xfc, !PT ;  /* 0x200000000710e812 */ /* 0x000fe200078efcff */
[----:B------:R-:W-:-:S03]  /*17d00*/  FFMA R6, R6, R17, 1.1641532182693481445e-10 ;  /* 0x2f00000006067423 */ /* 0x000fc60000000011 */
[----:B------:R-:W-:Y:S02]  /*17d10*/  @P5 LOP3.LUT R17, R16, 0xbfffffff, RZ, 0xc0, !PT ;  /* 0xbfffffff10115812 */ /* 0x000fe400078ec0ff */
[----:B------:R-:W-:Y:S02]  /*17d20*/  FSETP.GEU.AND P6, PT, R6, UR11, PT ;  /* 0x0000000b06007c0b */ /* 0x000fe4000bfce000 */
[----:B------:R-:W-:Y:S02]  /*17d30*/  @!P5 LOP3.LUT R17, R16, 0x40000000, RZ, 0xfc, !PT ;  /* 0x400000001011d812 */ /* 0x000fe400078efcff */
[C---:B------:R-:W-:Y:S02]  /*17d40*/  @!P1 LOP3.LUT R6, R18.reuse, 0x7fffffff, RZ, 0xc0, !PT ;  /* 0x7fffffff12069812 */ /* 0x040fe400078ec0ff */
[----:B------:R-:W-:Y:S02]  /*17d50*/  @P1 LOP3.LUT R6, R18, 0x80000000, RZ, 0xfc, !PT ;  /* 0x8000000012061812 */ /* 0x000fe400078efcff */
[----:B0-----:R-:W-:-:S05]  /*17d60*/  LOP3.LUT R29, R24, R25, RZ, 0x3c, !PT ;  /* 0x00000019181d7212 */ /* 0x001fca00078e3cff */
[C---:B------:R-:W-:Y:S02]  /*17d70*/  @P6 LOP3.LUT R7, R17.reuse, 0x7fffffff, RZ, 0xc0, !PT ;  /* 0x7fffffff11076812 */ /* 0x040fe400078ec0ff */
[----:B------:R-:W-:Y:S02]  /*17d80*/  @!P6 LOP3.LUT R7, R17, 0x80000000, RZ, 0xfc, !PT ;  /* 0x800000001107e812 */ /* 0x000fe400078efcff */
[----:B------:R-:W3:Y:S01]  /*17d90*/  LDG.E.64 R16, desc[UR8][R12.64+0x18] ;  /* 0x000018080c107981 */ /* 0x000ee2000c1e1b00 */
[----:B-1----:R-:W-:Y:S02]  /*17da0*/  LOP3.LUT R27, R19, R26, R28, 0x24, !PT ;  /* 0x0000001a131b7212 */ /* 0x002fe400078e241c */
[----:B------:R-:W-:Y:S02]  /*17db0*/  LOP3.LUT R29, R29, R28, R19, 0xf6, !PT ;  /* 0x0000001c1d1d7212 */ /* 0x000fe400078ef613 */
[----:B--2---:R-:W-:Y:S02]  /*17dc0*/  LOP3.LUT R23, R28, R19, RZ, 0x3c, !PT ;  /* 0x000000131c177212 */ /* 0x004fe400078e3cff */
[----:B------:R-:W2:Y:S04]  /*17dd0*/  LDG.E R28, desc[UR8][R12.64+0x20] ;  /* 0x000020080c1c7981 */ /* 0x000ea8000c1e1900 */
        /* <DEDUP_REMOVED lines=11> */
[----:B---3--:R0:W-:Y:S04]  /*17e90*/  STG.E.64 desc[UR8][R12.64+0x18], R16 ;  /* 0x000018100c007986 */ /* 0x0081e8000c101b08 */
[----:B--2---:R0:W-:Y:S04]  /*17ea0*/  STG.E desc[UR8][R12.64+0x20], R28 ;  /* 0x0000201c0c007986 */ /* 0x0041e8000c101908 */
[----:B----4-:R0:W-:Y:S02]  /*17eb0*/  STG.E.64 desc[UR8][R12.64+0x28], R18 ;  /* 0x000028120c007986 */ /* 0x0101e4000c101b08 */
.L_x_21:
[----:B------:R-:W-:Y:S05]  /*17ec0*/  BSYNC.RECONVERGENT B0 ;  /* 0x0000000000007941 */ /* 0x000fea0003800200 */
.L_x_20:
[----:B------:R-:W-:Y:S06]  /*17ed0*/  BAR.SYNC.DEFER_BLOCKING 0x0 ;  /* 0x0000000000007b1d */ /* 0x000fec0000010000 */
        /* <DEDUP_REMOVED lines=855> */
.L_x_23:
[----:B------:R-:W-:Y:S05]  /*1b450*/  BSYNC.RECONVERGENT B0 ;  /* 0x0000000000007941 */ /* 0x000fea0003800200 */
.L_x_22:
        /* <DEDUP_REMOVED lines=12> */
.L_x_24:
[----:B------:R-:W-:Y:S05]  /*1b520*/  BSYNC.RECONVERGENT B0 ;  /* 0x0000000000007941 */ /* 0x000fea0003800200 */
.L_x_19:
[----:B------:R-:W-:Y:S05]  /*1b530*/  BRA.U UP0, `(.L_x_25) ;  /* 0xffffff2500d87547 */ /* 0x000fea000b83ffff */
[----:B------:R-:W-:Y:S05]  /*1b540*/  EXIT ;  /* 0x000000000000794d */ /* 0x000fea0003800000 */
.L_x_26:
[----:B------:R-:W-:-:S00]  /*1b550*/  BRA `(.L_x_26) ;  /* 0xfffffffc00fc7947 */ /* 0x000fc0000383ffff */
[----:B------:R-:W-:-:S00]  /*1b560*/  NOP ;  /* 0x0000000000007918 */ /* 0x000fc00000000000 */
        /* <DEDUP_REMOVED lines=9> */
.L_x_36:


//--------------------- .text._Z7initRNGP17curandStateXORWOWi --------------------------
	.section	.text._Z7initRNGP17curandStateXORWOWi,"ax",@progbits
	.align	128
        .global         _Z7initRNGP17curandStateXORWOWi
        .type           _Z7initRNGP17curandStateXORWOWi,@function
        .size           _Z7initRNGP17curandStateXORWOWi,(.L_x_37 - _Z7initRNGP17curandStateXORWOWi)
        .other          _Z7initRNGP17curandStateXORWOWi,@"STO_CUDA_ENTRY STV_DEFAULT"
_Z7initRNGP17curandStateXORWOWi:
.text._Z7initRNGP17curandStateXORWOWi:
[----:B------:R-:W-:Y:S01]  /*0000*/  LDC R1, c[0x0][0x37c] ;  /* 0x0000df00ff017b82 */ /* 0x000fe20000000800 */
[----:B------:R-:W0:Y:S07]  /*0010*/  S2R R3, SR_TID.Y ;  /* 0x0000000000037919 */ /* 0x000e2e0000002200 */
[----:B------:R-:W-:Y:S01]  /*0020*/  S2UR UR4, SR_CTAID.X ;  /* 0x00000000000479c3 */ /* 0x000fe20000002500 */
[----:B------:R-:W1:Y:S01]  /*0030*/  LDCU UR6, c[0x0][0x370] ;  /* 0x00006e00ff0677ac */ /* 0x000e620008000800 */
[----:B------:R-:W-:Y:S01]  /*0040*/  BSSY.RECONVERGENT B0, `(.L_x_27) ;  /* 0x00000ec000007945 */ /* 0x000fe20003800200 */
[----:B------:R-:W2:Y:S01]  /*0050*/  S2R R13, SR_TID.X ;  /* 0x00000000000d7919 */ /* 0x000ea20000002100 */
[----:B------:R-:W2:Y:S04]  /*0060*/  LDCU UR8, c[0x0][0x360] ;  /* 0x00006c00ff0877ac */ /* 0x000ea80008000800 */
[----:B------:R-:W1:Y:S08]  /*0070*/  S2UR UR5, SR_CTAID.Y ;  /* 0x00000000000579c3 */ /* 0x000e700000002600 */
[----:B------:R-:W3:Y:S08]  /*0080*/  LDC R4, c[0x0][0x388] ;  /* 0x0000e200ff047b82 */ /* 0x000ef00000000800 */
[----:B------:R-:W0:Y:S08]  /*0090*/  LDC R0, c[0x0][0x364] ;  /* 0x0000d900ff007b82 */ /* 0x000e300000000800 */
[----:B------:R-:W4:Y:S01]  /*00a0*/  LDC.64 R6, c[0x0][0x380] ;  /* 0x0000e000ff067b82 */ /* 0x000f220000000a00 */
[----:B-1----:R-:W-:Y:S01]  /*00b0*/  UIMAD UR4, UR5, UR6, UR4 ;  /* 0x00000006050472a4 */ /* 0x002fe2000f8e0204 */
[----:B------:R-:W1:Y:S01]  /*00c0*/  LDCU.64 UR6, c[0x0][0x358] ;  /* 0x00006b00ff0677ac */ /* 0x000e620008000a00 */
[----:B---3--:R-:W-:-:S02]  /*00d0*/  LOP3.LUT R2, R4, 0xaad26b49, RZ, 0x3c, !PT ;  /* 0xaad26b4904027812 */ /* 0x008fc400078e3cff */
[----:B------:R-:W-:Y:S01]  /*00e0*/  ISETP.GT.AND P0, PT, R4, -0x1, PT ;  /* 0xffffffff0400780c */ /* 0x000fe20003f04270 */
[----:B------:R-:W-:Y:S02]  /*00f0*/  IMAD.MOV.U32 R4, RZ, RZ, -0x266e14b1 ;  /* 0xd991eb4fff047424 */ /* 0x000fe400078e00ff */
[----:B------:R-:W-:Y:S02]  /*0100*/  IMAD R2, R2, 0x4182bed5, RZ ;  /* 0x4182bed502027824 */ /* 0x000fe400078e02ff */
[----:B0-----:R-:W-:Y:S01]  /*0110*/  IMAD R0, R0, UR4, R3 ;  /* 0x0000000400007c24 */ /* 0x001fe2000f8e0203 */
[----:B------:R-:W-:Y:S01]  /*0120*/  SEL R3, R4, 0x8bf16996, P0 ;  /* 0x8bf1699604037807 */ /* 0x000fe20000000000 */
[C---:B------:R-:W-:Y:S01]  /*0130*/  VIADD R5, R2.reuse, 0x75bcd15 ;  /* 0x075bcd1502057836 */ /* 0x040fe20000000000 */
[----:B------:R-:W-:Y:S01]  /*0140*/  LOP3.LUT R8, R2, 0x159a55e5, RZ, 0x3c, !PT ;  /* 0x159a55e502087812 */ /* 0x000fe200078e3cff */
[----:B--2---:R-:W-:Y:S01]  /*0150*/  IMAD R13, R0, UR8, R13 ;  /* 0x00000008000d7c24 */ /* 0x004fe2000f8e020d */
[C---:B------:R-:W-:Y:S01]  /*0160*/  IADD3 R4, PT, PT, R3.reuse, 0x64f0c9, R2 ;  /* 0x0064f0c903047810 */ /* 0x040fe20007ffe002 */
[----:B------:R-:W-:Y:S01]  /*0170*/  VIADD R11, R2, 0x583f19 ;  /* 0x00583f19020b7836 */ /* 0x000fe20000000000 */
[----:B------:R-:W-:Y:S01]  /*0180*/  LOP3.LUT R10, R3, 0x5491333, RZ, 0x3c, !PT ;  /* 0x05491333030a7812 */ /* 0x000fe200078e3cff */
[C---:B----4-:R-:W-:Y:S01]  /*0190*/  IMAD.WIDE R6, R13.reuse, 0x30, R6 ;  /* 0x000000300d067825 */ /* 0x050fe200078e0206 */
[----:B------:R-:W-:-:S03]  /*01a0*/  ISETP.NE.AND P0, PT, R13, RZ, PT ;  /* 0x000000ff0d00720c */ /* 0x000fc60003f05270 */
[----:B------:R-:W-:Y:S01]  /*01b0*/  VIADD R9, R3, 0x1f123bb5 ;  /* 0x1f123bb503097836 */ /* 0x000fe20000000000 */
[----:B-1----:R0:W-:Y:S04]  /*01c0*/  STG.E.64 desc[UR6][R6.64], R4 ;  /* 0x0000000406007986 */ /* 0x0021e8000c101b06 */
[----:B------:R0:W-:Y:S04]  /*01d0*/  STG.E.64 desc[UR6][R6.64+0x8], R8 ;  /* 0x0000080806007986 */ /* 0x0001e8000c101b06 */
[----:B------:R0:W-:Y:S01]  /*01e0*/  STG.E.64 desc[UR6][R6.64+0x10], R10 ;  /* 0x0000100a06007986 */ /* 0x0001e2000c101b06 */
[----:B------:R-:W-:Y:S05]  /*01f0*/  @!P0 BRA `(.L_x_28) ;  /* 0x0000000c00408947 */ /* 0x000fea0003800000 */
[----:B------:R-:W-:Y:S01]  /*0200*/  SHF.R.S32.HI R0, RZ, 0x1f, R13 ;  /* 0x0000001fff007819 */ /* 0x000fe2000001140d */
[----:B------:R-:W-:-:S07]  /*0210*/  IMAD.MOV.U32 R12, RZ, RZ, RZ ;  /* 0x000000ffff0c7224 */ /* 0x000fce00078e00ff */
.L_x_34:
[----:B-1----:R-:W-:Y:S01]  /*0220*/  LOP3.LUT R2, R13, 0x3, RZ, 0xc0, !PT ;  /* 0x000000030d027812 */ /* 0x002fe200078ec0ff */
[----:B------:R-:W-:Y:S03]  /*0230*/  BSSY.RECONVERGENT B1, `(.L_x_29) ;  /* 0x00000c6000017945 */ /* 0x000fe60003800200 */
[----:B------:R-:W-:-:S04]  /*0240*/  ISETP.NE.U32.AND P0, PT, R2, RZ, PT ;  /* 0x000000ff0200720c */ /* 0x000fc80003f05070 */
[----:B------:R-:W-:-:S13]  /*0250*/  ISETP.NE.AND.EX P0, PT, RZ, RZ, PT, P0 ;  /* 0x000000ffff00720c */ /* 0x000fda0003f05300 */
[----:B------:R-:W-:Y:S05]  /*0260*/  @!P0 BRA `(.L_x_30) ;  /* 0x0000000c00088947 */ /* 0x000fea0003800000 */
[----:B0-----:R-:W0:Y:S01]  /*0270*/  LDC.64 R8, c[0x4][RZ] ;  /* 0x01000000ff087b82 */ /* 0x001e220000000a00 */
[----:B------:R-:W-:Y:S02]  /*0280*/  IMAD.MOV.U32 R14, RZ, RZ, RZ ;  /* 0x000000ffff0e7224 */ /* 0x000fe400078e00ff */
[----:B0-----:R-:W-:-:S07]  /*0290*/  IMAD.WIDE.U32 R8, R12, 0xc80, R8 ;  /* 0x00000c800c087825 */ /* 0x001fce00078e0008 */
.L_x_33:
[----:B-1----:R-:W-:Y:S01]  /*02a0*/  IMAD.MOV.U32 R15, RZ, RZ, RZ ;  /* 0x000000ffff0f7224 */ /* 0x002fe200078e00ff */
[----:B------:R-:W-:Y:S01]  /*02b0*/  CS2R R2, SRZ ;  /* 0x0000000000027805 */ /* 0x000fe2000001ff00 */
[----:B------:R-:W-:Y:S01]  /*02c0*/  IMAD.MOV.U32 R17, RZ, RZ, RZ ;  /* 0x000000ffff117224 */ /* 0x000fe200078e00ff */
[----:B------:R-:W-:-:S07]  /*02d0*/  CS2R R4, SRZ ;  /* 0x0000000000047805 */ /* 0x000fce000001ff00 */
.L_x_32:
[----:B------:R-:W-:-:S05]  /*02e0*/  IMAD.WIDE.U32 R10, R17, 0x4, R6 ;  /* 0x00000004110a7825 */ /* 0x000fca00078e0006 */
[----:B------:R0:W5:Y:S01]  /*02f0*/  LDG.E R16, desc[UR6][R10.64+0x4] ;  /* 0x000004060a107981 */ /* 0x000162000c1e1900 */
[----:B------:R-:W-:-:S07]  /*0300*/  IMAD.MOV.U32 R19, RZ, RZ, RZ ;  /* 0x000000ffff137224 */ /* 0x000fce00078e00ff */
.L_x_31:
[----:B-----5:R-:W-:Y:S01]  /*0310*/  SHF.R.U32.HI R24, RZ, R19, R16 ;  /* 0x00000013ff187219 */ /* 0x020fe20000011610 */
[----:B0-----:R-:W-:-:S03]  /*0320*/  IMAD.SHL.U32 R10, R17, 0x20, RZ ;  /* 0x00000020110a7824 */ /* 0x001fc600078e00ff */
[----:B------:R-:W-:Y:S01]  /*0330*/  LOP3.LUT R11, R24, 0x1, RZ, 0xc0, !PT ;  /* 0x00000001180b7812 */ /* 0x000fe200078ec0ff */
[----:B------:R-:W-:-:S03]  /*0340*/  IMAD.IADD R10, R10, 0x1, R19 ;  /* 0x000000010a0a7824 */ /* 0x000fc600078e0213 */
[----:B------:R-:W-:Y:S01]  /*0350*/  ISETP.NE.U32.AND P0, PT, R11, 0x1, PT ;  /* 0x000000010b00780c */ /* 0x000fe20003f05070 */
[----:B------:R-:W-:-:S03]  /*0360*/  IMAD R11, R10, 0x5, RZ ;  /* 0x000000050a0b7824 */ /* 0x000fc600078e02ff */
[----:B------:R-:W-:Y:S01]  /*0370*/  R2P PR, R24, 0x7e ;  /* 0x0000007e18007804 */ /* 0x000fe20000000000 */
[----:B------:R-:W-:-:S08]  /*0380*/  IMAD.WIDE.U32 R10, R11, 0x4, R8 ;  /* 0x000000040b0a7825 */ /* 0x000fd000078e0008 */
[----:B------:R-:W2:Y:S04]  /*0390*/  @!P0 LDG.E R18, desc[UR6][R10.64] ;  /* 0x000000060a128981 */ /* 0x000ea8000c1e1900 */
[----:B------:R-:W3:Y:S04]  /*03a0*/  @!P0 LDG.E R20, desc[UR6][R10.64+0x10] ;  /* 0x000010060a148981 */ /* 0x000ee8000c1e1900 */
[----:B------:R-:W4:Y:S04]  /*03b0*/  @P1 LDG.E R22, desc[UR6][R10.64+0x14] ;  /* 0x000014060a161981 */ /* 0x000f28000c1e1900 */
[----:B------:R-:W4:Y:S04]  /*03c0*/  @P2 LDG.E R26, desc[UR6][R10.64+0x28] ;  /* 0x000028060a1a2981 */ /* 0x000f28000c1e1900 */
[----:B------:R-:W4:Y:S04]  /*03d0*/  @!P0 LDG.E R21, desc[UR6][R10.64+0x4] ;  /* 0x000004060a158981 */ /* 0x000f28000c1e1900 */
[----:B------:R-:W4:Y:S04]  /*03e0*/  @!P0 LDG.E R23, desc[UR6][R10.64+0xc] ;  /* 0x00000c060a178981 */ /* 0x000f28000c1e1900 */
[----:B------:R-:W4:Y:S04]  /*03f0*/  @P1 LDG.E R25, desc[UR6][R10.64+0x18] ;  /* 0x000018060a191981 */ /* 0x000f28000c1e1900 */
[----:B------:R-:W4:Y:S04]  /*0400*/  @P3 LDG.E R28, desc[UR6][R10.64+0x3c] ;  /* 0x00003c060a1c3981 */ /* 0x000f28000c1e1900 */
[----:B------:R-:W4:Y:S01]  /*0410*/  @P6 LDG.E R27, desc[UR6][R10.64+0x7c] ;  /* 0x00007c060a1b6981 */ /* 0x000f22000c1e1900 */
[----:B--2---:R-:W-:-:S03]  /*0420*/  @!P0 LOP3.LUT R15, R15, R18, RZ, 0x3c, !PT ;  /* 0x000000120f0f8212 */ /* 0x004fc600078e3cff */
[----:B------:R-:W2:Y:S01]  /*0430*/  @!P0 LDG.E R18, desc[UR6][R10.64+0x8] ;  /* 0x000008060a128981 */ /* 0x000ea2000c1e1900 */
[----:B---3--:R-:W-:-:S03]  /*0440*/  @!P0 LOP3.LUT R3, R3, R20, RZ, 0x3c, !PT ;  /* 0x0000001403038212 */ /* 0x008fc600078e3cff */
[----:B------:R-:W3:Y:S01]  /*0450*/  @P1 LDG.E R20, desc[UR6][R10.64+0x24] ;  /* 0x000024060a141981 */ /* 0x000ee2000c1e1900 */
[----:B----4-:R-:W-:-:S03]  /*0460*/  @P1 LOP3.LUT R15, R15, R22, RZ, 0x3c, !PT ;  /* 0x000000160f0f1212 */ /* 0x010fc600078e3cff */
[----:B------:R-:W4:Y:S01]  /*0470*/  @P2 LDG.E R22, desc[UR6][R10.64+0x38] ;  /* 0x000038060a162981 */ /* 0x000f22000c1e1900 */
[----:B------:R-:W-:-:S03]  /*0480*/  @P2 LOP3.LUT R15, R15, R26, RZ, 0x3c, !PT ;  /* 0x0000001a0f0f2212 */ /* 0x000fc600078e3cff */
[----:B------:R-:W4:Y:S01]  /*0490*/  @P4 LDG.E R26, desc[UR6][R10.64+0x50] ;  /* 0x000050060a1a4981 */ /* 0x000f22000c1e1900 */
[----:B------:R-:W-:-:S03]  /*04a0*/  @!P0 LOP3.LUT R4, R4, R21, RZ, 0x3c, !PT ;  /* 0x0000001504048212 */ /* 0x000fc600078e3cff */
[----:B------:R-:W4:Y:S01]  /*04b0*/  @P1 LDG.E R21, desc[UR6][R10.64+0x20] ;  /* 0x000020060a151981 */ /* 0x000f22000c1e1900 */
[----:B------:R-:W-:-:S03]  /*04c0*/  @!P0 LOP3.LUT R2, R2, R23, RZ, 0x3c, !PT ;  /* 0x0000001702028212 */ /* 0x000fc600078e3cff */
[----:B------:R-:W4:Y:S01]  /*04d0*/  @P2 LDG.E R23, desc[UR6][R10.64+0x2c] ;  /* 0x00002c060a172981 */ /* 0x000f22000c1e1900 */
[----:B------:R-:W-:-:S03]  /*04e0*/  @P1 LOP3.LUT R4, R4, R25, RZ, 0x3c, !PT ;  /* 0x0000001904041212 */ /* 0x000fc600078e3cff */
[----:B------:R-:W4:Y:S01]  /*04f0*/  @P2 LDG.E R25, desc[UR6][R10.64+0x34] ;  /* 0x000034060a192981 */ /* 0x000f22000c1e1900 */
[----:B--2---:R-:W-:-:S03]  /*0500*/  @!P0 LOP3.LUT R5, R5, R18, RZ, 0x3c, !PT ;  /* 0x0000001205058212 */ /* 0x004fc600078e3cff */
[----:B------:R-:W2:Y:S01]  /*0510*/  @P1 LDG.E R18, desc[UR6][R10.64+0x1c] ;  /* 0x00001c060a121981 */ /* 0x000ea2000c1e1900 */
[----:B---3--:R-:W-:-:S03]  /*0520*/  @P1 LOP3.LUT R3, R3, R20, RZ, 0x3c, !PT ;  /* 0x0000001403031212 */ /* 0x008fc600078e3cff */
[----:B------:R-:W3:Y:S01]  /*0530*/  @P2 LDG.E R20, desc[UR6][R10.64+0x30] ;  /* 0x000030060a142981 */ /* 0x000ee2000c1e1900 */
[----:B----4-:R-:W-:-:S03]  /*0540*/  @P2 LOP3.LUT R3, R3, R22, RZ, 0x3c, !PT ;  /* 0x0000001603032212 */ /* 0x010fc600078e3cff */
[----:B------:R-:W4:Y:S01]  /*0550*/  @P3 LDG.E R22, desc[UR6][R10.64+0x4c] ;  /* 0x00004c060a163981 */ /* 0x000f22000c1e1900 */
[----:B------:R-:W-:-:S04]  /*0560*/  @P3 LOP3.LUT R15, R15, R28, RZ, 0x3c, !PT ;  /* 0x0000001c0f0f3212 */ /* 0x000fc800078e3cff */
[----:B------:R-:W-:Y:S02]  /*0570*/  @P4 LOP3.LUT R15, R15, R26, RZ, 0x3c, !PT ;  /* 0x0000001a0f0f4212 */ /* 0x000fe400078e3cff */
[----:B------:R-:W-:Y:S01]  /*0580*/  @P1 LOP3.LUT R2, R2, R21, RZ, 0x3c, !PT ;  /* 0x0000001502021212 */ /* 0x000fe200078e3cff */
[----:B------:R-:W4:Y:S04]  /*0590*/  @P5 LDG.E R26, desc[UR6][R10.64+0x64] ;  /* 0x000064060a1a5981 */ /* 0x000f28000c1e1900 */
[----:B------:R-:W4:Y:S01]  /*05a0*/  @P3 LDG.E R21, desc[UR6][R10.64+0x40] ;  /* 0x000040060a153981 */ /* 0x000f22000c1e1900 */
[----:B------:R-:W-:Y:S02]  /*05b0*/  @P2 LOP3.LUT R4, R4, R23, RZ, 0x3c, !PT ;  /* 0x0000001704042212 */ /* 0x000fe400078e3cff */
[----:B------:R-:W-:Y:S01]  /*05c0*/  @P2 LOP3.LUT R2, R2, R25, RZ, 0x3c, !PT ;  /* 0x0000001902022212 */ /* 0x000fe200078e3cff */
[----:B------:R-:W4:Y:S04]  /*05d0*/  @P3 LDG.E R23, desc[UR6][R10.64+0x48] ;  /* 0x000048060a173981 */ /* 0x000f28000c1e1900 */
[----:B------:R-:W4:Y:S01]  /*05e0*/  @P4 LDG.E R25, desc[UR6][R10.64+0x54] ;  /* 0x000054060a194981 */ /* 0x000f22000c1e1900 */
[----:B--2---:R-:W-:-:S03]  /*05f0*/  @P1 LOP3.LUT R5, R5, R18, RZ, 0x3c, !PT ;  /* 0x0000001205051212 */ /* 0x004fc600078e3cff */
[----:B------:R-:W2:Y:S01]  /*0600*/  @P3 LDG.E R18, desc[UR6][R10.64+0x44] ;  /* 0x000044060a123981 */ /* 0x000ea2000c1e1900 */
[----:B---3--:R-:W-:-:S03]  /*0610*/  @P2 LOP3.LUT R5, R5, R20, RZ, 0x3c, !PT ;  /* 0x0000001405052212 */ /* 0x008fc600078e3cff */
[----:B------:R-:W3:Y:S01]  /*0620*/  @P4 LDG.E R20, desc[UR6][R10.64+0x58] ;  /* 0x000058060a144981 */ /* 0x000ee2000c1e1900 */
[----:B----4-:R-:W-:-:S03]  /*0630*/  @P3 LOP3.LUT R3, R3, R22, RZ, 0x3c, !PT ;  /* 0x0000001603033212 */ /* 0x010fc600078e3cff */
[----:B------:R-:W4:Y:S01]  /*0640*/  @P4 LDG.E R22, desc[UR6][R10.64+0x60] ;  /* 0x000060060a164981 */ /* 0x000f22000c1e1900 */
[----:B------:R-:W-:Y:S02]  /*0650*/  LOP3.LUT P0, RZ, R24, 0x80, RZ, 0xc0, !PT ;  /* 0x0000008018ff7812 */ /* 0x000fe4000780c0ff */
[----:B------:R-:W-:Y:S02]  /*0660*/  @P5 LOP3.LUT R15, R15, R26, RZ, 0x3c, !PT ;  /* 0x0000001a0f0f5212 */ /* 0x000fe400078e3cff */
[----:B------:R-:W4:Y:S01]  /*0670*/  @P6 LDG.E R26, desc[UR6][R10.64+0x78] ;  /* 0x000078060a1a6981 */ /* 0x000f22000c1e1900 */
[----:B------:R-:W-:-:S03]  /*0680*/  @P3 LOP3.LUT R4, R4, R21, RZ, 0x3c, !PT ;  /* 0x0000001504043212 */ /* 0x000fc600078e3cff */
[----:B------:R-:W4:Y:S01]  /*0690*/  @P4 LDG.E R21, desc[UR6][R10.64+0x5c] ;  /* 0x00005c060a154981 */ /* 0x000f22000c1e1900 */
[----:B------:R-:W-:-:S03]  /*06a0*/  @P3 LOP3.LUT R2, R2, R23, RZ, 0x3c, !PT ;  /* 0x0000001702023212 */ /* 0x000fc600078e3cff */
[----:B------:R-:W4:Y:S01]  /*06b0*/  @P5 LDG.E R23, desc[UR6][R10.64+0x68] ;  /* 0x000068060a175981 */ /* 0x000f22000c1e1900 */
[----:B------:R-:W-:-:S03]  /*06c0*/  @P4 LOP3.LUT R4, R4, R25, RZ, 0x3c, !PT ;  /* 0x0000001904044212 */ /* 0x000fc600078e3cff */
[----:B------:R-:W4:Y:S01]  /*06d0*/  @P5 LDG.E R25, desc[UR6][R10.64+0x70] ;  /* 0x000070060a195981 */ /* 0x000f22000c1e1900 */
[----:B--2---:R-:W-:-:S03]  /*06e0*/  @P3 LOP3.LUT R5, R5, R18, RZ, 0x3c, !PT ;  /* 0x0000001205053212 */ /* 0x004fc600078e3cff */
[----:B------:R-:W2:Y:S01]  /*06f0*/  @P5 LDG.E R18, desc[UR6][R10.64+0x6c] ;  /* 0x00006c060a125981 */ /* 0x000ea2000c1e1900 */
[----:B---3--:R-:W-:-:S03]  /*0700*/  @P4 LOP3.LUT R5, R5, R20, RZ, 0x3c, !PT ;  /* 0x0000001405054212 */ /* 0x008fc600078e3cff */
[----:B------:R-:W3:Y:S01]  /*0710*/  @P5 LDG.E R20, desc[UR6][R10.64+0x74] ;  /* 0x000074060a145981 */ /* 0x000ee2000c1e1900 */
[----:B----4-:R-:W-:-:S03]  /*0720*/  @P4 LOP3.LUT R3, R3, R22, RZ, 0x3c, !PT ;  /* 0x0000001603034212 */ /* 0x010fc600078e3cff */
[----:B------:R-:W4:Y:S01]  /*0730*/  @P0 LDG.E R22, desc[UR6][R10.64+0x8c] ;  /* 0x00008c060a160981 */ /* 0x000f22000c1e1900 */
[----:B------:R-:W-:-:S03]  /*0740*/  @P6 LOP3.LUT R15, R15, R26, RZ, 0x3c, !PT ;  /* 0x0000001a0f0f6212 */ /* 0x000fc600078e3cff */
        /* <DEDUP_REMOVED lines=13> */
[----:B------:R-:W-:Y:S02]  /*0820*/  @P6 LOP3.LUT R4, R4, R27, RZ, 0x3c, !PT ;  /* 0x0000001b04046212 */ /* 0x000fe400078e3cff */
[----:B------:R-:W-:Y:S02]  /*0830*/  @P6 LOP3.LUT R2, R2, R21, RZ, 0x3c, !PT ;  /* 0x0000001502026212 */ /* 0x000fe400078e3cff */
[----:B------:R-:W-:Y:S02]  /*0840*/  @P0 LOP3.LUT R4, R4, R23, RZ, 0x3c, !PT ;  /* 0x0000001704040212 */ /* 0x000fe400078e3cff */
[----:B------:R-:W-:Y:S02]  /*0850*/  @P0 LOP3.LUT R2, R2, R25, RZ, 0x3c, !PT ;  /* 0x0000001902020212 */ /* 0x000fe400078e3cff */
[----:B--2---:R-:W-:Y:S02]  /*0860*/  @P6 LOP3.LUT R5, R5, R18, RZ, 0x3c, !PT ;  /* 0x0000001205056212 */ /* 0x004fe400078e3cff */
[----:B---3--:R-:W-:-:S02]  /*0870*/  @P6 LOP3.LUT R3, R3, R20, RZ, 0x3c, !PT ;  /* 0x0000001403036212 */ /* 0x008fc400078e3cff */
[----:B----4-:R-:W-:Y:S02]  /*0880*/  @P0 LOP3.LUT R5, R5, R22, RZ, 0x3c, !PT ;  /* 0x0000001605050212 */ /* 0x010fe400078e3cff */
[----:B------:R-:W-:Y:S02]  /*0890*/  @P0 LOP3.LUT R3, R3, R26, RZ, 0x3c, !PT ;  /* 0x0000001a03030212 */ /* 0x000fe400078e3cff */
[----:B------:R-:W-:-:S13]  /*08a0*/  R2P PR, R24.B1, 0x7f ;  /* 0x0000007f18007804 */ /* 0x000fda0000001000 */
[----:B------:R-:W2:Y:S04]  /*08b0*/  @P0 LDG.E R18, desc[UR6][R10.64+0xa0] ;  /* 0x0000a0060a120981 */ /* 0x000ea8000c1e1900 */
[----:B------:R-:W3:Y:S04]  /*08c0*/  @P1 LDG.E R22, desc[UR6][R10.64+0xb4] ;  /* 0x0000b4060a161981 */ /* 0x000ee8000c1e1900 */
[----:B------:R-:W4:Y:S04]  /*08d0*/  @P2 LDG.E R26, desc[UR6][R10.64+0xc8] ;  /* 0x0000c8060a1a2981 */ /* 0x000f28000c1e1900 */
[----:B------:R-:W4:Y:S04]  /*08e0*/  @P3 LDG.E R28, desc[UR6][R10.64+0xdc] ;  /* 0x0000dc060a1c3981 */ /* 0x000f28000c1e1900 */
[----:B------:R-:W4:Y:S04]  /*08f0*/  @P0 LDG.E R23, desc[UR6][R10.64+0xa4] ;  /* 0x0000a4060a170981 */ /* 0x000f28000c1e1900 */
[----:B------:R-:W4:Y:S04]  /*0900*/  @P0 LDG.E R20, desc[UR6][R10.64+0xa8] ;  /* 0x0000a8060a140981 */ /* 0x000f28000c1e1900 */
[----:B------:R-:W4:Y:S04]  /*0910*/  @P4 LDG.E R25, desc[UR6][R10.64+0xf0] ;  /* 0x0000f0060a194981 */ /* 0x000f28000c1e1900 */
        /* <DEDUP_REMOVED lines=21> */
[----:B------:R-:W-:Y:S02]  /*0a70*/  LOP3.LUT P0, RZ, R24, 0x8000, RZ, 0xc0, !PT ;  /* 0x0000800018ff7812 */ /* 0x000fe4000780c0ff */
[----:B----4-:R-:W-:Y:S01]  /*0a80*/  @P5 LOP3.LUT R15, R15, R26, RZ, 0x3c, !PT ;  /* 0x0000001a0f0f5212 */ /* 0x010fe200078e3cff */
[----:B------:R-:W4:Y:S04]  /*0a90*/  @P3 LDG.E R24, desc[UR6][R10.64+0xe4] ;  /* 0x0000e4060a183981 */ /* 0x000f28000c1e1900 */
[----:B------:R-:W2:Y:S01]  /*0aa0*/  @P6 LDG.E R26, desc[UR6][R10.64+0x118] ;  /* 0x000118060a1a6981 */ /* 0x000ea2000c1e1900 */
        /* <DEDUP_REMOVED lines=8> */
[----:B---3--:R-:W-:-:S03]  /*0b30*/  @P2 LOP3.LUT R3, R3, R22, RZ, 0x3c, !PT ;  /* 0x0000001603032212 */ /* 0x008fc600078e3cff */
[----:B------:R-:W3:Y:S01]  /*0b40*/  @P4 LDG.E R22, desc[UR6][R10.64+0x100] ;  /* 0x000100060a164981 */ /* 0x000ee2000c1e1900 */
[----:B--2---:R-:W-:-:S03]  /*0b50*/  @P6 LOP3.LUT R15, R15, R26, RZ, 0x3c, !PT ;  /* 0x0000001a0f0f6212 */ /* 0x004fc600078e3cff */
[----:B------:R-:W2:Y:S01]  /*0b60*/  @P0 LDG.E R26, desc[UR6][R10.64+0x12c] ;  /* 0x00012c060a1a0981 */ /* 0x000ea2000c1e1900 */
[----:B----4-:R-:W-:-:S03]  /*0b70*/  @P2 LOP3.LUT R2, R2, R23, RZ, 0x3c, !PT ;  /* 0x0000001702022212 */ /* 0x010fc600078e3cff */
[----:B------:R-:W4:Y:S01]  /*0b80*/  @P4 LDG.E R23, desc[UR6][R10.64+0xfc] ;  /* 0x0000fc060a174981 */ /* 0x000f22000c1e1900 */
[----:B------:R-:W-:-:S03]  /*0b90*/  @P2 LOP3.LUT R5, R5, R20, RZ, 0x3c, !PT ;  /* 0x0000001405052212 */ /* 0x000fc600078e3cff */
[----:B------:R-:W4:Y:S01]  /*0ba0*/  @P4 LDG.E R20, desc[UR6][R10.64+0xf8] ;  /* 0x0000f8060a144981 */ /* 0x000f22000c1e1900 */
[----:B------:R-:W-:Y:S02]  /*0bb0*/  @P3 LOP3.LUT R2, R2, R27, RZ, 0x3c, !PT ;  /* 0x0000001b02023212 */ /* 0x000fe400078e3cff */
[----:B------:R-:W-:Y:S01]  /*0bc0*/  @P3 LOP3.LUT R4, R4, R25, RZ, 0x3c, !PT ;  /* 0x0000001904043212 */ /* 0x000fe200078e3cff */
[----:B------:R-:W4:Y:S01]  /*0bd0*/  @P5 LDG.E R27, desc[UR6][R10.64+0x110] ;  /* 0x000110060a1b5981 */ /* 0x000f22000c1e1900 */
[----:B------:R-:W-:-:S03]  /*0be0*/  @P3 LOP3.LUT R5, R5, R24, RZ, 0x3c, !PT ;  /* 0x0000001805053212 */ /* 0x000fc600078e3cff */
[----:B------:R-:W4:Y:S04]  /*0bf0*/  @P5 LDG.E R25, desc[UR6][R10.64+0x108] ;  /* 0x000108060a195981 */ /* 0x000f28000c1e1900 */
        /* <DEDUP_REMOVED lines=19> */
[----:B------:R-:W-:-:S05]  /*0d30*/  VIADD R19, R19, 0x10 ;  /* 0x0000001013137836 */ /* 0x000fca0000000000 */
[----:B------:R-:W-:Y:S02]  /*0d40*/  ISETP.NE.AND P1, PT, R19, 0x20, PT ;  /* 0x000000201300780c */ /* 0x000fe40003f25270 */
[----:B------:R-:W-:Y:S02]  /*0d50*/  @P5 LOP3.LUT R3, R3, R18, RZ, 0x3c, !PT ;  /* 0x0000001203035212 */ /* 0x000fe400078e3cff */
[----:B------:R-:W-:Y:S02]  /*0d60*/  @P6 LOP3.LUT R4, R4, R21, RZ, 0x3c, !PT ;  /* 0x0000001504046212 */ /* 0x000fe400078e3cff */
[----:B---3--:R-:W-:-:S04]  /*0d70*/  @P6 LOP3.LUT R3, R3, R22, RZ, 0x3c, !PT ;  /* 0x0000001603036212 */ /* 0x008fc800078e3cff */
[----:B--2---:R-:W-:Y:S02]  /*0d80*/  @P0 LOP3.LUT R3, R3, R26, RZ, 0x3c, !PT ;  /* 0x0000001a03030212 */ /* 0x004fe400078e3cff */
[----:B----4-:R-:W-:Y:S02]  /*0d90*/  @P6 LOP3.LUT R2, R2, R23, RZ, 0x3c, !PT ;  /* 0x0000001702026212 */ /* 0x010fe400078e3cff */
[----:B------:R-:W-:Y:S02]  /*0da0*/  @P6 LOP3.LUT R5, R5, R20, RZ, 0x3c, !PT ;  /* 0x0000001405056212 */ /* 0x000fe400078e3cff */
[----:B------:R-:W-:Y:S02]  /*0db0*/  @P0 LOP3.LUT R2, R2, R27, RZ, 0x3c, !PT ;  /* 0x0000001b02020212 */ /* 0x000fe400078e3cff */
[----:B------:R-:W-:Y:S02]  /*0dc0*/  @P0 LOP3.LUT R4, R4, R25, RZ, 0x3c, !PT ;  /* 0x0000001904040212 */ /* 0x000fe400078e3cff */
[----:B------:R-:W-:Y:S01]  /*0dd0*/  @P0 LOP3.LUT R5, R5, R24, RZ, 0x3c, !PT ;  /* 0x0000001805050212 */ /* 0x000fe200078e3cff */
[----:B------:R-:W-:Y:S06]  /*0de0*/  @P1 BRA `(.L_x_31) ;  /* 0xfffffff400481947 */ /* 0x000fec000383ffff */
[----:B------:R-:W-:-:S05]  /*0df0*/  VIADD R17, R17, 0x1 ;  /* 0x0000000111117836 */ /* 0x000fca0000000000 */
[----:B------:R-:W-:-:S13]  /*0e00*/  ISETP.NE.AND P0, PT, R17, 0x5, PT ;  /* 0x000000051100780c */ /* 0x000fda0003f05270 */
[----:B------:R-:W-:Y:S05]  /*0e10*/  @P0 BRA `(.L_x_32) ;  /* 0xfffffff400300947 */ /* 0x000fea000383ffff */
[----:B------:R1:W-:Y:S01]  /*0e20*/  STG.E.64 desc[UR6][R6.64+0x8], R4 ;  /* 0x0000080406007986 */ /* 0x0003e2000c101b06 */
[----:B------:R-:W-:Y:S01]  /*0e30*/  VIADD R14, R14, 0x1 ;  /* 0x000000010e0e7836 */ /* 0x000fe20000000000 */
[----:B------:R-:W-:Y:S02]  /*0e40*/  LOP3.LUT R11, R13, 0x3, RZ, 0xc0, !PT ;  /* 0x000000030d0b7812 */ /* 0x000fe400078ec0ff */
[----:B------:R1:W-:Y:S02]  /*0e50*/  STG.E.64 desc[UR6][R6.64+0x10], R2 ;  /* 0x0000100206007986 */ /* 0x0003e4000c101b06 */
[----:B------:R-:W-:Y:S02]  /*0e60*/  ISETP.GE.U32.AND P0, PT, R14, R11, PT ;  /* 0x0000000b0e00720c */ /* 0x000fe40003f06070 */
[----:B------:R1:W-:Y:S11]  /*0e70*/  STG.E desc[UR6][R6.64+0x4], R15 ;  /* 0x0000040f06007986 */ /* 0x0003f6000c101906 */
[----:B------:R-:W-:Y:S05]  /*0e80*/  @!P0 BRA `(.L_x_33) ;  /* 0xfffffff400048947 */ /* 0x000fea000383ffff */
.L_x_30:
[----:B------:R-:W-:Y:S05]  /*0e90*/  BSYNC.RECONVERGENT B1 ;  /* 0x0000000000017941 */ /* 0x000fea0003800200 */
.L_x_29:
[C---:B------:R-:W-:Y:S01]  /*0ea0*/  ISETP.GT.U32.AND P0, PT, R13.reuse, 0x3, PT ;  /* 0x000000030d00780c */ /* 0x040fe20003f04070 */
[----:B------:R-:W-:Y:S01]  /*0eb0*/  VIADD R12, R12, 0x1 ;  /* 0x000000010c0c7836 */ /* 0x000fe20000000000 */
[--C-:B------:R-:W-:Y:S02]  /*0ec0*/  SHF.R.U64 R13, R13, 0x2, R0.reuse ;  /* 0x000000020d0d7819 */ /* 0x100fe40000001200 */
[----:B------:R-:W-:Y:S02]  /*0ed0*/  ISETP.GT.U32.AND.EX P0, PT, R0, RZ, PT, P0 ;  /* 0x000000ff0000720c */ /* 0x000fe40003f04100 */
[----:B------:R-:W-:-:S11]  /*0ee0*/  SHF.R.U32.HI R0, RZ, 0x2, R0 ;  /* 0x00000002ff007819 */ /* 0x000fd60000011600 */
[----:B------:R-:W-:Y:S05]  /*0ef0*/  @P0 BRA `(.L_x_34) ;  /* 0xfffffff000c80947 */ /* 0x000fea000383ffff */
.L_x_28:
[----:B------:R-:W-:Y:S05]  /*0f00*/  BSYNC.RECONVERGENT B0 ;  /* 0x0000000000007941 */ /* 0x000fea0003800200 */
.L_x_27:
[----:B------:R-:W-:Y:S04]  /*0f10*/  STG.E.64 desc[UR6][R6.64+0x18], RZ ;  /* 0x000018ff06007986 */ /* 0x000fe8000c101b06 */
[----:B------:R-:W-:Y:S04]  /*0f20*/  STG.E desc[UR6][R6.64+0x20], RZ ;  /* 0x000020ff06007986 */ /* 0x000fe8000c101906 */
[----:B------:R-:W-:Y:S01]  /*0f30*/  STG.E.64 desc[UR6][R6.64+0x28], RZ ;  /* 0x000028ff06007986 */ /* 0x000fe2000c101b06 */
[----:B------:R-:W-:Y:S05]  /*0f40*/  EXIT ;  /* 0x000000000000794d */ /* 0x000fea0003800000 */
.L_x_35:
        /* <DEDUP_REMOVED lines=11> */
.L_x_37:


//--------------------- .nv.global.init           --------------------------
	.section	.nv.global.init,"aw",@progbits
	.align	4
.nv.global.init:
	.type		mrg32k3aM1SubSeq,@object
	.size		mrg32k3aM1SubSeq,(mrg32k3aM2SubSeq - mrg32k3aM1SubSeq)
mrg32k3aM1SubSeq:
        /*0000*/ 	.byte	0x0b, 0xcc, 0xee, 0x04, 0x73, 0x29, 0x8b, 0x6f, 0xf6, 0x53, 0x03, 0xf6, 0x23, 0xf6, 0xea, 0xda
        /* <DEDUP_REMOVED lines=125> */
	.type		mrg32k3aM2SubSeq,@object
	.size		mrg32k3aM2SubSeq,(mrg32k3aM1 - mrg32k3aM2SubSeq)
mrg32k3aM2SubSeq:
        /* <DEDUP_REMOVED lines=126> */
	.type		mrg32k3aM1,@object
	.size		mrg32k3aM1,(mrg32k3aM1Seq - mrg32k3aM1)
mrg32k3aM1:
        /* <DEDUP_REMOVED lines=144> */
	.type		mrg32k3aM1Seq,@object
	.size		mrg32k3aM1Seq,(mrg32k3aM2 - mrg32k3aM1Seq)
mrg32k3aM1Seq:
        /* <DEDUP_REMOVED lines=144> */
	.type		mrg32k3aM2,@object
	.size		mrg32k3aM2,(mrg32k3aM2Seq - mrg32k3aM2)
mrg32k3aM2:
        /* <DEDUP_REMOVED lines=144> */
	.type		mrg32k3aM2Seq,@object
	.size		mrg32k3aM2Seq,(precalc_xorwow_matrix - mrg32k3aM2Seq)
mrg32k3aM2Seq:
        /* <DEDUP_REMOVED lines=144> */
	.type		precalc_xorwow_matrix,@object
	.size		precalc_xorwow_matrix,(precalc_xorwow_offset_matrix - precalc_xorwow_matrix)
precalc_xorwow_matrix:
        /* <DEDUP_REMOVED lines=6400> */
	.type		precalc_xorwow_offset_matrix,@object
	.size		precalc_xorwow_offset_matrix,(.L_1 - precalc_xorwow_offset_matrix)
precalc_xorwow_offset_matrix:
        /* <DEDUP_REMOVED lines=6400> */
.L_1:


//--------------------- .nv.shared._Z24dev_measure_cycle_kernelPjP17curandStateXORWOWP11multiavg_trPiff --------------------------
	.section	.nv.shared._Z24dev_measure_cycle_kernelPjP17curandStateXORWOWP11multiavg_trPiff,"aw",@nobits
	.sectionflags	@""
	.align	4
.nv.shared._Z24dev_measure_cycle_kernelPjP17curandStateXORWOWP11multiavg_trPiff:
	.zero		4388


//--------------------- .nv.shared.reserved.0     --------------------------
	.section	.nv.shared.reserved.0,"aw",@nobits
	.weak		__nv_reservedSMEM_offset_0_alias
	.size		__nv_reservedSMEM_offset_0_alias, 0, 64
	.other		__nv_reservedSMEM_offset_0_alias,@"STO_CUDA_RESERVED_SHARED STV_DEFAULT"
__nv_reservedSMEM_offset_0_alias:
	.zero		0
	.zero		64


//--------------------- .nv.constant0._Z24dev_measure_cycle_kernelPjP17curandStateXORWOWP11multiavg_trPiff --------------------------
	.section	.nv.constant0._Z24dev_measure_cycle_kernelPjP17curandStateXORWOWP11multiavg_trPiff,"a",@progbits
	.sectionflags	@""
	.align	4
.nv.constant0._Z24dev_measure_cycle_kernelPjP17curandStateXORWOWP11multiavg_trPiff:
	.zero		936


//--------------------- .nv.constant0._Z7initRNGP17curandStateXORWOWi --------------------------
	.section	.nv.constant0._Z7initRNGP17curandStateXORWOWi,"a",@progbits
	.sectionflags	@""
	.align	4
.nv.constant0._Z7initRNGP17curandStateXORWOWi:
	.zero		908


//--------------------- SYMBOLS --------------------------

	.type		.nv.reservedSmem.offset0,@object
	.size		.nv.reservedSmem.offset0,0x4
	.type		.nv.reservedSmem.cap,@object
	.size		.nv.reservedSmem.cap,0x4
